	.target	sm_90a

	.elftype	@"ET_EXEC"


//--------------------- .note.nv.tkinfo           --------------------------
	.section	.note.nv.tkinfo,"",@"SHT_NOTE"
	.sectionflags	@"SHF_NOTE_NV_TKINFO"
	.tkinfo
        /*0018*/ 	.word	0x00000002
        /*0030*/ 	.string	""
        /*0030*/ 	.string	"ptxas"
        /*0030*/ 	.string	"Cuda compilation tools, release 13.0, V13.0.88"
        /*0030*/ 	.string	"Build cuda_13.0.r13.0/compiler.36424714_0"
        /*0030*/ 	.string	"-v  -suppress-debug-info  -lineinfo  -arch sm_90a "



//--------------------- .note.nv.cuinfo           --------------------------
	.section	.note.nv.cuinfo,"",@"SHT_NOTE"
	.sectionflags	@"SHF_NOTE_NV_CUINFO"
        /*0018*/ 	.short	0x0002
        /*001a*/ 	.short	0x005a
        /*001c*/ 	.short	0x0082
	.zero		2


//--------------------- .nv.info                  --------------------------
	.section	.nv.info,"",@"SHT_CUDA_INFO"
	.align	4


	//----- nvinfo : EIATTR_REGCOUNT
	.align		4
        /*0000*/ 	.byte	0x04, 0x2f
        /*0002*/ 	.short	(.L_1 - .L_0)
	.align		4
.L_0:
        /*0004*/ 	.word	index@(matmul_kernel)
        /*0008*/ 	.word	0x000000ff


	//----- nvinfo : EIATTR_FRAME_SIZE
	.align		4
.L_1:
        /*000c*/ 	.byte	0x04, 0x11
        /*000e*/ 	.short	(.L_3 - .L_2)
	.align		4
.L_2:
        /*0010*/ 	.word	index@(matmul_kernel)
        /*0014*/ 	.word	0x00002bc8


	//----- nvinfo : EIATTR_MIN_STACK_SIZE
	.align		4
.L_3:
        /*0018*/ 	.byte	0x04, 0x12
        /*001a*/ 	.short	(.L_5 - .L_4)
	.align		4
.L_4:
        /*001c*/ 	.word	index@(matmul_kernel)
        /*0020*/ 	.word	0x00002bc8
.L_5:


//--------------------- .nv.compat                --------------------------
	.section	.nv.compat,"",@"SHT_CUDA_COMPAT_INFO"
	.align	4
        /*0000*/ 	.byte	0x02, 0x09, 0x01, 0x00, 0x02, 0x02, 0x01, 0x00, 0x02, 0x05, 0x05, 0x00, 0x03, 0x07, 0x01, 0x01
        /*0010*/ 	.byte	0x02, 0x03, 0x00, 0x00, 0x02, 0x06, 0x01, 0x00, 0x04, 0x0b, 0x08, 0x00, 0x00, 0x00, 0x00, 0x00
        /*0020*/ 	.byte	0x00, 0x00, 0x00, 0x00


//--------------------- .nv.info.matmul_kernel    --------------------------
	.section	.nv.info.matmul_kernel,"",@"SHT_CUDA_INFO"
	.sectionflags	@""
	.align	4


	//----- nvinfo : EIATTR_CUDA_API_VERSION
	.align		4
        /*0000*/ 	.byte	0x04, 0x37
        /*0002*/ 	.short	(.L_7 - .L_6)
.L_6:
        /*0004*/ 	.word	0x00000082


	//----- nvinfo : EIATTR_KPARAM_INFO
	.align		4
.L_7:
        /*0008*/ 	.byte	0x04, 0x17
        /*000a*/ 	.short	(.L_9 - .L_8)
.L_8:
        /*000c*/ 	.word	0x00000000
        /*0010*/ 	.short	0x000d
        /*0012*/ 	.short	0x0048
        /*0014*/ 	.byte	0x00, 0xf4, 0x21, 0x00


	//----- nvinfo : EIATTR_KPARAM_INFO
	.align		4
.L_9:
        /*0018*/ 	.byte	0x04, 0x17
        /*001a*/ 	.short	(.L_11 - .L_10)
.L_10:
        /*001c*/ 	.word	0x00000000
        /*0020*/ 	.short	0x000c
        /*0022*/ 	.short	0x0040
        /*0024*/ 	.byte	0x00, 0xf4, 0x21, 0x00


	//----- nvinfo : EIATTR_KPARAM_INFO
	.align		4
.L_11:
        /*0028*/ 	.byte	0x04, 0x17
        /*002a*/ 	.short	(.L_13 - .L_12)
.L_12:
        /*002c*/ 	.word	0x00000000
        /*0030*/ 	.short	0x000b
        /*0032*/ 	.short	0x0038
        /*0034*/ 	.byte	0x00, 0xf0, 0x11, 0x00


	//----- nvinfo : EIATTR_KPARAM_INFO
	.align		4
.L_13:
        /*0038*/ 	.byte	0x04, 0x17
        /*003a*/ 	.short	(.L_15 - .L_14)
.L_14:
        /*003c*/ 	.word	0x00000000
        /*0040*/ 	.short	0x000a
        /*0042*/ 	.short	0x0034
        /*0044*/ 	.byte	0x00, 0xf0, 0x11, 0x00


	//----- nvinfo : EIATTR_KPARAM_INFO
	.align		4
.L_15:
        /*0048*/ 	.byte	0x04, 0x17
        /*004a*/ 	.short	(.L_17 - .L_16)
.L_16:
        /*004c*/ 	.word	0x00000000
        /*0050*/ 	.short	0x0009
        /*0052*/ 	.short	0x0030
        /*0054*/ 	.byte	0x00, 0xf0, 0x11, 0x00


	//----- nvinfo : EIATTR_KPARAM_INFO
	.align		4
.L_17:
        /*0058*/ 	.byte	0x04, 0x17
        /*005a*/ 	.short	(.L_19 - .L_18)
.L_18:
        /*005c*/ 	.word	0x00000000
        /*0060*/ 	.short	0x0008
        /*0062*/ 	.short	0x002c
        /*0064*/ 	.byte	0x00, 0xf0, 0x11, 0x00


	//----- nvinfo : EIATTR_KPARAM_INFO
	.align		4
.L_19:
        /*0068*/ 	.byte	0x04, 0x17
        /*006a*/ 	.short	(.L_21 - .L_20)
.L_20:
        /*006c*/ 	.word	0x00000000
        /*0070*/ 	.short	0x0007
        /*0072*/ 	.short	0x0028
        /*0074*/ 	.byte	0x00, 0xf0, 0x11, 0x00


	//----- nvinfo : EIATTR_KPARAM_INFO
	.align		4
.L_21:
        /*0078*/ 	.byte	0x04, 0x17
        /*007a*/ 	.short	(.L_23 - .L_22)
.L_22:
        /*007c*/ 	.word	0x00000000
        /*0080*/ 	.short	0x0006
        /*0082*/ 	.short	0x0024
        /*0084*/ 	.byte	0x00, 0xf0, 0x11, 0x00


	//----- nvinfo : EIATTR_KPARAM_INFO
	.align		4
.L_23:
        /*0088*/ 	.byte	0x04, 0x17
        /*008a*/ 	.short	(.L_25 - .L_24)
.L_24:
        /*008c*/ 	.word	0x00000000
        /*0090*/ 	.short	0x0005
        /*0092*/ 	.short	0x0020
        /*0094*/ 	.byte	0x00, 0xf0, 0x11, 0x00


	//----- nvinfo : EIATTR_KPARAM_INFO
	.align		4
.L_25:
        /*0098*/ 	.byte	0x04, 0x17
        /*009a*/ 	.short	(.L_27 - .L_26)
.L_26:
        /*009c*/ 	.word	0x00000000
        /*00a0*/ 	.short	0x0004
        /*00a2*/ 	.short	0x001c
        /*00a4*/ 	.byte	0x00, 0xf0, 0x11, 0x00


	//----- nvinfo : EIATTR_KPARAM_INFO
	.align		4
.L_27:
        /*00a8*/ 	.byte	0x04, 0x17
        /*00aa*/ 	.short	(.L_29 - .L_28)
.L_28:
        /*00ac*/ 	.word	0x00000000
        /*00b0*/ 	.short	0x0003
        /*00b2*/ 	.short	0x0018
        /*00b4*/ 	.byte	0x00, 0xf0, 0x11, 0x00


	//----- nvinfo : EIATTR_KPARAM_INFO
	.align		4
.L_29:
        /*00b8*/ 	.byte	0x04, 0x17
        /*00ba*/ 	.short	(.L_31 - .L_30)
.L_30:
        /*00bc*/ 	.word	0x00000000
        /*00c0*/ 	.short	0x0002
        /*00c2*/ 	.short	0x0010
        /*00c4*/ 	.byte	0x00, 0xf4, 0x21, 0x00


	//----- nvinfo : EIATTR_KPARAM_INFO
	.align		4
.L_31:
        /*00c8*/ 	.byte	0x04, 0x17
        /*00ca*/ 	.short	(.L_33 - .L_32)
.L_32:
        /*00cc*/ 	.word	0x00000000
        /*00d0*/ 	.short	0x0001
        /*00d2*/ 	.short	0x0008
        /*00d4*/ 	.byte	0x00, 0xf4, 0x21, 0x00


	//----- nvinfo : EIATTR_KPARAM_INFO
	.align		4
.L_33:
        /*00d8*/ 	.byte	0x04, 0x17
        /*00da*/ 	.short	(.L_35 - .L_34)
.L_34:
        /*00dc*/ 	.word	0x00000000
        /*00e0*/ 	.short	0x0000
        /*00e2*/ 	.short	0x0000
        /*00e4*/ 	.byte	0x00, 0xf4, 0x21, 0x00


	//----- nvinfo : EIATTR_SPARSE_MMA_MASK
	.align		4
.L_35:
        /*00e8*/ 	.byte	0x03, 0x50
        /*00ea*/ 	.short	0x0000


	//----- nvinfo : EIATTR_MAXREG_COUNT
	.align		4
        /*00ec*/ 	.byte	0x03, 0x1b
        /*00ee*/ 	.short	0x00ff


	//----- nvinfo : EIATTR_NUM_BARRIERS
	.align		4
        /*00f0*/ 	.byte	0x02, 0x4c
        /*00f2*/ 	.byte	0x01
	.zero		1


	//----- nvinfo : EIATTR_ANNOTATIONS
	.align		4
        /*00f4*/ 	.byte	0x04, 0x55
        /*00f6*/ 	.short	(.L_37 - .L_36)


	//   ....[0]....
.L_36:
        /*00f8*/ 	.word	0x00000001
        /*00fc*/ 	.byte	0xe0, 0x0a, 0x00, 0x00, 0x01, 0x00, 0x00, 0x00, 0xd0, 0x2a, 0x00, 0x00, 0x01, 0x00, 0x00, 0x00
        /* <DEDUP_REMOVED lines=1727> */
        /*6cfc*/ 	.byte	0x00, 0xf5, 0x01, 0x00, 0x01, 0x00, 0x00, 0x00, 0x10, 0xf5, 0x01, 0x00


	//----- nvinfo : EIATTR_MERCURY_ISA_VERSION
	.align		4
.L_37:
        /*6d08*/ 	.byte	0x03, 0x5f
        /*6d0a*/ 	.short	0x0101


	//----- nvinfo : EIATTR_EXIT_INSTR_OFFSETS
	.align		4
        /*6d0c*/ 	.byte	0x04, 0x1c
        /*6d0e*/ 	.short	(.L_39 - .L_38)


	//   ....[0]....
.L_38:
        /*6d10*/ 	.word	0x00062180


	//   ....[1]....
        /*6d14*/ 	.word	0x000621a0


	//----- nvinfo : EIATTR_REQNTID
	.align		4
.L_39:
        /*6d18*/ 	.byte	0x04, 0x10
        /*6d1a*/ 	.short	(.L_41 - .L_40)
.L_40:
        /*6d1c*/ 	.word	0x00000040
        /*6d20*/ 	.word	0x00000001
        /*6d24*/ 	.word	0x00000001


	//----- nvinfo : EIATTR_CBANK_PARAM_SIZE
	.align		4
.L_41:
        /*6d28*/ 	.byte	0x03, 0x19
        /*6d2a*/ 	.short	0x0050


	//----- nvinfo : EIATTR_PARAM_CBANK
	.align		4
        /*6d2c*/ 	.byte	0x04, 0x0a
        /*6d2e*/ 	.short	(.L_43 - .L_42)
	.align		4
.L_42:
        /*6d30*/ 	.word	index@(.nv.constant0.matmul_kernel)
        /*6d34*/ 	.short	0x0210
        /*6d36*/ 	.short	0x0050


	//----- nvinfo : EIATTR_SW_WAR
	.align		4
.L_43:
        /*6d38*/ 	.byte	0x04, 0x36
        /*6d3a*/ 	.short	(.L_45 - .L_44)
.L_44:
        /*6d3c*/ 	.word	0x00000008
.L_45:


//--------------------- .nv.callgraph             --------------------------
	.section	.nv.callgraph,"",@"SHT_CUDA_CALLGRAPH"
	.align	4
	.sectionentsize	8
	.align		4
        /*0000*/ 	.word	0x00000000
	.align		4
        /*0004*/ 	.word	0xffffffff
	.align		4
        /*0008*/ 	.word	0x00000000
	.align		4
        /*000c*/ 	.word	0xfffffffe
	.align		4
        /*0010*/ 	.word	0x00000000
	.align		4
        /*0014*/ 	.word	0xfffffffd
	.align		4
        /*0018*/ 	.word	0x00000000
	.align		4
        /*001c*/ 	.word	0xfffffffc


//--------------------- .text.matmul_kernel       --------------------------
	.section	.text.matmul_kernel,"ax",@progbits
	.align	128
        .global         matmul_kernel
        .type           matmul_kernel,@function
        .size           matmul_kernel,(.L_x_3 - matmul_kernel)
        .other          matmul_kernel,@"STO_CUDA_ENTRY STV_DEFAULT"
matmul_kernel:
.text.matmul_kernel:
[----:B------:R-:W1:Y:S08]  /*0000*/  LDC R1, c[0x0][0x28] ;  /* 0x00000a00ff017b82 */ /* 0x000e700000000800 */
[----:B------:R-:W2:Y:S01]  /*0010*/  LDC.64 R2, c[0x0][0x228] ;  /* 0x00008a00ff027b82 */ /* 0x000ea20000000a00 */
[----:B------:R-:W3:Y:S01]  /*0020*/  S2R R7, SR_CTAID.X ;  /* 0x0000000000077919 */ /* 0x000ee20000002500 */
[----:B-1----:R-:W-:Y:S01]  /*0030*/  VIADD R1, R1, 0xffffd438 ;  /* 0xffffd43801017836 */ /* 0x002fe20000000000 */
[----:B------:R-:W-:Y:S01]  /*0040*/  ULDC UR7, c[0x0][0x230] ;  /* 0x00008c0000077ab9 */ /* 0x000fe20000000800 */
[----:B------:R-:W-:Y:S01]  /*0050*/  ULDC UR5, c[0x0][0x230] ;  /* 0x00008c0000057ab9 */ /* 0x000fe20000000800 */
[----:B------:R-:W1:Y:S01]  /*0060*/  S2R R70, SR_TID.X ;  /* 0x0000000000467919 */ /* 0x000e620000002100 */
[----:B------:R-:W-:-:S02]  /*0070*/  UIADD3 UR7, UR7, 0x3f, URZ ;  /* 0x0000003f07077890 */ /* 0x000fc4000fffe03f */
[----:B------:R-:W4:Y:S01]  /*0080*/  LDC.64 R246, c[0x0][0x238] ;  /* 0x00008e00fff67b82 */ /* 0x000f220000000a00 */
[----:B------:R-:W-:Y:S01]  /*0090*/  ULDC UR8, c[0x0][0x240] ;  /* 0x0000900000087ab9 */ /* 0x000fe20000000800 */
[----:B------:R-:W-:Y:S01]  /*00a0*/  UISETP.GT.AND UP0, UPT, UR7, 0x3f, UPT ;  /* 0x0000003f0700788c */ /* 0x000fe2000bf04270 */
[----:B------:R-:W-:Y:S01]  /*00b0*/  ULDC UR10, c[0x0][0x240] ;  /* 0x00009000000a7ab9 */ /* 0x000fe20000000800 */
[----:B------:R-:W-:Y:S02]  /*00c0*/  ULDC UR60, c[0x0][0x240] ;  /* 0x00009000003c7ab9 */ /* 0x000fe40000000800 */
[----:B------:R-:W-:Y:S01]  /*00d0*/  USEL UR4, URZ, 0x4, !UP0 ;  /* 0x000000043f047887 */ /* 0x000fe2000c000000 */
[----:B------:R-:W-:Y:S01]  /*00e0*/  ULDC UR59, c[0x0][0x240] ;  /* 0x00009000003b7ab9 */ /* 0x000fe20000000800 */
[----:B------:R-:W-:Y:S01]  /*00f0*/  ULDC UR9, c[0x0][0x240] ;  /* 0x0000900000097ab9 */ /* 0x000fe20000000800 */
[----:B------:R-:W-:Y:S01]  /*0100*/  ULDC UR61, c[0x0][0x240] ;  /* 0x00009000003d7ab9 */ /* 0x000fe20000000800 */
[----:B------:R-:W-:Y:S01]  /*0110*/  ULDC UR57, c[0x0][0x240] ;  /* 0x0000900000397ab9 */ /* 0x000fe20000000800 */
[----:B------:R-:W-:Y:S01]  /*0120*/  ULDC UR51, c[0x0][0x240] ;  /* 0x0000900000337ab9 */ /* 0x000fe20000000800 */
[----:B------:R-:W-:Y:S01]  /*0130*/  ULDC UR53, c[0x0][0x240] ;  /* 0x0000900000357ab9 */ /* 0x000fe20000000800 */
[----:B------:R-:W-:Y:S01]  /*0140*/  ULDC UR6, c[0x0][0x240] ;  /* 0x0000900000067ab9 */ /* 0x000fe20000000800 */
[----:B------:R-:W-:Y:S01]  /*0150*/  ULDC UR55, c[0x0][0x240] ;  /* 0x0000900000377ab9 */ /* 0x000fe20000000800 */
[----:B--2---:R-:W-:Y:S01]  /*0160*/  VIADD R0, R3, 0x3f ;  /* 0x0000003f03007836 */ /* 0x004fe20000000000 */
[----:B------:R-:W-:Y:S01]  /*0170*/  ULDC UR58, c[0x0][0x240] ;  /* 0x00009000003a7ab9 */ /* 0x000fe20000000800 */
[----:B------:R-:W-:Y:S01]  /*0180*/  ULDC UR47, c[0x0][0x240] ;  /* 0x00009000002f7ab9 */ /* 0x000fe20000000800 */
[----:B------:R-:W-:Y:S01]  /*0190*/  ULDC UR39, c[0x0][0x240] ;  /* 0x0000900000277ab9 */ /* 0x000fe20000000800 */
[----:B------:R-:W-:Y:S01]  /*01a0*/  ULDC UR56, c[0x0][0x240] ;  /* 0x0000900000387ab9 */ /* 0x000fe20000000800 */
[----:B------:R-:W-:Y:S01]  /*01b0*/  SHF.R.S32.HI R5, RZ, 0x1f, R0 ;  /* 0x0000001fff057819 */ /* 0x000fe20000011400 */
[----:B------:R-:W-:Y:S01]  /*01c0*/  ULDC UR54, c[0x0][0x240] ;  /* 0x0000900000367ab9 */ /* 0x000fe20000000800 */
[----:B------:R-:W-:Y:S01]  /*01d0*/  ULDC UR49, c[0x0][0x240] ;  /* 0x0000900000317ab9 */ /* 0x000fe20000000800 */
[----:B------:R-:W-:Y:S01]  /*01e0*/  ULDC UR43, c[0x0][0x240] ;  /* 0x00009000002b7ab9 */ /* 0x000fe20000000800 */
[----:B------:R-:W-:Y:S01]  /*01f0*/  LEA.HI R5, R5, R0, RZ, 0x6 ;  /* 0x0000000005057211 */ /* 0x000fe200078f30ff */
[----:B------:R-:W-:Y:S01]  /*0200*/  ULDC UR52, c[0x0][0x240] ;  /* 0x0000900000347ab9 */ /* 0x000fe20000000800 */
[----:B---3--:R-:W-:Y:S01]  /*0210*/  IABS R10, R7 ;  /* 0x00000007000a7213 */ /* 0x008fe20000000000 */
[----:B------:R-:W-:Y:S01]  /*0220*/  ULDC UR35, c[0x0][0x240] ;  /* 0x0000900000237ab9 */ /* 0x000fe20000000800 */
[----:B------:R-:W-:Y:S01]  /*0230*/  SHF.R.S32.HI R5, RZ, 0x6, R5 ;  /* 0x00000006ff057819 */ /* 0x000fe20000011405 */
[----:B------:R-:W-:Y:S01]  /*0240*/  ULDC UR45, c[0x0][0x240] ;  /* 0x00009000002d7ab9 */ /* 0x000fe20000000800 */
[----:B-1----:R-:W-:Y:S01]  /*0250*/  LOP3.LUT R251, R70, 0x3f, RZ, 0xc0, !PT ;  /* 0x0000003f46fb7812 */ /* 0x002fe200078ec0ff */
[----:B------:R-:W-:Y:S01]  /*0260*/  ULDC UR26, c[0x0][0x240] ;  /* 0x00009000001a7ab9 */ /* 0x000fe20000000800 */
[----:B------:R-:W-:Y:S01]  /*0270*/  SHF.L.U32 R6, R5, 0x3, RZ ;  /* 0x0000000305067819 */ /* 0x000fe200000006ff */
[----:B------:R-:W-:Y:S01]  /*0280*/  ULDC UR41, c[0x0][0x240] ;  /* 0x0000900000297ab9 */ /* 0x000fe20000000800 */
[----:B------:R-:W-:Y:S01]  /*0290*/  ULDC UR50, c[0x0][0x240] ;  /* 0x0000900000327ab9 */ /* 0x000fe20000000800 */
[----:B----4-:R-:W-:Y:S01]  /*02a0*/  IMAD R247, R251, R247, RZ ;  /* 0x000000f7fbf77224 */ /* 0x010fe200078e02ff */
[-C--:B------:R-:W-:Y:S01]  /*02b0*/  IABS R9, R6.reuse ;  /* 0x0000000600097213 */ /* 0x080fe20000000000 */
[----:B------:R-:W-:Y:S01]  /*02c0*/  ULDC UR48, c[0x0][0x240] ;  /* 0x0000900000307ab9 */ /* 0x000fe20000000800 */
[----:B------:R-:W-:Y:S01]  /*02d0*/  IABS R12, R6 ;  /* 0x00000006000c7213 */ /* 0x000fe20000000000 */
[----:B------:R-:W-:Y:S01]  /*02e0*/  ULDC UR37, c[0x0][0x240] ;  /* 0x0000900000257ab9 */ /* 0x000fe20000000800 */
[----:B------:R-:W1:Y:S01]  /*02f0*/  I2F.RP R0, R9 ;  /* 0x0000000900007306 */ /* 0x000e620000209400 */
        /* <DEDUP_REMOVED lines=12> */
[----:B------:R-:W2:Y:S01]  /*03c0*/  LDC R138, c[0x0][0x230] ;  /* 0x00008c00ff8a7b82 */ /* 0x000ea20000000800 */
[----:B------:R-:W-:Y:S01]  /*03d0*/  ULDC UR34, c[0x0][0x240] ;  /* 0x0000900000227ab9 */ /* 0x000fe20000000800 */
[----:B-1----:R-:W1:Y:S01]  /*03e0*/  MUFU.RCP R0, R0 ;  /* 0x0000000000007308 */ /* 0x002e620000001000 */
[----:B------:R-:W-:Y:S01]  /*03f0*/  ULDC UR27, c[0x0][0x240] ;  /* 0x00009000001b7ab9 */ /* 0x000fe20000000800 */
[----:B------:R-:W-:Y:S01]  /*0400*/  ULDC UR32, c[0x0][0x240] ;  /* 0x0000900000207ab9 */ /* 0x000fe20000000800 */
[----:B------:R-:W-:Y:S01]  /*0410*/  ULDC UR30, c[0x0][0x240] ;  /* 0x00009000001e7ab9 */ /* 0x000fe20000000800 */
[----:B------:R-:W-:Y:S01]  /*0420*/  ULDC UR24, c[0x0][0x240] ;  /* 0x0000900000187ab9 */ /* 0x000fe20000000800 */
[----:B------:R-:W-:Y:S01]  /*0430*/  ULDC UR21, c[0x0][0x240] ;  /* 0x0000900000157ab9 */ /* 0x000fe20000000800 */
[----:B------:R-:W3:Y:S01]  /*0440*/  LDC R139, c[0x0][0x230] ;  /* 0x00008c00ff8b7b82 */ /* 0x000ee20000000800 */
[----:B------:R-:W-:Y:S01]  /*0450*/  ULDC UR17, c[0x0][0x240] ;  /* 0x0000900000117ab9 */ /* 0x000fe20000000800 */
[----:B------:R-:W-:Y:S01]  /*0460*/  ULDC UR22, c[0x0][0x240] ;  /* 0x0000900000167ab9 */ /* 0x000fe20000000800 */
[----:B------:R-:W-:Y:S01]  /*0470*/  ULDC UR19, c[0x0][0x240] ;  /* 0x0000900000137ab9 */ /* 0x000fe20000000800 */
[----:B------:R-:W-:Y:S01]  /*0480*/  ULDC UR15, c[0x0][0x240] ;  /* 0x00009000000f7ab9 */ /* 0x000fe20000000800 */
[----:B------:R-:W-:Y:S01]  /*0490*/  ULDC UR11, c[0x0][0x240] ;  /* 0x00009000000b7ab9 */ /* 0x000fe20000000800 */
[----:B------:R-:W-:Y:S01]  /*04a0*/  ULDC UR20, c[0x0][0x240] ;  /* 0x0000900000147ab9 */ /* 0x000fe20000000800 */
[----:B------:R-:W-:Y:S01]  /*04b0*/  ULDC UR18, c[0x0][0x240] ;  /* 0x0000900000127ab9 */ /* 0x000fe20000000800 */
[----:B------:R-:W4:Y:S01]  /*04c0*/  LDC R137, c[0x0][0x230] ;  /* 0x00008c00ff897b82 */ /* 0x000f220000000800 */
[----:B------:R-:W-:Y:S01]  /*04d0*/  ULDC UR16, c[0x0][0x240] ;  /* 0x0000900000107ab9 */ /* 0x000fe20000000800 */
[----:B------:R-:W-:Y:S01]  /*04e0*/  ULDC UR13, c[0x0][0x240] ;  /* 0x00009000000d7ab9 */ /* 0x000fe20000000800 */
[----:B-1----:R-:W-:Y:S01]  /*04f0*/  VIADD R4, R0, 0xffffffe ;  /* 0x0ffffffe00047836 */ /* 0x002fe20000000000 */
[----:B------:R-:W-:Y:S01]  /*0500*/  ULDC UR14, c[0x0][0x240] ;  /* 0x00009000000e7ab9 */ /* 0x000fe20000000800 */
[----:B------:R-:W-:Y:S01]  /*0510*/  IMAD.MOV R0, RZ, RZ, -R12 ;  /* 0x000000ffff007224 */ /* 0x000fe200078e0a0c */
[----:B------:R-:W-:Y:S01]  /*0520*/  ULDC UR12, c[0x0][0x240] ;  /* 0x00009000000c7ab9 */ /* 0x000fe20000000800 */
[----:B------:R1:W5:Y:S01]  /*0530*/  F2I.FTZ.U32.TRUNC.NTZ R5, R4 ;  /* 0x0000000400057305 */ /* 0x000362000021f000 */
[----:B------:R-:W4:Y:S01]  /*0540*/  LDC R147, c[0x0][0x230] ;  /* 0x00008c00ff937b82 */ /* 0x000f220000000800 */
[----:B--2---:R-:W-:Y:S01]  /*0550*/  VIADD R138, R138, 0xfffffffb ;  /* 0xfffffffb8a8a7836 */ /* 0x004fe20000000000 */
[----:B------:R-:W-:Y:S01]  /*0560*/  UISETP.GT.AND UP0, UPT, UR7, 0x7f, UPT ;  /* 0x0000007f0700788c */ /* 0x000fe2000bf04270 */
[----:B------:R-:W-:-:S02]  /*0570*/  IMAD R180, R246, 0x38, RZ ;  /* 0x00000038f6b47824 */ /* 0x000fc400078e02ff */
[C---:B------:R-:W-:Y:S02]  /*0580*/  IMAD R196, R246.reuse, 0x3c, RZ ;  /* 0x0000003cf6c47824 */ /* 0x040fe400078e02ff */
[C---:B------:R-:W-:Y:S01]  /*0590*/  IMAD R212, R246.reuse, 0x35, RZ ;  /* 0x00000035f6d47824 */ /* 0x040fe200078e02ff */
[----:B------:R-:W2:Y:S01]  /*05a0*/  LDC R152, c[0x0][0x230] ;  /* 0x00008c00ff987b82 */ /* 0x000ea20000000800 */
[----:B-1----:R-:W-:Y:S02]  /*05b0*/  IMAD.MOV.U32 R4, RZ, RZ, RZ ;  /* 0x000000ffff047224 */ /* 0x002fe400078e00ff */
[----:B---3--:R-:W-:Y:S02]  /*05c0*/  VIADD R139, R139, 0xfffffff7 ;  /* 0xfffffff78b8b7836 */ /* 0x008fe40000000000 */
[C---:B------:R-:W-:Y:S02]  /*05d0*/  IMAD R228, R246.reuse, 0x39, RZ ;  /* 0x00000039f6e47824 */ /* 0x040fe400078e02ff */
[----:B-----5:R-:W-:Y:S01]  /*05e0*/  IMAD.MOV R8, RZ, RZ, -R5 ;  /* 0x000000ffff087224 */ /* 0x020fe200078e0a05 */
[----:B------:R-:W1:Y:S01]  /*05f0*/  LDC R149, c[0x0][0x230] ;  /* 0x00008c00ff957b82 */ /* 0x000e620000000800 */
[----:B----4-:R-:W-:Y:S01]  /*0600*/  IADD3 R137, R137, -0x1, RZ ;  /* 0xffffffff89897810 */ /* 0x010fe20007ffe0ff */
[----:B------:R-:W-:-:S02]  /*0610*/  IMAD R244, R246, 0x3d, RZ ;  /* 0x0000003df6f47824 */ /* 0x000fc400078e02ff */
[----:B------:R-:W-:Y:S01]  /*0620*/  IMAD R11, R8, R9, RZ ;  /* 0x00000009080b7224 */ /* 0x000fe200078e02ff */
[----:B------:R-:W-:-:S03]  /*0630*/  MOV R8, R10 ;  /* 0x0000000a00087202 */ /* 0x000fc60000000f00 */
[----:B------:R-:W-:Y:S01]  /*0640*/  IMAD.HI.U32 R5, R5, R11, R4 ;  /* 0x0000000b05057227 */ /* 0x000fe200078e0004 */
[----:B------:R-:W-:Y:S01]  /*0650*/  IABS R11, R3 ;  /* 0x00000003000b7213 */ /* 0x000fe20000000000 */
[----:B------:R-:W3:Y:S04]  /*0660*/  LDC R153, c[0x0][0x230] ;  /* 0x00008c00ff997b82 */ /* 0x000ee80000000800 */
[----:B------:R-:W-:-:S04]  /*0670*/  IMAD.HI.U32 R5, R5, R8, RZ ;  /* 0x0000000805057227 */ /* 0x000fc800078e00ff */
[----:B------:R-:W-:Y:S01]  /*0680*/  IMAD R0, R5, R0, R8 ;  /* 0x0000000005007224 */ /* 0x000fe200078e0208 */
[----:B------:R-:W4:Y:S04]  /*0690*/  LDC R198, c[0x0][0x230] ;  /* 0x00008c00ffc67b82 */ /* 0x000f280000000800 */
[----:B------:R-:W-:-:S04]  /*06a0*/  ISETP.GT.U32.AND P1, PT, R9, R0, PT ;  /* 0x000000000900720c */ /* 0x000fc80003f24070 */
[----:B------:R-:W5:Y:S08]  /*06b0*/  LDC R199, c[0x0][0x230] ;  /* 0x00008c00ffc77b82 */ /* 0x000f700000000800 */
[----:B------:R-:W5:Y:S01]  /*06c0*/  LDC R249, c[0x0][0x230] ;  /* 0x00008c00fff97b82 */ /* 0x000f620000000800 */
[----:B------:R-:W-:Y:S01]  /*06d0*/  @!P1 IADD3 R0, R0, -R9, RZ ;  /* 0x8000000900009210 */ /* 0x000fe20007ffe0ff */
[----:B------:R-:W-:Y:S01]  /*06e0*/  @!P1 VIADD R5, R5, 0x1 ;  /* 0x0000000105059836 */ /* 0x000fe20000000000 */
[----:B------:R-:W-:-:S02]  /*06f0*/  ISETP.NE.AND P1, PT, R6, RZ, PT ;  /* 0x000000ff0600720c */ /* 0x000fc40003f25270 */
[----:B------:R-:W-:Y:S02]  /*0700*/  ISETP.GE.U32.AND P0, PT, R0, R9, PT ;  /* 0x000000090000720c */ /* 0x000fe40003f06070 */
[----:B------:R-:W-:Y:S01]  /*0710*/  LOP3.LUT R0, R7, R6, RZ, 0x3c, !PT ;  /* 0x0000000607007212 */ /* 0x000fe200078e3cff */
[----:B------:R-:W5:Y:S03]  /*0720*/  LDC R248, c[0x0][0x230] ;  /* 0x00008c00fff87b82 */ /* 0x000f660000000800 */
[----:B------:R-:W-:Y:S01]  /*0730*/  ISETP.GE.AND P2, PT, R0, RZ, PT ;  /* 0x000000ff0000720c */ /* 0x000fe20003f46270 */
[----:B------:R-:W-:-:S04]  /*0740*/  VIADD R0, R2, 0x1ff ;  /* 0x000001ff02007836 */ /* 0x000fc80000000000 */
[----:B------:R-:W5:Y:S02]  /*0750*/  LDC R250, c[0x0][0x230] ;  /* 0x00008c00fffa7b82 */ /* 0x000f640000000800 */
[----:B------:R-:W-:-:S05]  /*0760*/  @P0 VIADD R5, R5, 0x1 ;  /* 0x0000000105050836 */ /* 0x000fca0000000000 */
[----:B------:R-:W-:Y:S02]  /*0770*/  MOV R4, R5 ;  /* 0x0000000500047202 */ /* 0x000fe40000000f00 */
[----:B------:R-:W-:-:S03]  /*0780*/  SHF.R.S32.HI R5, RZ, 0x1f, R0 ;  /* 0x0000001fff057819 */ /* 0x000fc60000011400 */
[----:B------:R-:W-:Y:S01]  /*0790*/  @!P2 IMAD.MOV R4, RZ, RZ, -R4 ;  /* 0x000000ffff04a224 */ /* 0x000fe200078e0a04 */
[----:B------:R-:W-:Y:S02]  /*07a0*/  @!P1 LOP3.LUT R4, RZ, R6, RZ, 0x33, !PT ;  /* 0x00000006ff049212 */ /* 0x000fe400078e33ff */
[----:B------:R-:W-:Y:S02]  /*07b0*/  LEA.HI R5, R5, R0, RZ, 0x9 ;  /* 0x0000000005057211 */ /* 0x000fe400078f48ff */
[----:B------:R-:W-:Y:S01]  /*07c0*/  SHF.L.U32 R10, R4, 0x3, RZ ;  /* 0x00000003040a7819 */ /* 0x000fe200000006ff */
[----:B------:R-:W-:-:S03]  /*07d0*/  IMAD.MOV R4, RZ, RZ, -R4 ;  /* 0x000000ffff047224 */ /* 0x000fc600078e0a04 */
[----:B------:R-:W-:Y:S01]  /*07e0*/  LEA.HI.SX32 R5, R5, -R10, 0x17 ;  /* 0x8000000a05057211 */ /* 0x000fe200078fbaff */
[----:B------:R-:W-:Y:S02]  /*07f0*/  IMAD R15, R6, R4, R7 ;  /* 0x00000004060f7224 */ /* 0x000fe400078e0207 */
[----:B------:R-:W-:Y:S01]  /*0800*/  IMAD.MOV.U32 R4, RZ, RZ, RZ ;  /* 0x000000ffff047224 */ /* 0x000fe200078e00ff */
[----:B------:R-:W-:Y:S02]  /*0810*/  VIMNMX R12, R5, 0x8, PT ;  /* 0x00000008050c7848 */ /* 0x000fe40003fe0100 */
[----:B------:R-:W-:Y:S02]  /*0820*/  IABS R6, R15 ;  /* 0x0000000f00067213 */ /* 0x000fe40000000000 */
[----:B------:R-:W-:-:S04]  /*0830*/  IABS R9, R12 ;  /* 0x0000000c00097213 */ /* 0x000fc80000000000 */
[----:B------:R-:W2:Y:S08]  /*0840*/  I2F.RP R0, R9 ;  /* 0x0000000900007306 */ /* 0x000eb00000209400 */
[----:B--2---:R-:W2:Y:S02]  /*0850*/  MUFU.RCP R0, R0 ;  /* 0x0000000000007308 */ /* 0x004ea40000001000 */
[----:B--2---:R-:W-:-:S06]  /*0860*/  VIADD R5, R0, 0xffffffe ;  /* 0x0ffffffe00057836 */ /* 0x004fcc0000000000 */
[----:B------:R-:W2:Y:S02]  /*0870*/  F2I.FTZ.U32.TRUNC.NTZ R5, R5 ;  /* 0x0000000500057305 */ /* 0x000ea4000021f000 */
[----:B--2---:R-:W-:-:S05]  /*0880*/  IADD3 R8, RZ, -R5, RZ ;  /* 0x80000005ff087210 */ /* 0x004fca0007ffe0ff */
[----:B------:R-:W-:Y:S01]  /*0890*/  IMAD R7, R8, R9, RZ ;  /* 0x0000000908077224 */ /* 0x000fe200078e02ff */
[----:B------:R-:W-:-:S03]  /*08a0*/  IABS R8, R12 ;  /* 0x0000000c00087213 */ /* 0x000fc60000000000 */
[----:B------:R-:W-:Y:S01]  /*08b0*/  IMAD.HI.U32 R0, R5, R7, R4 ;  /* 0x0000000705007227 */ /* 0x000fe200078e0004 */
[----:B------:R-:W-:-:S03]  /*08c0*/  IADD3 R7, RZ, -R8, RZ ;  /* 0x80000008ff077210 */ /* 0x000fc60007ffe0ff */
[----:B------:R-:W-:Y:S01]  /*08d0*/  IMAD.MOV.U32 R4, RZ, RZ, R11 ;  /* 0x000000ffff047224 */ /* 0x000fe200078e000b */
[----:B------:R-:W-:Y:S01]  /*08e0*/  IABS R11, R2 ;  /* 0x00000002000b7213 */ /* 0x000fe20000000000 */
[----:B------:R-:W-:Y:S02]  /*08f0*/  IMAD.HI.U32 R5, R0, R6, RZ ;  /* 0x0000000600057227 */ /* 0x000fe400078e00ff */
[----:B------:R-:W2:Y:S02]  /*0900*/  I2F.RP R8, R4 ;  /* 0x0000000400087306 */ /* 0x000ea40000209400 */
[----:B------:R-:W-:Y:S02]  /*0910*/  IMAD R6, R5, R7, R6 ;  /* 0x0000000705067224 */ /* 0x000fe400078e0206 */
[----:B------:R-:W-:-:S03]  /*0920*/  IMAD.MOV.U32 R0, RZ, RZ, R11 ;  /* 0x000000ffff007224 */ /* 0x000fc600078e000b */
[----:B------:R-:W-:Y:S01]  /*0930*/  ISETP.GT.U32.AND P1, PT, R9, R6, PT ;  /* 0x000000060900720c */ /* 0x000fe20003f24070 */
[----:B------:R-:W1:Y:S08]  /*0940*/  I2F.RP R7, R0 ;  /* 0x0000000000077306 */ /* 0x000e700000209400 */
[----:B--2---:R-:W2:Y:S04]  /*0950*/  MUFU.RCP R8, R8 ;  /* 0x0000000800087308 */ /* 0x004ea80000001000 */
[----:B------:R-:W-:-:S02]  /*0960*/  @!P1 IMAD.IADD R6, R6, 0x1, -R9 ;  /* 0x0000000106069824 */ /* 0x000fc400078e0a09 */
[----:B------:R-:W-:Y:S01]  /*0970*/  @!P1 VIADD R5, R5, 0x1 ;  /* 0x0000000105059836 */ /* 0x000fe20000000000 */
[----:B------:R-:W-:Y:S01]  /*0980*/  ISETP.NE.AND P1, PT, R12, RZ, PT ;  /* 0x000000ff0c00720c */ /* 0x000fe20003f25270 */
[----:B-1----:R-:W1:Y:S01]  /*0990*/  MUFU.RCP R7, R7 ;  /* 0x0000000700077308 */ /* 0x002e620000001000 */
[----:B------:R-:W-:Y:S02]  /*09a0*/  ISETP.GE.U32.AND P0, PT, R6, R9, PT ;  /* 0x000000090600720c */ /* 0x000fe40003f06070 */
[----:B------:R-:W-:-:S04]  /*09b0*/  LOP3.LUT R6, R15, R12, RZ, 0x3c, !PT ;  /* 0x0000000c0f067212 */ /* 0x000fc800078e3cff */
[----:B------:R-:W-:Y:S02]  /*09c0*/  ISETP.GE.AND P2, PT, R6, RZ, PT ;  /* 0x000000ff0600720c */ /* 0x000fe40003f46270 */
[----:B--2---:R-:W-:-:S04]  /*09d0*/  IADD3 R16, R8, 0xffffffe, RZ ;  /* 0x0ffffffe08107810 */ /* 0x004fc80007ffe0ff */
[----:B------:R2:W3:Y:S01]  /*09e0*/  F2I.FTZ.U32.TRUNC.NTZ R17, R16 ;  /* 0x0000001000117305 */ /* 0x0004e2000021f000 */
[----:B------:R-:W-:Y:S02]  /*09f0*/  @P0 VIADD R5, R5, 0x1 ;  /* 0x0000000105050836 */ /* 0x000fe40000000000 */
[----:B-1----:R-:W-:-:S03]  /*0a00*/  VIADD R7, R7, 0xffffffe ;  /* 0x0ffffffe07077836 */ /* 0x002fc60000000000 */
[----:B------:R-:W-:Y:S02]  /*0a10*/  MOV R8, R5 ;  /* 0x0000000500087202 */ /* 0x000fe40000000f00 */
[----:B------:R-:W1:Y:S01]  /*0a20*/  F2I.FTZ.U32.TRUNC.NTZ R9, R7 ;  /* 0x0000000700097305 */ /* 0x000e62000021f000 */
[----:B--2---:R-:W-:Y:S02]  /*0a30*/  MOV R16, RZ ;  /* 0x000000ff00107202 */ /* 0x004fe40000000f00 */
[----:B------:R-:W-:Y:S01]  /*0a40*/  @!P2 IMAD.MOV R8, RZ, RZ, -R8 ;  /* 0x000000ffff08a224 */ /* 0x000fe200078e0a08 */
[----:B------:R-:W-:Y:S01]  /*0a50*/  @!P1 LOP3.LUT R8, RZ, R12, RZ, 0x33, !PT ;  /* 0x0000000cff089212 */ /* 0x000fe200078e33ff */
[----:B---3--:R-:W-:-:S03]  /*0a60*/  IMAD.MOV R5, RZ, RZ, -R17 ;  /* 0x000000ffff057224 */ /* 0x008fc600078e0a11 */
[----:B------:R-:W-:Y:S01]  /*0a70*/  SHF.L.U32 R68, R8, 0x6, RZ ;  /* 0x0000000608447819 */ /* 0x000fe200000006ff */
[----:B------:R-:W-:-:S03]  /*0a80*/  IMAD R5, R5, R4, RZ ;  /* 0x0000000405057224 */ /* 0x000fc600078e02ff */
[C---:B------:R-:W-:Y:S01]  /*0a90*/  IADD3 R26, R68.reuse, 0xc, RZ ;  /* 0x0000000c441a7810 */ /* 0x040fe20007ffe0ff */
[C---:B------:R-:W-:Y:S01]  /*0aa0*/  VIADD R18, R68.reuse, 0x3f ;  /* 0x0000003f44127836 */ /* 0x040fe20000000000 */
[C---:B------:R-:W-:Y:S01]  /*0ab0*/  IADD3 R28, R68.reuse, 0xe, RZ ;  /* 0x0000000e441c7810 */ /* 0x040fe20007ffe0ff */
[----:B------:R-:W-:Y:S01]  /*0ac0*/  IMAD.HI.U32 R16, R17, R5, R16 ;  /* 0x0000000511107227 */ /* 0x000fe200078e0010 */
[C---:B------:R-:W-:Y:S01]  /*0ad0*/  IADD3 R32, R68.reuse, 0x13, RZ ;  /* 0x0000001344207810 */ /* 0x040fe20007ffe0ff */
[----:B------:R2:W-:Y:S01]  /*0ae0*/  STL [R1+0xd40], R68 ;  /* 0x000d404401007387 */ /* 0x0005e20000100800 */
[----:B------:R-:W-:Y:S01]  /*0af0*/  IABS R11, R18 ;  /* 0x00000012000b7213 */ /* 0x000fe20000000000 */
[C---:B------:R-:W-:Y:S01]  /*0b00*/  VIADD R14, R68.reuse, 0x1 ;  /* 0x00000001440e7836 */ /* 0x040fe20000000000 */
[C---:B------:R-:W-:Y:S01]  /*0b10*/  IADD3 R36, R68.reuse, 0x15, RZ ;  /* 0x0000001544247810 */ /* 0x040fe20007ffe0ff */
[----:B------:R-:W-:Y:S01]  /*0b20*/  IMAD.MOV R17, RZ, RZ, -R8 ;  /* 0x000000ffff117224 */ /* 0x000fe200078e0a08 */
[----:B------:R-:W-:Y:S01]  /*0b30*/  IADD3 R46, R68, 0x21, RZ ;  /* 0x00000021442e7810 */ /* 0x000fe20007ffe0ff */
[----:B------:R-:W-:Y:S01]  /*0b40*/  IMAD.HI.U32 R5, R16, R11, RZ ;  /* 0x0000000b10057227 */ /* 0x000fe200078e00ff */
[----:B------:R-:W-:-:S02]  /*0b50*/  IABS R13, R14 ;  /* 0x0000000e000d7213 */ /* 0x000fc40000000000 */
[----:B------:R-:W-:Y:S01]  /*0b60*/  ISETP.GE.AND P2, PT, R14, RZ, PT ;  /* 0x000000ff0e00720c */ /* 0x000fe20003f46270 */
[----:B-1----:R-:W-:Y:S01]  /*0b70*/  IMAD.MOV R7, RZ, RZ, -R9 ;  /* 0x000000ffff077224 */ /* 0x002fe200078e0a09 */
[----:B------:R-:W-:Y:S01]  /*0b80*/  IADD3 R6, -R5, RZ, RZ ;  /* 0x000000ff05067210 */ /* 0x000fe20007ffe1ff */
[----:B------:R-:W-:Y:S01]  /*0b90*/  IMAD.HI.U32 R5, R16, R13, RZ ;  /* 0x0000000d10057227 */ /* 0x000fe200078e00ff */
[----:B------:R-:W-:Y:S02]  /*0ba0*/  IADD3 R14, R68, 0x7, RZ ;  /* 0x00000007440e7810 */ /* 0x000fe40007ffe0ff */
[----:B------:R-:W-:Y:S01]  /*0bb0*/  IABS R35, R36 ;  /* 0x0000002400237213 */ /* 0x000fe20000000000 */
[----:B------:R-:W-:Y:S01]  /*0bc0*/  IMAD R11, R4, R6, R11 ;  /* 0x00000006040b7224 */ /* 0x000fe200078e020b */
[----:B------:R-:W-:Y:S01]  /*0bd0*/  IABS R21, R14 ;  /* 0x0000000e00157213 */ /* 0x000fe20000000000 */
[----:B------:R-:W-:Y:S01]  /*0be0*/  IMAD R17, R12, R17, R15 ;  /* 0x000000110c117224 */ /* 0x000fe200078e020f */
[----:B------:R-:W-:Y:S01]  /*0bf0*/  IADD3 R12, R68, 0x2, RZ ;  /* 0x00000002440c7810 */ /* 0x000fe20007ffe0ff */
[----:B------:R-:W-:Y:S01]  /*0c00*/  IMAD.MOV R6, RZ, RZ, -R5 ;  /* 0x000000ffff067224 */ /* 0x000fe200078e0a05 */
[----:B------:R-:W-:Y:S01]  /*0c10*/  ISETP.GT.U32.AND P1, PT, R4, R11, PT ;  /* 0x0000000b0400720c */ /* 0x000fe20003f24070 */
[----:B------:R-:W-:Y:S01]  /*0c20*/  IMAD R5, R7, R0, RZ ;  /* 0x0000000007057224 */ /* 0x000fe200078e02ff */
[----:B------:R-:W-:Y:S01]  /*0c30*/  IABS R7, R12 ;  /* 0x0000000c00077213 */ /* 0x000fe20000000000 */
[----:B------:R-:W-:Y:S01]  /*0c40*/  IMAD.MOV.U32 R8, RZ, RZ, RZ ;  /* 0x000000ffff087224 */ /* 0x000fe200078e00ff */
[----:B------:R-:W-:Y:S01]  /*0c50*/  IADD3 R17, R10, R17, RZ ;  /* 0x000000110a117210 */ /* 0x000fe20007ffe0ff */
[----:B------:R-:W-:Y:S01]  /*0c60*/  IMAD R6, R4, R6, R13 ;  /* 0x0000000604067224 */ /* 0x000fe200078e020d */
[----:B------:R-:W-:Y:S01]  /*0c70*/  ISETP.GE.AND P5, PT, R12, RZ, PT ;  /* 0x000000ff0c00720c */ /* 0x000fe20003fa6270 */
[----:B------:R-:W-:Y:S01]  /*0c80*/  IMAD.HI.U32 R8, R9, R5, R8 ;  /* 0x0000000509087227 */ /* 0x000fe200078e0008 */
[----:B------:R-:W-:-:S02]  /*0c90*/  IABS R45, R46 ;  /* 0x0000002e002d7213 */ /* 0x000fc40000000000 */
[----:B------:R-:W-:Y:S01]  /*0ca0*/  ISETP.GT.U32.AND P0, PT, R4, R6, PT ;  /* 0x000000060400720c */ /* 0x000fe20003f04070 */
[----:B------:R-:W-:Y:S01]  /*0cb0*/  IMAD.HI.U32 R5, R16, R7, RZ ;  /* 0x0000000710057227 */ /* 0x000fe200078e00ff */
[----:B------:R-:W-:-:S03]  /*0cc0*/  IADD3 R52, R68, 0x27, RZ ;  /* 0x0000002744347810 */ /* 0x000fc60007ffe0ff */
[--C-:B------:R-:W-:Y:S01]  /*0cd0*/  @!P1 IMAD.IADD R11, R11, 0x1, -R4.reuse ;  /* 0x000000010b0b9824 */ /* 0x100fe200078e0a04 */
[----:B------:R-:W-:Y:S01]  /*0ce0*/  IADD3 R5, -R5, RZ, RZ ;  /* 0x000000ff05057210 */ /* 0x000fe20007ffe1ff */
[C---:B------:R-:W-:Y:S01]  /*0cf0*/  VIADD R10, R68.reuse, 0x4 ;  /* 0x00000004440a7836 */ /* 0x040fe20000000000 */
[----:B------:R-:W-:Y:S01]  /*0d00*/  IABS R53, R52 ;  /* 0x0000003400357213 */ /* 0x000fe20000000000 */
[----:B------:R-:W-:Y:S01]  /*0d10*/  VIADD R19, R68, 0x3 ;  /* 0x0000000344137836 */ /* 0x000fe20000000000 */
[C---:B------:R-:W-:Y:S01]  /*0d20*/  ISETP.GT.U32.AND P6, PT, R4.reuse, R11, PT ;  /* 0x0000000b0400720c */ /* 0x040fe20003fc4070 */
[----:B------:R-:W-:Y:S01]  /*0d30*/  IMAD R7, R4, R5, R7 ;  /* 0x0000000504077224 */ /* 0x000fe200078e0207 */
[----:B------:R-:W-:Y:S01]  /*0d40*/  IABS R15, R10 ;  /* 0x0000000a000f7213 */ /* 0x000fe20000000000 */
[----:B------:R-:W-:Y:S01]  /*0d50*/  @!P0 IMAD.IADD R6, R6, 0x1, -R4 ;  /* 0x0000000106068824 */ /* 0x000fe200078e0a04 */
[----:B------:R-:W-:Y:S01]  /*0d60*/  IABS R13, R19 ;  /* 0x00000013000d7213 */ /* 0x000fe20000000000 */
[----:B------:R-:W-:Y:S01]  /*0d70*/  VIADD R12, R68, 0x5 ;  /* 0x00000005440c7836 */ /* 0x000fe20000000000 */
[----:B------:R-:W-:Y:S01]  /*0d80*/  ISETP.GT.U32.AND P4, PT, R4, R7, PT ;  /* 0x000000070400720c */ /* 0x000fe20003f84070 */
[----:B------:R-:W-:Y:S01]  /*0d90*/  IMAD.HI.U32 R9, R16, R15, RZ ;  /* 0x0000000f10097227 */ /* 0x000fe200078e00ff */
[----:B------:R-:W-:-:S02]  /*0da0*/  ISETP.GE.AND P0, PT, R10, RZ, PT ;  /* 0x000000ff0a00720c */ /* 0x000fc40003f06270 */
[----:B------:R-:W-:Y:S01]  /*0db0*/  ISETP.GT.U32.AND P3, PT, R4, R6, PT ;  /* 0x000000060400720c */ /* 0x000fe20003f64070 */
[----:B------:R-:W-:Y:S01]  /*0dc0*/  IMAD.HI.U32 R5, R16, R13, RZ ;  /* 0x0000000d10057227 */ /* 0x000fe200078e00ff */
[----:B------:R-:W-:Y:S02]  /*0dd0*/  IADD3 R10, -R9, RZ, RZ ;  /* 0x000000ff090a7210 */ /* 0x000fe40007ffe1ff */
[----:B------:R-:W-:Y:S01]  /*0de0*/  ISETP.GE.AND P1, PT, R19, RZ, PT ;  /* 0x000000ff1300720c */ /* 0x000fe20003f26270 */
[----:B------:R-:W-:Y:S01]  /*0df0*/  @!P6 IMAD.IADD R11, R11, 0x1, -R4 ;  /* 0x000000010b0be824 */ /* 0x000fe200078e0a04 */
[----:B------:R-:W-:Y:S01]  /*0e00*/  ISETP.GE.AND P6, PT, R18, RZ, PT ;  /* 0x000000ff1200720c */ /* 0x000fe20003fc6270 */
[----:B------:R-:W-:Y:S02]  /*0e10*/  IMAD.MOV R5, RZ, RZ, -R5 ;  /* 0x000000ffff057224 */ /* 0x000fe400078e0a05 */
[C---:B------:R-:W-:Y:S01]  /*0e20*/  IMAD R10, R4.reuse, R10, R15 ;  /* 0x0000000a040a7224 */ /* 0x040fe200078e020f */
[----:B------:R-:W-:Y:S01]  /*0e30*/  IABS R15, R12 ;  /* 0x0000000c000f7213 */ /* 0x000fe20000000000 */
[----:B------:R-:W-:Y:S01]  /*0e40*/  IMAD R9, R4, R5, R13 ;  /* 0x0000000504097224 */ /* 0x000fe200078e020d */
[----:B------:R-:W-:Y:S01]  /*0e50*/  IADD3 R13, R68, 0x6, RZ ;  /* 0x00000006440d7810 */ /* 0x000fe20007ffe0ff */
[----:B------:R-:W-:-:S02]  /*0e60*/  IMAD.MOV.U32 R5, RZ, RZ, R11 ;  /* 0x000000ffff057224 */ /* 0x000fc400078e000b */
[--C-:B------:R-:W-:Y:S01]  /*0e70*/  @!P4 IMAD.IADD R7, R7, 0x1, -R4.reuse ;  /* 0x000000010707c824 */ /* 0x100fe200078e0a04 */
[----:B------:R-:W-:Y:S01]  /*0e80*/  IABS R19, R13 ;  /* 0x0000000d00137213 */ /* 0x000fe20000000000 */
[----:B------:R-:W-:Y:S01]  /*0e90*/  @!P3 IMAD.IADD R6, R6, 0x1, -R4 ;  /* 0x000000010606b824 */ /* 0x000fe200078e0a04 */
[C---:B------:R-:W-:Y:S01]  /*0ea0*/  ISETP.GT.U32.AND P3, PT, R4.reuse, R9, PT ;  /* 0x000000090400720c */ /* 0x040fe20003f64070 */
[----:B------:R-:W-:Y:S01]  /*0eb0*/  @!P6 IMAD.MOV R5, RZ, RZ, -R5 ;  /* 0x000000ffff05e224 */ /* 0x000fe200078e0a05 */
[----:B------:R-:W-:Y:S01]  /*0ec0*/  ISETP.GT.U32.AND P6, PT, R4, R10, PT ;  /* 0x0000000a0400720c */ /* 0x000fe20003fc4070 */
[----:B------:R-:W-:Y:S01]  /*0ed0*/  IMAD.HI.U32 R11, R16, R15, RZ ;  /* 0x0000000f100b7227 */ /* 0x000fe200078e00ff */
[----:B------:R-:W-:Y:S02]  /*0ee0*/  ISETP.GT.U32.AND P4, PT, R4, R7, PT ;  /* 0x000000070400720c */ /* 0x000fe40003f84070 */
[----:B------:R-:W-:Y:S01]  /*0ef0*/  @!P2 IADD3 R6, -R6, RZ, RZ ;  /* 0x000000ff0606a210 */ /* 0x000fe20007ffe1ff */
[----:B------:R-:W-:Y:S01]  /*0f00*/  IMAD.MOV R11, RZ, RZ, -R11 ;  /* 0x000000ffff0b7224 */ /* 0x000fe200078e0a0b */
[----:B------:R-:W-:Y:S01]  /*0f10*/  ISETP.GE.AND P2, PT, R12, RZ, PT ;  /* 0x000000ff0c00720c */ /* 0x000fe20003f46270 */
[----:B------:R-:W-:-:S04]  /*0f20*/  IMAD.HI.U32 R12, R16, R19, RZ ;  /* 0x00000013100c7227 */ /* 0x000fc800078e00ff */
[--C-:B------:R-:W-:Y:S02]  /*0f30*/  @!P3 IMAD.IADD R9, R9, 0x1, -R4.reuse ;  /* 0x000000010909b824 */ /* 0x100fe400078e0a04 */
[----:B------:R-:W-:Y:S02]  /*0f40*/  @!P6 IMAD.IADD R10, R10, 0x1, -R4 ;  /* 0x000000010a0ae824 */ /* 0x000fe400078e0a04 */
[----:B------:R-:W-:Y:S01]  /*0f50*/  @!P4 IADD3 R7, R7, -R4, RZ ;  /* 0x800000040707c210 */ /* 0x000fe20007ffe0ff */
[----:B------:R-:W-:Y:S01]  /*0f60*/  IMAD.MOV R12, RZ, RZ, -R12 ;  /* 0x000000ffff0c7224 */ /* 0x000fe200078e0a0c */
[----:B------:R-:W-:Y:S01]  /*0f70*/  ISETP.GE.AND P4, PT, R13, RZ, PT ;  /* 0x000000ff0d00720c */ /* 0x000fe20003f86270 */
[----:B------:R-:W-:Y:S01]  /*0f80*/  IMAD.HI.U32 R13, R16, R21, RZ ;  /* 0x00000015100d7227 */ /* 0x000fe200078e00ff */
[C---:B------:R-:W-:Y:S02]  /*0f90*/  ISETP.GT.U32.AND P6, PT, R4.reuse, R10, PT ;  /* 0x0000000a0400720c */ /* 0x040fe40003fc4070 */
[C---:B------:R-:W-:Y:S01]  /*0fa0*/  ISETP.GT.U32.AND P3, PT, R4.reuse, R9, PT ;  /* 0x000000090400720c */ /* 0x040fe20003f64070 */
[----:B------:R-:W-:Y:S01]  /*0fb0*/  @!P5 IMAD.MOV R7, RZ, RZ, -R7 ;  /* 0x000000ffff07d224 */ /* 0x000fe200078e0a07 */
[----:B------:R-:W-:Y:S01]  /*0fc0*/  IADD3 R13, -R13, RZ, RZ ;  /* 0x000000ff0d0d7210 */ /* 0x000fe20007ffe1ff */
[----:B------:R-:W-:Y:S01]  /*0fd0*/  IMAD R11, R4, R11, R15 ;  /* 0x0000000b040b7224 */ /* 0x000fe200078e020f */
[----:B------:R-:W-:Y:S01]  /*0fe0*/  ISETP.GE.AND P5, PT, R14, RZ, PT ;  /* 0x000000ff0e00720c */ /* 0x000fe20003fa6270 */
[----:B------:R-:W-:Y:S01]  /*0ff0*/  IMAD R12, R4, R12, R19 ;  /* 0x0000000c040c7224 */ /* 0x000fe200078e0213 */
[----:B------:R-:W-:Y:S01]  /*1000*/  IADD3 R14, R68, 0x8, RZ ;  /* 0x00000008440e7810 */ /* 0x000fe20007ffe0ff */
[----:B------:R-:W-:-:S02]  /*1010*/  IMAD R13, R4, R13, R21 ;  /* 0x0000000d040d7224 */ /* 0x000fc400078e0215 */
[----:B------:R-:W-:Y:S01]  /*1020*/  VIADD R24, R68, 0xb ;  /* 0x0000000b44187836 */ /* 0x000fe20000000000 */
[----:B------:R-:W-:Y:S01]  /*1030*/  IABS R19, R14 ;  /* 0x0000000e00137213 */ /* 0x000fe20000000000 */
[--C-:B------:R-:W-:Y:S01]  /*1040*/  @!P6 IMAD.IADD R10, R10, 0x1, -R4.reuse ;  /* 0x000000010a0ae824 */ /* 0x100fe200078e0a04 */
[----:B------:R-:W-:Y:S01]  /*1050*/  ISETP.GE.AND P6, PT, R14, RZ, PT ;  /* 0x000000ff0e00720c */ /* 0x000fe20003fc6270 */
[----:B------:R-:W-:Y:S01]  /*1060*/  @!P3 IMAD.IADD R9, R9, 0x1, -R4 ;  /* 0x000000010909b824 */ /* 0x000fe200078e0a04 */
[C---:B------:R-:W-:Y:S01]  /*1070*/  ISETP.GT.U32.AND P3, PT, R4.reuse, R11, PT ;  /* 0x0000000b0400720c */ /* 0x040fe20003f64070 */
[----:B------:R-:W-:Y:S01]  /*1080*/  @!P0 IMAD.MOV R10, RZ, RZ, -R10 ;  /* 0x000000ffff0a8224 */ /* 0x000fe200078e0a0a */
[----:B------:R-:W-:Y:S01]  /*1090*/  ISETP.GT.U32.AND P0, PT, R4, R13, PT ;  /* 0x0000000d0400720c */ /* 0x000fe20003f04070 */
[----:B------:R-:W-:Y:S01]  /*10a0*/  IMAD.HI.U32 R14, R16, R19, RZ ;  /* 0x00000013100e7227 */ /* 0x000fe200078e00ff */
[----:B------:R-:W-:Y:S02]  /*10b0*/  IABS R25, R24 ;  /* 0x0000001800197213 */ /* 0x000fe40000000000 */
[----:B------:R-:W-:Y:S01]  /*10c0*/  @!P1 IADD3 R9, -R9, RZ, RZ ;  /* 0x000000ff09099210 */ /* 0x000fe20007ffe1ff */
[----:B------:R-:W-:Y:S01]  /*10d0*/  VIADD R20, R68, 0x9 ;  /* 0x0000000944147836 */ /* 0x000fe20000000000 */
[----:B------:R-:W-:Y:S01]  /*10e0*/  IADD3 R14, -R14, RZ, RZ ;  /* 0x000000ff0e0e7210 */ /* 0x000fe20007ffe1ff */
[----:B------:R-:W-:Y:S01]  /*10f0*/  VIADD R22, R68, 0xa ;  /* 0x0000000a44167836 */ /* 0x000fe20000000000 */
[----:B------:R-:W-:Y:S01]  /*1100*/  ISETP.GT.U32.AND P1, PT, R4, R12, PT ;  /* 0x0000000c0400720c */ /* 0x000fe20003f24070 */
[----:B------:R-:W-:Y:S01]  /*1110*/  VIADD R27, R68, 0xd ;  /* 0x0000000d441b7836 */ /* 0x000fe20000000000 */
[----:B------:R-:W-:Y:S01]  /*1120*/  IABS R21, R20 ;  /* 0x0000001400157213 */ /* 0x000fe20000000000 */
[----:B------:R-:W-:Y:S01]  /*1130*/  IMAD R14, R4, R14, R19 ;  /* 0x0000000e040e7224 */ /* 0x000fe200078e0213 */
[----:B------:R-:W-:Y:S01]  /*1140*/  @!P3 IADD3 R11, R11, -R4, RZ ;  /* 0x800000040b0bb210 */ /* 0x000fe20007ffe0ff */
[----:B------:R-:W-:Y:S01]  /*1150*/  @!P0 IMAD.IADD R13, R13, 0x1, -R4 ;  /* 0x000000010d0d8824 */ /* 0x000fe200078e0a04 */
[----:B------:R-:W-:Y:S01]  /*1160*/  IABS R23, R22 ;  /* 0x0000001600177213 */ /* 0x000fe20000000000 */
[----:B------:R-:W-:Y:S01]  /*1170*/  IMAD.HI.U32 R19, R16, R25, RZ ;  /* 0x0000001910137227 */ /* 0x000fe200078e00ff */
[----:B------:R-:W-:-:S02]  /*1180*/  ISETP.GT.U32.AND P3, PT, R4, R11, PT ;  /* 0x0000000b0400720c */ /* 0x000fc40003f64070 */
[----:B------:R-:W-:Y:S01]  /*1190*/  ISETP.GT.U32.AND P0, PT, R4, R13, PT ;  /* 0x0000000d0400720c */ /* 0x000fe20003f04070 */
[----:B------:R-:W-:Y:S01]  /*11a0*/  IMAD.HI.U32 R15, R16, R21, RZ ;  /* 0x00000015100f7227 */ /* 0x000fe200078e00ff */
[----:B------:R-:W-:-:S03]  /*11b0*/  IADD3 R19, -R19, RZ, RZ ;  /* 0x000000ff13137210 */ /* 0x000fc60007ffe1ff */
[----:B------:R-:W-:Y:S02]  /*11c0*/  @!P1 IMAD.IADD R12, R12, 0x1, -R4 ;  /* 0x000000010c0c9824 */ /* 0x000fe400078e0a04 */
[C---:B------:R-:W-:Y:S01]  /*11d0*/  IMAD R19, R4.reuse, R19, R25 ;  /* 0x0000001304137224 */ /* 0x040fe200078e0219 */
[----:B------:R-:W-:Y:S01]  /*11e0*/  IABS R25, R28 ;  /* 0x0000001c00197213 */ /* 0x000fe20000000000 */
[----:B------:R-:W-:Y:S01]  /*11f0*/  IMAD.MOV R15, RZ, RZ, -R15 ;  /* 0x000000ffff0f7224 */ /* 0x000fe200078e0a0f */
[----:B------:R-:W-:Y:S01]  /*1200*/  ISETP.GT.U32.AND P1, PT, R4, R12, PT ;  /* 0x0000000c0400720c */ /* 0x000fe20003f24070 */
[----:B------:R-:W-:-:S04]  /*1210*/  IMAD.HI.U32 R18, R16, R23, RZ ;  /* 0x0000001710127227 */ /* 0x000fc800078e00ff */
[--C-:B------:R-:W-:Y:S01]  /*1220*/  @!P0 IMAD.IADD R13, R13, 0x1, -R4.reuse ;  /* 0x000000010d0d8824 */ /* 0x100fe200078e0a04 */
[----:B------:R-:W-:Y:S01]  /*1230*/  IADD3 R18, -R18, RZ, RZ ;  /* 0x000000ff12127210 */ /* 0x000fe20007ffe1ff */
[--C-:B------:R-:W-:Y:S01]  /*1240*/  @!P3 IMAD.IADD R11, R11, 0x1, -R4.reuse ;  /* 0x000000010b0bb824 */ /* 0x100fe200078e0a04 */
[----:B------:R-:W-:Y:S01]  /*1250*/  ISETP.GE.AND P3, PT, R20, RZ, PT ;  /* 0x000000ff1400720c */ /* 0x000fe20003f66270 */
[C---:B------:R-:W-:Y:S01]  /*1260*/  IMAD R15, R4.reuse, R15, R21 ;  /* 0x0000000f040f7224 */ /* 0x040fe200078e0215 */
[----:B------:R-:W-:Y:S01]  /*1270*/  @!P5 IADD3 R13, -R13, RZ, RZ ;  /* 0x000000ff0d0dd210 */ /* 0x000fe20007ffe1ff */
[----:B------:R-:W-:Y:S01]  /*1280*/  @!P2 IMAD.MOV R11, RZ, RZ, -R11 ;  /* 0x000000ffff0ba224 */ /* 0x000fe200078e0a0b */
[C---:B------:R-:W-:Y:S01]  /*1290*/  ISETP.GT.U32.AND P5, PT, R4.reuse, R19, PT ;  /* 0x000000130400720c */ /* 0x040fe20003fa4070 */
[----:B------:R-:W-:Y:S01]  /*12a0*/  IMAD R18, R4, R18, R23 ;  /* 0x0000001204127224 */ /* 0x000fe200078e0217 */
[----:B------:R-:W-:Y:S01]  /*12b0*/  IABS R21, R26 ;  /* 0x0000001a00157213 */ /* 0x000fe20000000000 */
[----:B------:R-:W-:Y:S01]  /*12c0*/  @!P1 IMAD.IADD R12, R12, 0x1, -R4 ;  /* 0x000000010c0c9824 */ /* 0x000fe200078e0a04 */
[----:B------:R-:W-:Y:S01]  /*12d0*/  ISETP.GT.U32.AND P2, PT, R4, R15, PT ;  /* 0x0000000f0400720c */ /* 0x000fe20003f44070 */
[----:B------:R-:W-:Y:S01]  /*12e0*/  VIADD R30, R68, 0x12 ;  /* 0x00000012441e7836 */ /* 0x000fe20000000000 */
[----:B------:R-:W-:Y:S01]  /*12f0*/  ISETP.GT.U32.AND P0, PT, R4, R18, PT ;  /* 0x000000120400720c */ /* 0x000fe20003f04070 */
[----:B------:R-:W-:Y:S01]  /*1300*/  IMAD.HI.U32 R20, R16, R21, RZ ;  /* 0x0000001510147227 */ /* 0x000fe200078e00ff */
[----:B------:R-:W-:-:S02]  /*1310*/  IABS R23, R27 ;  /* 0x0000001b00177213 */ /* 0x000fc40000000000 */
[C---:B------:R-:W-:Y:S01]  /*1320*/  ISETP.GT.U32.AND P1, PT, R4.reuse, R14, PT ;  /* 0x0000000e0400720c */ /* 0x040fe20003f24070 */
[----:B------:R-:W-:Y:S01]  /*1330*/  IMAD.MOV R20, RZ, RZ, -R20 ;  /* 0x000000ffff147224 */ /* 0x000fe200078e0a14 */
[----:B------:R-:W-:Y:S01]  /*1340*/  IABS R31, R30 ;  /* 0x0000001e001f7213 */ /* 0x000fe20000000000 */
[--C-:B------:R-:W-:Y:S02]  /*1350*/  @!P5 IMAD.IADD R19, R19, 0x1, -R4.reuse ;  /* 0x000000011313d824 */ /* 0x100fe400078e0a04 */
[C---:B------:R-:W-:Y:S02]  /*1360*/  IMAD R20, R4.reuse, R20, R21 ;  /* 0x0000001404147224 */ /* 0x040fe400078e0215 */
[----:B------:R-:W-:Y:S01]  /*1370*/  @!P2 IMAD.IADD R15, R15, 0x1, -R4 ;  /* 0x000000010f0fa824 */ /* 0x000fe200078e0a04 */
[----:B------:R-:W-:Y:S01]  /*1380*/  ISETP.GT.U32.AND P5, PT, R4, R19, PT ;  /* 0x000000130400720c */ /* 0x000fe20003fa4070 */
[----:B------:R-:W-:Y:S01]  /*1390*/  IMAD.HI.U32 R21, R16, R23, RZ ;  /* 0x0000001710157227 */ /* 0x000fe200078e00ff */
[----:B------:R-:W-:-:S02]  /*13a0*/  @!P0 IADD3 R18, R18, -R4, RZ ;  /* 0x8000000412128210 */ /* 0x000fc40007ffe0ff */
[C---:B------:R-:W-:Y:S01]  /*13b0*/  ISETP.GT.U32.AND P2, PT, R4.reuse, R15, PT ;  /* 0x0000000f0400720c */ /* 0x040fe20003f44070 */
[----:B------:R-:W-:Y:S01]  /*13c0*/  IMAD.MOV R21, RZ, RZ, -R21 ;  /* 0x000000ffff157224 */ /* 0x000fe200078e0a15 */
[----:B------:R-:W-:Y:S01]  /*13d0*/  ISETP.GT.U32.AND P0, PT, R4, R18, PT ;  /* 0x000000120400720c */ /* 0x000fe20003f04070 */
[----:B------:R-:W-:Y:S02]  /*13e0*/  @!P1 IMAD.IADD R14, R14, 0x1, -R4 ;  /* 0x000000010e0e9824 */ /* 0x000fe400078e0a04 */
[----:B------:R-:W-:Y:S01]  /*13f0*/  IMAD R21, R4, R21, R23 ;  /* 0x0000001504157224 */ /* 0x000fe200078e0217 */
[----:B------:R-:W-:Y:S01]  /*1400*/  IADD3 R23, R68, 0xf, RZ ;  /* 0x0000000f44177810 */ /* 0x000fe20007ffe0ff */
[----:B------:R-:W-:Y:S01]  /*1410*/  @!P4 IMAD.MOV R12, RZ, RZ, -R12 ;  /* 0x000000ffff0cc224 */ /* 0x000fe200078e0a0c */
[----:B------:R-:W-:Y:S01]  /*1420*/  ISETP.GE.AND P4, PT, R22, RZ, PT ;  /* 0x000000ff1600720c */ /* 0x000fe20003f86270 */
[----:B------:R-:W-:Y:S01]  /*1430*/  @!P5 IMAD.IADD R19, R19, 0x1, -R4 ;  /* 0x000000011313d824 */ /* 0x000fe200078e0a04 */
[----:B------:R-:W-:Y:S01]  /*1440*/  ISETP.GT.U32.AND P5, PT, R4, R21, PT ;  /* 0x000000150400720c */ /* 0x000fe20003fa4070 */
[----:B------:R-:W-:Y:S01]  /*1450*/  IMAD.HI.U32 R22, R16, R25, RZ ;  /* 0x0000001910167227 */ /* 0x000fe200078e00ff */
[----:B------:R-:W-:-:S03]  /*1460*/  ISETP.GT.U32.AND P1, PT, R4, R14, PT ;  /* 0x0000000e0400720c */ /* 0x000fc60003f24070 */
[--C-:B------:R-:W-:Y:S01]  /*1470*/  @!P2 IMAD.IADD R15, R15, 0x1, -R4.reuse ;  /* 0x000000010f0fa824 */ /* 0x100fe200078e0a04 */
[----:B------:R-:W-:Y:S01]  /*1480*/  ISETP.GT.U32.AND P2, PT, R4, R20, PT ;  /* 0x000000140400720c */ /* 0x000fe20003f44070 */
[--C-:B------:R-:W-:Y:S01]  /*1490*/  @!P0 IMAD.IADD R18, R18, 0x1, -R4.reuse ;  /* 0x0000000112128824 */ /* 0x100fe200078e0a04 */
[----:B------:R-:W-:Y:S01]  /*14a0*/  IADD3 R22, -R22, RZ, RZ ;  /* 0x000000ff16167210 */ /* 0x000fe20007ffe1ff */
[----:B------:R-:W-:Y:S01]  /*14b0*/  @!P3 IMAD.MOV R15, RZ, RZ, -R15 ;  /* 0x000000ffff0fb224 */ /* 0x000fe200078e0a0f */
[----:B------:R-:W-:Y:S01]  /*14c0*/  ISETP.GE.AND P3, PT, R27, RZ, PT ;  /* 0x000000ff1b00720c */ /* 0x000fe20003f66270 */
[----:B------:R-:W-:Y:S01]  /*14d0*/  VIADD R34, R68, 0x14 ;  /* 0x0000001444227836 */ /* 0x000fe20000000000 */
[----:B------:R-:W-:Y:S01]  /*14e0*/  @!P4 IADD3 R18, -R18, RZ, RZ ;  /* 0x000000ff1212c210 */ /* 0x000fe20007ffe1ff */
[----:B------:R-:W-:Y:S01]  /*14f0*/  IMAD R22, R4, R22, R25 ;  /* 0x0000001604167224 */ /* 0x000fe200078e0219 */
[----:B------:R-:W-:Y:S01]  /*1500*/  IABS R25, R23 ;  /* 0x0000001700197213 */ /* 0x000fe20000000000 */
[--C-:B------:R-:W-:Y:S01]  /*1510*/  @!P5 IMAD.IADD R21, R21, 0x1, -R4.reuse ;  /* 0x000000011515d824 */ /* 0x100fe200078e0a04 */
[----:B------:R-:W-:Y:S01]  /*1520*/  ISETP.GE.AND P4, PT, R23, RZ, PT ;  /* 0x000000ff1700720c */ /* 0x000fe20003f86270 */
[----:B------:R-:W-:Y:S01]  /*1530*/  @!P1 IMAD.IADD R14, R14, 0x1, -R4 ;  /* 0x000000010e0e9824 */ /* 0x000fe200078e0a04 */
[----:B------:R-:W-:Y:S01]  /*1540*/  ISETP.GE.AND P1, PT, R24, RZ, PT ;  /* 0x000000ff1800720c */ /* 0x000fe20003f26270 */
[----:B------:R-:W-:Y:S01]  /*1550*/  IMAD.HI.U32 R23, R16, R25, RZ ;  /* 0x0000001910177227 */ /* 0x000fe200078e00ff */
[----:B------:R-:W-:-:S02]  /*1560*/  ISETP.GT.U32.AND P5, PT, R4, R21, PT ;  /* 0x000000150400720c */ /* 0x000fc40003fa4070 */
[----:B------:R-:W-:Y:S01]  /*1570*/  @!P6 IADD3 R14, -R14, RZ, RZ ;  /* 0x000000ff0e0ee210 */ /* 0x000fe20007ffe1ff */
[----:B------:R-:W-:Y:S01]  /*1580*/  @!P2 IMAD.IADD R20, R20, 0x1, -R4 ;  /* 0x000000011414a824 */ /* 0x000fe200078e0a04 */
[----:B------:R-:W-:Y:S01]  /*1590*/  IADD3 R23, -R23, RZ, RZ ;  /* 0x000000ff17177210 */ /* 0x000fe20007ffe1ff */
[----:B------:R-:W-:Y:S01]  /*15a0*/  VIADD R24, R68, 0x10 ;  /* 0x0000001044187836 */ /* 0x000fe20000000000 */
[----:B------:R-:W-:Y:S01]  /*15b0*/  ISETP.GE.AND P6, PT, R26, RZ, PT ;  /* 0x000000ff1a00720c */ /* 0x000fe20003fc6270 */
[----:B------:R-:W-:Y:S01]  /*15c0*/  IMAD.HI.U32 R26, R16, R31, RZ ;  /* 0x0000001f101a7227 */ /* 0x000fe200078e00ff */
[C---:B------:R-:W-:Y:S02]  /*15d0*/  ISETP.GT.U32.AND P2, PT, R4.reuse, R20, PT ;  /* 0x000000140400720c */ /* 0x040fe40003f44070 */
[----:B------:R-:W-:Y:S01]  /*15e0*/  IABS R27, R24 ;  /* 0x00000018001b7213 */ /* 0x000fe20000000000 */
[----:B------:R-:W-:Y:S01]  /*15f0*/  IMAD R23, R4, R23, R25 ;  /* 0x0000001704177224 */ /* 0x000fe200078e0219 */
[----:B------:R-:W-:Y:S01]  /*1600*/  ISETP.GE.AND P0, PT, R28, RZ, PT ;  /* 0x000000ff1c00720c */ /* 0x000fe20003f06270 */
[----:B------:R-:W-:Y:S01]  /*1610*/  @!P1 IMAD.MOV R19, RZ, RZ, -R19 ;  /* 0x000000ffff139224 */ /* 0x000fe200078e0a13 */
[----:B------:R-:W-:Y:S01]  /*1620*/  ISETP.GE.AND P1, PT, R24, RZ, PT ;  /* 0x000000ff1800720c */ /* 0x000fe20003f26270 */
[----:B------:R-:W-:Y:S01]  /*1630*/  IMAD.HI.U32 R24, R16, R27, RZ ;  /* 0x0000001b10187227 */ /* 0x000fe200078e00ff */
[----:B------:R-:W-:-:S02]  /*1640*/  @!P5 IADD3 R21, R21, -R4, RZ ;  /* 0x800000041515d210 */ /* 0x000fc40007ffe0ff */
[----:B------:R-:W-:Y:S01]  /*1650*/  ISETP.GT.U32.AND P5, PT, R4, R23, PT ;  /* 0x000000170400720c */ /* 0x000fe20003fa4070 */
[----:B------:R-:W-:Y:S01]  /*1660*/  IMAD.MOV R24, RZ, RZ, -R24 ;  /* 0x000000ffff187224 */ /* 0x000fe200078e0a18 */
[----:B------:R-:W-:Y:S01]  /*1670*/  IADD3 R28, R68, 0x11, RZ ;  /* 0x00000011441c7810 */ /* 0x000fe20007ffe0ff */
[----:B------:R-:W-:Y:S01]  /*1680*/  @!P2 IMAD.IADD R20, R20, 0x1, -R4 ;  /* 0x000000011414a824 */ /* 0x000fe200078e0a04 */
[C---:B------:R-:W-:Y:S01]  /*1690*/  ISETP.GT.U32.AND P2, PT, R4.reuse, R22, PT ;  /* 0x000000160400720c */ /* 0x040fe20003f44070 */
[----:B------:R-:W-:Y:S01]  /*16a0*/  IMAD R24, R4, R24, R27 ;  /* 0x0000001804187224 */ /* 0x000fe200078e021b */
[----:B------:R-:W-:Y:S01]  /*16b0*/  IABS R29, R28 ;  /* 0x0000001c001d7213 */ /* 0x000fe20000000000 */
[----:B------:R-:W-:Y:S01]  /*16c0*/  IMAD.MOV R26, RZ, RZ, -R26 ;  /* 0x000000ffff1a7224 */ /* 0x000fe200078e0a1a */
[----:B------:R-:W-:Y:S01]  /*16d0*/  @!P6 IADD3 R20, -R20, RZ, RZ ;  /* 0x000000ff1414e210 */ /* 0x000fe20007ffe1ff */
[----:B------:R-:W-:Y:S01]  /*16e0*/  @!P3 IMAD.MOV R21, RZ, RZ, -R21 ;  /* 0x000000ffff15b224 */ /* 0x000fe200078e0a15 */
[----:B------:R-:W-:Y:S01]  /*16f0*/  ISETP.GT.U32.AND P6, PT, R4, R24, PT ;  /* 0x000000180400720c */ /* 0x000fe20003fc4070 */
[----:B------:R-:W-:Y:S01]  /*1700*/  IMAD.HI.U32 R25, R16, R29, RZ ;  /* 0x0000001d10197227 */ /* 0x000fe200078e00ff */
[----:B------:R-:W-:-:S02]  /*1710*/  IABS R33, R34 ;  /* 0x0000002200217213 */ /* 0x000fc40000000000 */
[----:B------:R-:W-:Y:S01]  /*1720*/  ISETP.GE.AND P3, PT, R28, RZ, PT ;  /* 0x000000ff1c00720c */ /* 0x000fe20003f66270 */
[----:B------:R-:W-:Y:S02]  /*1730*/  @!P5 IMAD.IADD R23, R23, 0x1, -R4 ;  /* 0x000000011717d824 */ /* 0x000fe400078e0a04 */
[----:B------:R-:W-:Y:S02]  /*1740*/  IMAD.MOV R25, RZ, RZ, -R25 ;  /* 0x000000ffff197224 */ /* 0x000fe400078e0a19 */
[C---:B------:R-:W-:Y:S01]  /*1750*/  IMAD R26, R4.reuse, R26, R31 ;  /* 0x0000001a041a7224 */ /* 0x040fe200078e021f */
[C---:B------:R-:W-:Y:S01]  /*1760*/  ISETP.GT.U32.AND P5, PT, R4.reuse, R23, PT ;  /* 0x000000170400720c */ /* 0x040fe20003fa4070 */
[----:B------:R-:W-:Y:S01]  /*1770*/  IMAD R25, R4, R25, R29 ;  /* 0x0000001904197224 */ /* 0x000fe200078e021d */
[----:B------:R-:W-:Y:S01]  /*1780*/  IABS R31, R32 ;  /* 0x00000020001f7213 */ /* 0x000fe20000000000 */
[----:B------:R-:W-:Y:S01]  /*1790*/  IMAD.HI.U32 R28, R16, R33, RZ ;  /* 0x00000021101c7227 */ /* 0x000fe200078e00ff */
[----:B------:R-:W-:-:S03]  /*17a0*/  @!P6 IADD3 R24, R24, -R4, RZ ;  /* 0x800000041818e210 */ /* 0x000fc60007ffe0ff */
[----:B------:R-:W-:Y:S01]  /*17b0*/  IMAD.HI.U32 R27, R16, R31, RZ ;  /* 0x0000001f101b7227 */ /* 0x000fe200078e00ff */
[----:B------:R-:W-:-:S03]  /*17c0*/  ISETP.GT.U32.AND P6, PT, R4, R24, PT ;  /* 0x000000180400720c */ /* 0x000fc60003fc4070 */
[----:B------:R-:W-:Y:S02]  /*17d0*/  IMAD.MOV R27, RZ, RZ, -R27 ;  /* 0x000000ffff1b7224 */ /* 0x000fe400078e0a1b */
[----:B------:R-:W-:Y:S01]  /*17e0*/  @!P5 IMAD.IADD R23, R23, 0x1, -R4 ;  /* 0x000000011717d824 */ /* 0x000fe200078e0a04 */
[C---:B------:R-:W-:Y:S01]  /*17f0*/  ISETP.GT.U32.AND P5, PT, R4.reuse, R25, PT ;  /* 0x000000190400720c */ /* 0x040fe20003fa4070 */
[----:B------:R-:W-:Y:S02]  /*1800*/  IMAD R27, R4, R27, R31 ;  /* 0x0000001b041b7224 */ /* 0x000fe400078e021f */
[----:B------:R-:W-:Y:S01]  /*1810*/  IMAD.MOV R28, RZ, RZ, -R28 ;  /* 0x000000ffff1c7224 */ /* 0x000fe200078e0a1c */
[----:B------:R-:W-:Y:S01]  /*1820*/  @!P4 IADD3 R23, -R23, RZ, RZ ;  /* 0x000000ff1717c210 */ /* 0x000fe20007ffe1ff */
[----:B------:R-:W-:Y:S02]  /*1830*/  @!P2 IMAD.IADD R22, R22, 0x1, -R4 ;  /* 0x000000011616a824 */ /* 0x000fe400078e0a04 */
[----:B------:R-:W-:Y:S01]  /*1840*/  @!P6 IADD3 R24, R24, -R4, RZ ;  /* 0x800000041818e210 */ /* 0x000fe20007ffe0ff */
[C---:B------:R-:W-:Y:S01]  /*1850*/  IMAD R28, R4.reuse, R28, R33 ;  /* 0x0000001c041c7224 */ /* 0x040fe200078e0221 */
[----:B------:R-:W-:Y:S01]  /*1860*/  ISETP.GT.U32.AND P6, PT, R4, R26, PT ;  /* 0x0000001a0400720c */ /* 0x000fe20003fc4070 */
[----:B------:R-:W-:Y:S01]  /*1870*/  VIADD R40, R68, 0x17 ;  /* 0x0000001744287836 */ /* 0x000fe20000000000 */
[----:B------:R-:W-:Y:S01]  /*1880*/  ISETP.GT.U32.AND P2, PT, R4, R22, PT ;  /* 0x000000160400720c */ /* 0x000fe20003f44070 */
[----:B------:R-:W-:Y:S01]  /*1890*/  IMAD.HI.U32 R29, R16, R35, RZ ;  /* 0x00000023101d7227 */ /* 0x000fe200078e00ff */
[----:B------:R-:W-:-:S02]  /*18a0*/  @!P5 IADD3 R25, R25, -R4, RZ ;  /* 0x800000041919d210 */ /* 0x000fc40007ffe0ff */
[----:B------:R-:W-:Y:S01]  /*18b0*/  ISETP.GT.U32.AND P5, PT, R4, R27, PT ;  /* 0x0000001b0400720c */ /* 0x000fe20003fa4070 */
[C---:B------:R-:W-:Y:S01]  /*18c0*/  VIADD R38, R68.reuse, 0x16 ;  /* 0x0000001644267836 */ /* 0x040fe20000000000 */
[----:B------:R-:W-:Y:S01]  /*18d0*/  IABS R39, R40 ;  /* 0x0000002800277213 */ /* 0x000fe20000000000 */
[----:B------:R-:W-:Y:S02]  /*18e0*/  IMAD.MOV R29, RZ, RZ, -R29 ;  /* 0x000000ffff1d7224 */ /* 0x000fe400078e0a1d */
[----:B------:R-:W-:Y:S01]  /*18f0*/  VIADD R41, R68, 0x18 ;  /* 0x0000001844297836 */ /* 0x000fe20000000000 */
[----:B------:R-:W-:Y:S01]  /*1900*/  IABS R37, R38 ;  /* 0x0000002600257213 */ /* 0x000fe20000000000 */
[----:B------:R-:W-:Y:S01]  /*1910*/  IMAD.HI.U32 R31, R16, R39, RZ ;  /* 0x00000027101f7227 */ /* 0x000fe200078e00ff */
[----:B------:R-:W-:Y:S02]  /*1920*/  @!P6 IADD3 R26, R26, -R4, RZ ;  /* 0x800000041a1ae210 */ /* 0x000fe40007ffe0ff */
[----:B------:R-:W-:Y:S01]  /*1930*/  ISETP.GT.U32.AND P6, PT, R4, R28, PT ;  /* 0x0000001c0400720c */ /* 0x000fe20003fc4070 */
[----:B------:R-:W-:Y:S01]  /*1940*/  @!P2 IMAD.IADD R22, R22, 0x1, -R4 ;  /* 0x000000011616a824 */ /* 0x000fe200078e0a04 */
[----:B------:R-:W-:Y:S01]  /*1950*/  ISETP.GE.AND P2, PT, R30, RZ, PT ;  /* 0x000000ff1e00720c */ /* 0x000fe20003f46270 */
[C---:B------:R-:W-:Y:S01]  /*1960*/  IMAD R29, R4.reuse, R29, R35 ;  /* 0x0000001d041d7224 */ /* 0x040fe200078e0223 */
[----:B------:R-:W-:Y:S01]  /*1970*/  @!P5 IADD3 R27, R27, -R4, RZ ;  /* 0x800000041b1bd210 */ /* 0x000fe20007ffe0ff */
[----:B------:R-:W-:Y:S01]  /*1980*/  IMAD.MOV R31, RZ, RZ, -R31 ;  /* 0x000000ffff1f7224 */ /* 0x000fe200078e0a1f */
[C---:B------:R-:W-:Y:S01]  /*1990*/  ISETP.GT.U32.AND P5, PT, R4.reuse, R26, PT ;  /* 0x0000001a0400720c */ /* 0x040fe20003fa4070 */
[----:B------:R-:W-:Y:S01]  /*19a0*/  @!P0 IMAD.MOV R22, RZ, RZ, -R22 ;  /* 0x000000ffff168224 */ /* 0x000fe200078e0a16 */
[C---:B------:R-:W-:Y:S01]  /*19b0*/  ISETP.GT.U32.AND P4, PT, R4.reuse, R27, PT ;  /* 0x0000001b0400720c */ /* 0x040fe20003f84070 */
[C---:B------:R-:W-:Y:S01]  /*19c0*/  IMAD R31, R4.reuse, R31, R39 ;  /* 0x0000001f041f7224 */ /* 0x040fe200078e0227 */
[C---:B------:R-:W-:Y:S01]  /*19d0*/  ISETP.GT.U32.AND P0, PT, R4.reuse, R25, PT ;  /* 0x000000190400720c */ /* 0x040fe20003f04070 */
[----:B------:R-:W-:Y:S01]  /*19e0*/  @!P1 IMAD.MOV R24, RZ, RZ, -R24 ;  /* 0x000000ffff189224 */ /* 0x000fe200078e0a18 */
[----:B------:R-:W-:Y:S01]  /*19f0*/  ISETP.GT.U32.AND P1, PT, R4, R29, PT ;  /* 0x0000001d0400720c */ /* 0x000fe20003f24070 */
[----:B------:R-:W-:Y:S01]  /*1a00*/  @!P6 IMAD.IADD R28, R28, 0x1, -R4 ;  /* 0x000000011c1ce824 */ /* 0x000fe200078e0a04 */
[----:B------:R-:W-:Y:S01]  /*1a10*/  IABS R35, R41 ;  /* 0x0000002900237213 */ /* 0x000fe20000000000 */
[----:B------:R-:W-:-:S03]  /*1a20*/  IMAD.HI.U32 R30, R16, R37, RZ ;  /* 0x00000025101e7227 */ /* 0x000fc600078e00ff */
[----:B------:R-:W-:Y:S01]  /*1a30*/  ISETP.GT.U32.AND P6, PT, R4, R28, PT ;  /* 0x0000001c0400720c */ /* 0x000fe20003fc4070 */
[----:B------:R-:W-:Y:S01]  /*1a40*/  IMAD.MOV R30, RZ, RZ, -R30 ;  /* 0x000000ffff1e7224 */ /* 0x000fe200078e0a1e */
[----:B------:R-:W-:Y:S01]  /*1a50*/  @!P5 IADD3 R26, R26, -R4, RZ ;  /* 0x800000041a1ad210 */ /* 0x000fe20007ffe0ff */
[----:B------:R-:W-:Y:S01]  /*1a60*/  @!P4 IMAD.IADD R27, R27, 0x1, -R4 ;  /* 0x000000011b1bc824 */ /* 0x000fe200078e0a04 */
[----:B------:R-:W-:Y:S01]  /*1a70*/  ISETP.GT.U32.AND P4, PT, R4, R31, PT ;  /* 0x0000001f0400720c */ /* 0x000fe20003f84070 */
[----:B------:R-:W-:Y:S01]  /*1a80*/  VIADD R42, R68, 0x19 ;  /* 0x00000019442a7836 */ /* 0x000fe20000000000 */
[----:B------:R-:W-:Y:S01]  /*1a90*/  ISETP.GE.AND P5, PT, R32, RZ, PT ;  /* 0x000000ff2000720c */ /* 0x000fe20003fa6270 */
[----:B------:R-:W-:-:S04]  /*1aa0*/  IMAD.HI.U32 R32, R16, R35, RZ ;  /* 0x0000002310207227 */ /* 0x000fc800078e00ff */
[----:B------:R-:W-:Y:S01]  /*1ab0*/  IMAD R30, R4, R30, R37 ;  /* 0x0000001e041e7224 */ /* 0x000fe200078e0225 */
[----:B------:R-:W-:Y:S01]  /*1ac0*/  IABS R37, R42 ;  /* 0x0000002a00257213 */ /* 0x000fe20000000000 */
[--C-:B------:R-:W-:Y:S01]  /*1ad0*/  @!P0 IMAD.IADD R25, R25, 0x1, -R4.reuse ;  /* 0x0000000119198824 */ /* 0x100fe200078e0a04 */
[----:B------:R-:W-:Y:S01]  /*1ae0*/  IADD3 R32, -R32, RZ, RZ ;  /* 0x000000ff20207210 */ /* 0x000fe20007ffe1ff */
[--C-:B------:R-:W-:Y:S01]  /*1af0*/  @!P1 IMAD.IADD R29, R29, 0x1, -R4.reuse ;  /* 0x000000011d1d9824 */ /* 0x100fe200078e0a04 */
[----:B------:R-:W-:Y:S01]  /*1b00*/  ISETP.GT.U32.AND P0, PT, R4, R30, PT ;  /* 0x0000001e0400720c */ /* 0x000fe20003f04070 */
[----:B------:R-:W-:Y:S01]  /*1b10*/  IMAD.HI.U32 R33, R16, R37, RZ ;  /* 0x0000002510217227 */ /* 0x000fe200078e00ff */
[----:B------:R-:W-:Y:S02]  /*1b20*/  @!P3 IADD3 R25, -R25, RZ, RZ ;  /* 0x000000ff1919b210 */ /* 0x000fe40007ffe1ff */
[----:B------:R-:W-:Y:S01]  /*1b30*/  @!P5 IADD3 R27, -R27, RZ, RZ ;  /* 0x000000ff1b1bd210 */ /* 0x000fe20007ffe1ff */
[--C-:B------:R-:W-:Y:S01]  /*1b40*/  @!P6 IMAD.IADD R28, R28, 0x1, -R4.reuse ;  /* 0x000000011c1ce824 */ /* 0x100fe200078e0a04 */
[----:B------:R-:W-:Y:S01]  /*1b50*/  ISETP.GE.AND P6, PT, R34, RZ, PT ;  /* 0x000000ff2200720c */ /* 0x000fe20003fc6270 */
[----:B------:R-:W-:Y:S01]  /*1b60*/  IMAD R32, R4, R32, R35 ;  /* 0x0000002004207224 */ /* 0x000fe200078e0223 */
[----:B------:R-:W-:Y:S01]  /*1b70*/  ISETP.GE.AND P1, PT, R36, RZ, PT ;  /* 0x000000ff2400720c */ /* 0x000fe20003f26270 */
[----:B------:R-:W-:Y:S01]  /*1b80*/  @!P4 IMAD.IADD R31, R31, 0x1, -R4 ;  /* 0x000000011f1fc824 */ /* 0x000fe200078e0a04 */
[C---:B------:R-:W-:Y:S01]  /*1b90*/  ISETP.GT.U32.AND P4, PT, R4.reuse, R29, PT ;  /* 0x0000001d0400720c */ /* 0x040fe20003f84070 */
[----:B------:R-:W-:Y:S01]  /*1ba0*/  IMAD.MOV R33, RZ, RZ, -R33 ;  /* 0x000000ffff217224 */ /* 0x000fe200078e0a21 */
[----:B------:R-:W-:Y:S01]  /*1bb0*/  ISETP.GT.U32.AND P5, PT, R4, R32, PT ;  /* 0x000000200400720c */ /* 0x000fe20003fa4070 */
[----:B------:R-:W-:Y:S01]  /*1bc0*/  VIADD R35, R68, 0x1a ;  /* 0x0000001a44237836 */ /* 0x000fe20000000000 */
[C---:B------:R-:W-:Y:S01]  /*1bd0*/  ISETP.GT.U32.AND P3, PT, R4.reuse, R31, PT ;  /* 0x0000001f0400720c */ /* 0x040fe20003f64070 */
[----:B------:R-:W-:Y:S01]  /*1be0*/  IMAD R33, R4, R33, R37 ;  /* 0x0000002104217224 */ /* 0x000fe200078e0225 */
[----:B------:R-:W-:Y:S01]  /*1bf0*/  @!P0 IADD3 R30, R30, -R4, RZ ;  /* 0x800000041e1e8210 */ /* 0x000fe20007ffe0ff */
[----:B------:R-:W-:Y:S01]  /*1c00*/  @!P2 IMAD.MOV R26, RZ, RZ, -R26 ;  /* 0x000000ffff1aa224 */ /* 0x000fe200078e0a1a */
[----:B------:R-:W-:Y:S01]  /*1c10*/  IABS R37, R35 ;  /* 0x0000002300257213 */ /* 0x000fe20000000000 */
[----:B------:R-:W-:Y:S01]  /*1c20*/  @!P6 IMAD.MOV R28, RZ, RZ, -R28 ;  /* 0x000000ffff1ce224 */ /* 0x000fe200078e0a1c */
[----:B------:R-:W-:Y:S01]  /*1c30*/  ISETP.GE.AND P6, PT, R40, RZ, PT ;  /* 0x000000ff2800720c */ /* 0x000fe20003fc6270 */
[----:B------:R-:W-:Y:S01]  /*1c40*/  VIADD R36, R68, 0x1b ;  /* 0x0000001b44247836 */ /* 0x000fe20000000000 */
[----:B------:R-:W-:Y:S01]  /*1c50*/  ISETP.GT.U32.AND P2, PT, R4, R30, PT ;  /* 0x0000001e0400720c */ /* 0x000fe20003f44070 */
[----:B------:R-:W-:Y:S01]  /*1c60*/  IMAD.HI.U32 R34, R16, R37, RZ ;  /* 0x0000002510227227 */ /* 0x000fe200078e00ff */
[----:B------:R-:W-:-:S02]  /*1c70*/  ISETP.GE.AND P0, PT, R38, RZ, PT ;  /* 0x000000ff2600720c */ /* 0x000fc40003f06270 */
[----:B------:R-:W-:Y:S01]  /*1c80*/  IABS R39, R36 ;  /* 0x0000002400277213 */ /* 0x000fe20000000000 */
[--C-:B------:R-:W-:Y:S01]  /*1c90*/  @!P4 IMAD.IADD R29, R29, 0x1, -R4.reuse ;  /* 0x000000011d1dc824 */ /* 0x100fe200078e0a04 */
[----:B------:R-:W-:Y:S01]  /*1ca0*/  ISETP.GT.U32.AND P4, PT, R4, R33, PT ;  /* 0x000000210400720c */ /* 0x000fe20003f84070 */
[--C-:B------:R-:W-:Y:S01]  /*1cb0*/  @!P3 IMAD.IADD R31, R31, 0x1, -R4.reuse ;  /* 0x000000011f1fb824 */ /* 0x100fe200078e0a04 */
[----:B------:R-:W-:Y:S01]  /*1cc0*/  IADD3 R34, -R34, RZ, RZ ;  /* 0x000000ff22227210 */ /* 0x000fe20007ffe1ff */
[----:B------:R-:W-:Y:S01]  /*1cd0*/  @!P5 IMAD.IADD R32, R32, 0x1, -R4 ;  /* 0x000000012020d824 */ /* 0x000fe200078e0a04 */
[----:B------:R-:W-:Y:S01]  /*1ce0*/  ISETP.GE.AND P5, PT, R35, RZ, PT ;  /* 0x000000ff2300720c */ /* 0x000fe20003fa6270 */
[----:B------:R-:W-:Y:S01]  /*1cf0*/  @!P6 IMAD.MOV R31, RZ, RZ, -R31 ;  /* 0x000000ffff1fe224 */ /* 0x000fe200078e0a1f */
[----:B------:R-:W-:Y:S01]  /*1d00*/  ISETP.GE.AND P3, PT, R42, RZ, PT ;  /* 0x000000ff2a00720c */ /* 0x000fe20003f66270 */
[----:B------:R-:W-:Y:S01]  /*1d10*/  IMAD R34, R4, R34, R37 ;  /* 0x0000002204227224 */ /* 0x000fe200078e0225 */
[----:B------:R-:W-:Y:S01]  /*1d20*/  @!P2 IADD3 R30, R30, -R4, RZ ;  /* 0x800000041e1ea210 */ /* 0x000fe20007ffe0ff */
[----:B------:R-:W-:Y:S01]  /*1d30*/  IMAD.HI.U32 R35, R16, R39, RZ ;  /* 0x0000002710237227 */ /* 0x000fe200078e00ff */
[----:B------:R-:W-:-:S02]  /*1d40*/  ISETP.GE.AND P2, PT, R41, RZ, PT ;  /* 0x000000ff2900720c */ /* 0x000fc40003f46270 */
[C---:B------:R-:W-:Y:S01]  /*1d50*/  ISETP.GT.U32.AND P6, PT, R4.reuse, R34, PT ;  /* 0x000000220400720c */ /* 0x040fe20003fc4070 */
[----:B------:R-:W-:Y:S01]  /*1d60*/  @!P4 IMAD.IADD R33, R33, 0x1, -R4 ;  /* 0x000000012121c824 */ /* 0x000fe200078e0a04 */
[C---:B------:R-:W-:Y:S01]  /*1d70*/  ISETP.GT.U32.AND P4, PT, R4.reuse, R32, PT ;  /* 0x000000200400720c */ /* 0x040fe20003f84070 */
[----:B------:R-:W-:Y:S01]  /*1d80*/  @!P0 IMAD.MOV R30, RZ, RZ, -R30 ;  /* 0x000000ffff1e8224 */ /* 0x000fe200078e0a1e */
[----:B------:R-:W-:Y:S01]  /*1d90*/  IADD3 R35, -R35, RZ, RZ ;  /* 0x000000ff23237210 */ /* 0x000fe20007ffe1ff */
[----:B------:R-:W-:Y:S01]  /*1da0*/  @!P1 IMAD.MOV R29, RZ, RZ, -R29 ;  /* 0x000000ffff1d9224 */ /* 0x000fe200078e0a1d */
[----:B------:R-:W-:Y:S01]  /*1db0*/  ISETP.GT.U32.AND P0, PT, R4, R33, PT ;  /* 0x000000210400720c */ /* 0x000fe20003f04070 */
[----:B------:R-:W-:Y:S01]  /*1dc0*/  VIADD R40, R68, 0x1e ;  /* 0x0000001e44287836 */ /* 0x000fe20000000000 */
[----:B------:R-:W-:Y:S01]  /*1dd0*/  ISETP.GE.AND P1, PT, R36, RZ, PT ;  /* 0x000000ff2400720c */ /* 0x000fe20003f26270 */
[C---:B------:R-:W-:Y:S01]  /*1de0*/  VIADD R36, R68.reuse, 0x1c ;  /* 0x0000001c44247836 */ /* 0x040fe20000000000 */
[----:B------:R-:W-:Y:S01]  /*1df0*/  IADD3 R37, R68, 0x1d, RZ ;  /* 0x0000001d44257810 */ /* 0x000fe20007ffe0ff */
[----:B------:R-:W-:Y:S01]  /*1e00*/  IMAD R35, R4, R35, R39 ;  /* 0x0000002304237224 */ /* 0x000fe200078e0227 */
[----:B------:R-:W-:Y:S01]  /*1e10*/  IABS R43, R40 ;  /* 0x00000028002b7213 */ /* 0x000fe20000000000 */
[----:B------:R-:W-:Y:S01]  /*1e20*/  @!P6 IMAD.IADD R34, R34, 0x1, -R4 ;  /* 0x000000012222e824 */ /* 0x000fe200078e0a04 */
[----:B------:R-:W-:Y:S01]  /*1e30*/  IABS R39, R36 ;  /* 0x0000002400277213 */ /* 0x000fe20000000000 */
[----:B------:R-:W-:Y:S01]  /*1e40*/  VIADD R44, R68, 0x20 ;  /* 0x00000020442c7836 */ /* 0x000fe20000000000 */
[----:B------:R-:W-:Y:S01]  /*1e50*/  @!P4 IADD3 R32, R32, -R4, RZ ;  /* 0x800000042020c210 */ /* 0x000fe20007ffe0ff */
[----:B------:R-:W-:Y:S01]  /*1e60*/  IMAD.HI.U32 R38, R16, R43, RZ ;  /* 0x0000002b10267227 */ /* 0x000fe200078e00ff */
[----:B------:R-:W-:-:S02]  /*1e70*/  ISETP.GE.AND P4, PT, R36, RZ, PT ;  /* 0x000000ff2400720c */ /* 0x000fc40003f86270 */
[----:B------:R-:W-:Y:S01]  /*1e80*/  ISETP.GT.U32.AND P6, PT, R4, R34, PT ;  /* 0x000000220400720c */ /* 0x000fe20003fc4070 */
[----:B------:R-:W-:Y:S01]  /*1e90*/  IMAD.HI.U32 R36, R16, R39, RZ ;  /* 0x0000002710247227 */ /* 0x000fe200078e00ff */
[----:B------:R-:W-:Y:S02]  /*1ea0*/  IABS R41, R37 ;  /* 0x0000002500297213 */ /* 0x000fe40000000000 */
[----:B------:R-:W-:Y:S01]  /*1eb0*/  @!P2 IADD3 R32, -R32, RZ, RZ ;  /* 0x000000ff2020a210 */ /* 0x000fe20007ffe1ff */
[----:B------:R-:W-:Y:S01]  /*1ec0*/  @!P0 IMAD.IADD R33, R33, 0x1, -R4 ;  /* 0x0000000121218824 */ /* 0x000fe200078e0a04 */
[----:B------:R-:W-:Y:S01]  /*1ed0*/  ISETP.GT.U32.AND P0, PT, R4, R35, PT ;  /* 0x000000230400720c */ /* 0x000fe20003f04070 */
[----:B------:R-:W-:Y:S01]  /*1ee0*/  IMAD.MOV R36, RZ, RZ, -R36 ;  /* 0x000000ffff247224 */ /* 0x000fe200078e0a24 */
[----:B------:R-:W-:Y:S01]  /*1ef0*/  ISETP.GE.AND P2, PT, R37, RZ, PT ;  /* 0x000000ff2500720c */ /* 0x000fe20003f46270 */
[----:B------:R-:W-:-:S04]  /*1f00*/  IMAD.HI.U32 R37, R16, R41, RZ ;  /* 0x0000002910257227 */ /* 0x000fc800078e00ff */
[----:B------:R-:W-:Y:S01]  /*1f10*/  IMAD R36, R4, R36, R39 ;  /* 0x0000002404247224 */ /* 0x000fe200078e0227 */
[----:B------:R-:W-:Y:S01]  /*1f20*/  IADD3 R37, -R37, RZ, RZ ;  /* 0x000000ff25257210 */ /* 0x000fe20007ffe1ff */
[--C-:B------:R-:W-:Y:S02]  /*1f30*/  @!P6 IMAD.IADD R34, R34, 0x1, -R4.reuse ;  /* 0x000000012222e824 */ /* 0x100fe400078e0a04 */
[----:B------:R-:W-:Y:S01]  /*1f40*/  @!P3 IMAD.MOV R33, RZ, RZ, -R33 ;  /* 0x000000ffff21b224 */ /* 0x000fe200078e0a21 */
[----:B------:R-:W-:Y:S01]  /*1f50*/  ISETP.GT.U32.AND P6, PT, R4, R36, PT ;  /* 0x000000240400720c */ /* 0x000fe20003fc4070 */
[----:B------:R-:W-:Y:S01]  /*1f60*/  @!P0 IMAD.IADD R35, R35, 0x1, -R4 ;  /* 0x0000000123238824 */ /* 0x000fe200078e0a04 */
[----:B------:R-:W-:Y:S01]  /*1f70*/  ISETP.GE.AND P3, PT, R40, RZ, PT ;  /* 0x000000ff2800720c */ /* 0x000fe20003f66270 */
[----:B------:R-:W-:Y:S01]  /*1f80*/  IMAD.MOV R38, RZ, RZ, -R38 ;  /* 0x000000ffff267224 */ /* 0x000fe200078e0a26 */
[----:B------:R-:W-:Y:S01]  /*1f90*/  IADD3 R40, R68, 0x1f, RZ ;  /* 0x0000001f44287810 */ /* 0x000fe20007ffe0ff */
[C---:B------:R-:W-:Y:S01]  /*1fa0*/  IMAD R37, R4.reuse, R37, R41 ;  /* 0x0000002504257224 */ /* 0x040fe200078e0229 */
[C---:B------:R-:W-:Y:S01]  /*1fb0*/  ISETP.GT.U32.AND P0, PT, R4.reuse, R35, PT ;  /* 0x000000230400720c */ /* 0x040fe20003f04070 */
[----:B------:R-:W-:Y:S01]  /*1fc0*/  IMAD R38, R4, R38, R43 ;  /* 0x0000002604267224 */ /* 0x000fe200078e022b */
[----:B------:R-:W-:Y:S01]  /*1fd0*/  IABS R41, R40 ;  /* 0x0000002800297213 */ /* 0x000fe20000000000 */
[----:B------:R-:W-:Y:S01]  /*1fe0*/  @!P5 IMAD.MOV R34, RZ, RZ, -R34 ;  /* 0x000000ffff22d224 */ /* 0x000fe200078e0a22 */
[----:B------:R-:W-:Y:S01]  /*1ff0*/  IABS R43, R44 ;  /* 0x0000002c002b7213 */ /* 0x000fe20000000000 */
[----:B------:R-:W-:-:S02]  /*2000*/  VIADD R48, R68, 0x22 ;  /* 0x0000002244307836 */ /* 0x000fc40000000000 */
[----:B------:R-:W-:Y:S01]  /*2010*/  @!P6 IADD3 R36, R36, -R4, RZ ;  /* 0x800000042424e210 */ /* 0x000fe20007ffe0ff */
[----:B------:R-:W-:Y:S01]  /*2020*/  IMAD.HI.U32 R39, R16, R41, RZ ;  /* 0x0000002910277227 */ /* 0x000fe200078e00ff */
[C---:B------:R-:W-:Y:S02]  /*2030*/  ISETP.GT.U32.AND P6, PT, R4.reuse, R38, PT ;  /* 0x000000260400720c */ /* 0x040fe40003fc4070 */
[----:B------:R-:W-:Y:S01]  /*2040*/  ISETP.GT.U32.AND P5, PT, R4, R36, PT ;  /* 0x000000240400720c */ /* 0x000fe20003fa4070 */
[----:B------:R-:W-:Y:S01]  /*2050*/  VIADD R50, R68, 0x26 ;  /* 0x0000002644327836 */ /* 0x000fe20000000000 */
[----:B------:R-:W-:Y:S01]  /*2060*/  IADD3 R39, -R39, RZ, RZ ;  /* 0x000000ff27277210 */ /* 0x000fe20007ffe1ff */
[----:B------:R-:W-:Y:S01]  /*2070*/  @!P0 IMAD.IADD R35, R35, 0x1, -R4 ;  /* 0x0000000123238824 */ /* 0x000fe200078e0a04 */
[----:B------:R-:W-:Y:S01]  /*2080*/  ISETP.GT.U32.AND P0, PT, R4, R37, PT ;  /* 0x000000250400720c */ /* 0x000fe20003f04070 */
[----:B------:R-:W-:Y:S01]  /*2090*/  VIADD R54, R68, 0x28 ;  /* 0x0000002844367836 */ /* 0x000fe20000000000 */
[----:B------:R-:W-:Y:S01]  /*20a0*/  IABS R47, R48 ;  /* 0x00000030002f7213 */ /* 0x000fe20000000000 */
[----:B------:R-:W-:Y:S01]  /*20b0*/  IMAD R39, R4, R39, R41 ;  /* 0x0000002704277224 */ /* 0x000fe200078e0229 */
[----:B------:R-:W-:Y:S01]  /*20c0*/  IABS R51, R50 ;  /* 0x0000003200337213 */ /* 0x000fe20000000000 */
[----:B------:R-:W-:Y:S01]  /*20d0*/  @!P1 IMAD.MOV R35, RZ, RZ, -R35 ;  /* 0x000000ffff239224 */ /* 0x000fe200078e0a23 */
[----:B------:R-:W-:Y:S01]  /*20e0*/  ISETP.GE.AND P1, PT, R40, RZ, PT ;  /* 0x000000ff2800720c */ /* 0x000fe20003f26270 */
[----:B------:R-:W-:Y:S01]  /*20f0*/  IMAD.HI.U32 R40, R16, R43, RZ ;  /* 0x0000002b10287227 */ /* 0x000fe200078e00ff */
[----:B------:R-:W-:-:S03]  /*2100*/  @!P6 IADD3 R38, R38, -R4, RZ ;  /* 0x800000042626e210 */ /* 0x000fc60007ffe0ff */
[--C-:B------:R-:W-:Y:S01]  /*2110*/  @!P5 IMAD.IADD R36, R36, 0x1, -R4.reuse ;  /* 0x000000012424d824 */ /* 0x100fe200078e0a04 */
[C---:B------:R-:W-:Y:S01]  /*2120*/  ISETP.GT.U32.AND P5, PT, R4.reuse, R39, PT ;  /* 0x000000270400720c */ /* 0x040fe20003fa4070 */
[----:B------:R-:W-:Y:S01]  /*2130*/  @!P0 IMAD.IADD R37, R37, 0x1, -R4 ;  /* 0x0000000125258824 */ /* 0x000fe200078e0a04 */
[----:B------:R-:W-:Y:S01]  /*2140*/  ISETP.GT.U32.AND P6, PT, R4, R38, PT ;  /* 0x000000260400720c */ /* 0x000fe20003fc4070 */
[----:B------:R-:W-:-:S03]  /*2150*/  IMAD.HI.U32 R41, R16, R45, RZ ;  /* 0x0000002d10297227 */ /* 0x000fc600078e00ff */
[----:B------:R-:W-:Y:S01]  /*2160*/  ISETP.GT.U32.AND P0, PT, R4, R37, PT ;  /* 0x000000250400720c */ /* 0x000fe20003f04070 */
[----:B------:R-:W-:Y:S02]  /*2170*/  IMAD.MOV R40, RZ, RZ, -R40 ;  /* 0x000000ffff287224 */ /* 0x000fe400078e0a28 */
[----:B------:R-:W-:-:S04]  /*2180*/  IMAD.HI.U32 R42, R16, R47, RZ ;  /* 0x0000002f102a7227 */ /* 0x000fc800078e00ff */
[----:B------:R-:W-:Y:S01]  /*2190*/  IMAD.MOV R41, RZ, RZ, -R41 ;  /* 0x000000ffff297224 */ /* 0x000fe200078e0a29 */
[----:B------:R-:W-:Y:S01]  /*21a0*/  @!P5 IADD3 R39, R39, -R4, RZ ;  /* 0x800000042727d210 */ /* 0x000fe20007ffe0ff */
[C---:B------:R-:W-:Y:S02]  /*21b0*/  IMAD R40, R4.reuse, R40, R43 ;  /* 0x0000002804287224 */ /* 0x040fe400078e022b */
[----:B------:R-:W-:Y:S02]  /*21c0*/  IMAD.MOV R42, RZ, RZ, -R42 ;  /* 0x000000ffff2a7224 */ /* 0x000fe400078e0a2a */
[C---:B------:R-:W-:Y:S01]  /*21d0*/  IMAD R41, R4.reuse, R41, R45 ;  /* 0x0000002904297224 */ /* 0x040fe200078e022d */
[C---:B------:R-:W-:Y:S01]  /*21e0*/  ISETP.GT.U32.AND P5, PT, R4.reuse, R40, PT ;  /* 0x000000280400720c */ /* 0x040fe20003fa4070 */
[----:B------:R-:W-:Y:S01]  /*21f0*/  IMAD R42, R4, R42, R47 ;  /* 0x0000002a042a7224 */ /* 0x000fe200078e022f */
[----:B------:R-:W-:Y:S01]  /*2200*/  @!P0 IADD3 R37, R37, -R4, RZ ;  /* 0x8000000425258210 */ /* 0x000fe20007ffe0ff */
[----:B------:R-:W-:Y:S01]  /*2210*/  @!P6 IMAD.IADD R38, R38, 0x1, -R4 ;  /* 0x000000012626e824 */ /* 0x000fe200078e0a04 */
[C---:B------:R-:W-:Y:S01]  /*2220*/  ISETP.GT.U32.AND P6, PT, R4.reuse, R41, PT ;  /* 0x000000290400720c */ /* 0x040fe20003fc4070 */
[----:B------:R-:W-:Y:S01]  /*2230*/  @!P4 IMAD.MOV R36, RZ, RZ, -R36 ;  /* 0x000000ffff24c224 */ /* 0x000fe200078e0a24 */
[C---:B------:R-:W-:Y:S01]  /*2240*/  ISETP.GT.U32.AND P4, PT, R4.reuse, R39, PT ;  /* 0x000000270400720c */ /* 0x040fe20003f84070 */
[----:B------:R-:W-:Y:S01]  /*2250*/  @!P3 IMAD.MOV R38, RZ, RZ, -R38 ;  /* 0x000000ffff26b224 */ /* 0x000fe200078e0a26 */
[----:B------:R-:W-:Y:S01]  /*2260*/  ISETP.GT.U32.AND P3, PT, R4, R42, PT ;  /* 0x0000002a0400720c */ /* 0x000fe20003f64070 */
[----:B------:R-:W-:Y:S01]  /*2270*/  VIADD R56, R68, 0x29 ;  /* 0x0000002944387836 */ /* 0x000fe20000000000 */
[----:B------:R-:W-:Y:S01]  /*2280*/  ISETP.GE.AND P0, PT, R44, RZ, PT ;  /* 0x000000ff2c00720c */ /* 0x000fe20003f06270 */
[----:B------:R-:W-:Y:S01]  /*2290*/  VIADD R44, R68, 0x23 ;  /* 0x00000023442c7836 */ /* 0x000fe20000000000 */
[----:B------:R-:W-:Y:S01]  /*22a0*/  @!P2 IADD3 R37, -R37, RZ, RZ ;  /* 0x000000ff2525a210 */ /* 0x000fe20007ffe1ff */
[--C-:B------:R-:W-:Y:S01]  /*22b0*/  @!P5 IMAD.IADD R40, R40, 0x1, -R4.reuse ;  /* 0x000000012828d824 */ /* 0x100fe200078e0a04 */
[----:B------:R-:W-:Y:S01]  /*22c0*/  ISETP.GE.AND P2, PT, R46, RZ, PT ;  /* 0x000000ff2e00720c */ /* 0x000fe20003f46270 */
[C---:B------:R-:W-:Y:S01]  /*22d0*/  VIADD R46, R68.reuse, 0x24 ;  /* 0x00000024442e7836 */ /* 0x040fe20000000000 */
[----:B------:R-:W-:Y:S01]  /*22e0*/  IABS R45, R44 ;  /* 0x0000002c002d7213 */ /* 0x000fe20000000000 */
[C---:B------:R-:W-:Y:S01]  /*22f0*/  VIADD R57, R68.reuse, 0x2a ;  /* 0x0000002a44397836 */ /* 0x040fe20000000000 */
[-C--:B------:R-:W-:Y:S01]  /*2300*/  @!P6 IADD3 R41, R41, -R4.reuse, RZ ;  /* 0x800000042929e210 */ /* 0x080fe20007ffe0ff */
[----:B------:R-:W-:Y:S01]  /*2310*/  VIADD R58, R68, 0x2b ;  /* 0x0000002b443a7836 */ /* 0x000fe20000000000 */
[----:B------:R-:W-:Y:S01]  /*2320*/  @!P4 IADD3 R39, R39, -R4, RZ ;  /* 0x800000042727c210 */ /* 0x000fe20007ffe0ff */
[----:B------:R-:W-:Y:S01]  /*2330*/  @!P3 IMAD.IADD R42, R42, 0x1, -R4 ;  /* 0x000000012a2ab824 */ /* 0x000fe200078e0a04 */
[----:B------:R-:W-:Y:S01]  /*2340*/  ISETP.GT.U32.AND P6, PT, R4, R40, PT ;  /* 0x000000280400720c */ /* 0x000fe20003fc4070 */
[----:B------:R-:W-:Y:S01]  /*2350*/  IMAD.HI.U32 R43, R16, R45, RZ ;  /* 0x0000002d102b7227 */ /* 0x000fe200078e00ff */
[----:B------:R-:W-:-:S02]  /*2360*/  IABS R47, R46 ;  /* 0x0000002e002f7213 */ /* 0x000fc40000000000 */
[----:B------:R-:W-:Y:S01]  /*2370*/  ISETP.GE.AND P4, PT, R48, RZ, PT ;  /* 0x000000ff3000720c */ /* 0x000fe20003f86270 */
[----:B------:R-:W-:Y:S01]  /*2380*/  @!P1 IMAD.MOV R39, RZ, RZ, -R39 ;  /* 0x000000ffff279224 */ /* 0x000fe200078e0a27 */
[----:B------:R-:W-:Y:S01]  /*2390*/  ISETP.GT.U32.AND P1, PT, R4, R42, PT ;  /* 0x0000002a0400720c */ /* 0x000fe20003f24070 */
[----:B------:R-:W-:Y:S01]  /*23a0*/  IMAD.MOV R43, RZ, RZ, -R43 ;  /* 0x000000ffff2b7224 */ /* 0x000fe200078e0a2b */
[C---:B------:R-:W-:Y:S01]  /*23b0*/  IADD3 R48, R68.reuse, 0x25, RZ ;  /* 0x0000002544307810 */ /* 0x040fe20007ffe0ff */
[----:B------:R-:W-:Y:S01]  /*23c0*/  VIADD R59, R68, 0x2c ;  /* 0x0000002c443b7836 */ /* 0x000fe20000000000 */
[----:B------:R-:W-:Y:S01]  /*23d0*/  ISETP.GE.AND P5, PT, R44, RZ, PT ;  /* 0x000000ff2c00720c */ /* 0x000fe20003fa6270 */
[C---:B------:R-:W-:Y:S01]  /*23e0*/  IMAD R43, R4.reuse, R43, R45 ;  /* 0x0000002b042b7224 */ /* 0x040fe200078e022d */
[----:B------:R-:W-:Y:S01]  /*23f0*/  ISETP.GT.U32.AND P3, PT, R4, R41, PT ;  /* 0x000000290400720c */ /* 0x000fe20003f64070 */
[----:B------:R-:W-:Y:S01]  /*2400*/  IMAD.HI.U32 R44, R16, R47, RZ ;  /* 0x0000002f102c7227 */ /* 0x000fe200078e00ff */
[----:B------:R-:W-:-:S02]  /*2410*/  IABS R49, R48 ;  /* 0x0000003000317213 */ /* 0x000fc40000000000 */
[----:B------:R-:W-:Y:S01]  /*2420*/  IABS R55, R58 ;  /* 0x0000003a00377213 */ /* 0x000fe20000000000 */
[----:B------:R-:W-:Y:S01]  /*2430*/  @!P6 IMAD.IADD R40, R40, 0x1, -R4 ;  /* 0x000000012828e824 */ /* 0x000fe200078e0a04 */
[----:B------:R-:W-:Y:S01]  /*2440*/  ISETP.GT.U32.AND P6, PT, R4, R43, PT ;  /* 0x0000002b0400720c */ /* 0x000fe20003fc4070 */
[----:B------:R-:W-:Y:S01]  /*2450*/  IMAD.MOV R44, RZ, RZ, -R44 ;  /* 0x000000ffff2c7224 */ /* 0x000fe200078e0a2c */
[----:B------:R-:W-:Y:S01]  /*2460*/  @!P1 IADD3 R42, R42, -R4, RZ ;  /* 0x800000042a2a9210 */ /* 0x000fe20007ffe0ff */
[----:B------:R-:W-:Y:S01]  /*2470*/  IMAD.HI.U32 R45, R16, R49, RZ ;  /* 0x00000031102d7227 */ /* 0x000fe200078e00ff */
[----:B------:R-:W-:Y:S02]  /*2480*/  ISETP.GE.AND P1, PT, R46, RZ, PT ;  /* 0x000000ff2e00720c */ /* 0x000fe40003f26270 */
[----:B------:R-:W-:Y:S01]  /*2490*/  @!P4 IADD3 R42, -R42, RZ, RZ ;  /* 0x000000ff2a2ac210 */ /* 0x000fe20007ffe1ff */
[----:B------:R-:W-:Y:S02]  /*24a0*/  IMAD R44, R4, R44, R47 ;  /* 0x0000002c042c7224 */ /* 0x000fe400078e022f */
[----:B------:R-:W-:-:S04]  /*24b0*/  IMAD.HI.U32 R46, R16, R51, RZ ;  /* 0x00000033102e7227 */ /* 0x000fc800078e00ff */
[----:B------:R-:W-:Y:S01]  /*24c0*/  IMAD.MOV R45, RZ, RZ, -R45 ;  /* 0x000000ffff2d7224 */ /* 0x000fe200078e0a2d */
[----:B------:R-:W-:Y:S01]  /*24d0*/  IADD3 R46, -R46, RZ, RZ ;  /* 0x000000ff2e2e7210 */ /* 0x000fe20007ffe1ff */
[----:B------:R-:W-:Y:S01]  /*24e0*/  @!P3 IMAD.IADD R41, R41, 0x1, -R4 ;  /* 0x000000012929b824 */ /* 0x000fe200078e0a04 */
[----:B------:R-:W-:Y:S01]  /*24f0*/  ISETP.GT.U32.AND P3, PT, R4, R44, PT ;  /* 0x0000002c0400720c */ /* 0x000fe20003f64070 */
[----:B------:R-:W-:-:S04]  /*2500*/  IMAD.HI.U32 R47, R16, R53, RZ ;  /* 0x00000035102f7227 */ /* 0x000fc800078e00ff */
[----:B------:R-:W-:Y:S01]  /*2510*/  IMAD R45, R4, R45, R49 ;  /* 0x0000002d042d7224 */ /* 0x000fe200078e0231 */
[----:B------:R-:W-:Y:S01]  /*2520*/  IABS R49, R54 ;  /* 0x0000003600317213 */ /* 0x000fe20000000000 */
[--C-:B------:R-:W-:Y:S01]  /*2530*/  @!P6 IMAD.IADD R43, R43, 0x1, -R4.reuse ;  /* 0x000000012b2be824 */ /* 0x100fe200078e0a04 */
[----:B------:R-:W-:Y:S01]  /*2540*/  ISETP.GE.AND P6, PT, R48, RZ, PT ;  /* 0x000000ff3000720c */ /* 0x000fe20003fc6270 */
[----:B------:R-:W-:Y:S01]  /*2550*/  @!P2 IMAD.MOV R41, RZ, RZ, -R41 ;  /* 0x000000ffff29a224 */ /* 0x000fe200078e0a29 */
[----:B------:R-:W-:Y:S01]  /*2560*/  IADD3 R48, -R47, RZ, RZ ;  /* 0x000000ff2f307210 */ /* 0x000fe20007ffe1ff */
[C---:B------:R-:W-:Y:S01]  /*2570*/  IMAD R47, R4.reuse, R46, R51 ;  /* 0x0000002e042f7224 */ /* 0x040fe200078e0233 */
[----:B------:R-:W-:Y:S01]  /*2580*/  ISETP.GT.U32.AND P2, PT, R4, R45, PT ;  /* 0x0000002d0400720c */ /* 0x000fe20003f44070 */
[----:B------:R-:W-:Y:S01]  /*2590*/  @!P3 IMAD.IADD R44, R44, 0x1, -R4 ;  /* 0x000000012c2cb824 */ /* 0x000fe200078e0a04 */
[C---:B------:R-:W-:Y:S01]  /*25a0*/  ISETP.GT.U32.AND P3, PT, R4.reuse, R43, PT ;  /* 0x0000002b0400720c */ /* 0x040fe20003f64070 */
[C---:B------:R-:W-:Y:S01]  /*25b0*/  IMAD R46, R4.reuse, R48, R53 ;  /* 0x00000030042e7224 */ /* 0x040fe200078e0235 */
[----:B------:R-:W-:Y:S01]  /*25c0*/  ISETP.GT.U32.AND P4, PT, R4, R47, PT ;  /* 0x0000002f0400720c */ /* 0x000fe20003f84070 */
[----:B------:R-:W-:Y:S01]  /*25d0*/  IMAD.HI.U32 R48, R16, R49, RZ ;  /* 0x0000003110307227 */ /* 0x000fe200078e00ff */
[----:B------:R-:W-:-:S02]  /*25e0*/  IABS R51, R56 ;  /* 0x0000003800337213 */ /* 0x000fc40000000000 */
[----:B------:R-:W-:Y:S01]  /*25f0*/  IABS R53, R57 ;  /* 0x0000003900357213 */ /* 0x000fe20000000000 */
[----:B------:R-:W-:Y:S01]  /*2600*/  @!P0 IMAD.MOV R40, RZ, RZ, -R40 ;  /* 0x000000ffff288224 */ /* 0x000fe200078e0a28 */
[----:B------:R-:W-:Y:S01]  /*2610*/  ISETP.GT.U32.AND P0, PT, R4, R44, PT ;  /* 0x0000002c0400720c */ /* 0x000fe20003f04070 */
[----:B------:R-:W-:Y:S02]  /*2620*/  VIADD R60, R68, 0x2f ;  /* 0x0000002f443c7836 */ /* 0x000fe40000000000 */
[--C-:B------:R-:W-:Y:S01]  /*2630*/  @!P2 IMAD.IADD R45, R45, 0x1, -R4.reuse ;  /* 0x000000012d2da824 */ /* 0x100fe200078e0a04 */
[----:B------:R-:W-:Y:S01]  /*2640*/  ISETP.GE.AND P2, PT, R52, RZ, PT ;  /* 0x000000ff3400720c */ /* 0x000fe20003f46270 */
[----:B------:R-:W-:Y:S01]  /*2650*/  @!P3 IMAD.IADD R43, R43, 0x1, -R4 ;  /* 0x000000012b2bb824 */ /* 0x000fe200078e0a04 */
[----:B------:R-:W-:Y:S01]  /*2660*/  ISETP.GE.AND P3, PT, R50, RZ, PT ;  /* 0x000000ff3200720c */ /* 0x000fe20003f66270 */
[----:B------:R-:W-:Y:S01]  /*2670*/  IMAD.MOV R50, RZ, RZ, -R48 ;  /* 0x000000ffff327224 */ /* 0x000fe200078e0a30 */
[----:B------:R-:W-:Y:S01]  /*2680*/  @!P4 IADD3 R47, R47, -R4, RZ ;  /* 0x800000042f2fc210 */ /* 0x000fe20007ffe0ff */
[----:B------:R-:W-:Y:S01]  /*2690*/  IMAD.HI.U32 R48, R16, R51, RZ ;  /* 0x0000003310307227 */ /* 0x000fe200078e00ff */
[----:B------:R-:W-:-:S02]  /*26a0*/  ISETP.GT.U32.AND P4, PT, R4, R45, PT ;  /* 0x0000002d0400720c */ /* 0x000fc40003f84070 */
[----:B------:R-:W-:Y:S01]  /*26b0*/  @!P5 IADD3 R43, -R43, RZ, RZ ;  /* 0x000000ff2b2bd210 */ /* 0x000fe20007ffe1ff */
[C---:B------:R-:W-:Y:S01]  /*26c0*/  IMAD R49, R4.reuse, R50, R49 ;  /* 0x0000003204317224 */ /* 0x040fe200078e0231 */
[----:B------:R-:W-:Y:S01]  /*26d0*/  ISETP.GT.U32.AND P5, PT, R4, R47, PT ;  /* 0x0000002f0400720c */ /* 0x000fe20003fa4070 */
[----:B------:R-:W-:Y:S01]  /*26e0*/  IMAD.MOV R48, RZ, RZ, -R48 ;  /* 0x000000ffff307224 */ /* 0x000fe200078e0a30 */
[----:B------:R-:W-:Y:S01]  /*26f0*/  @!P0 IADD3 R44, R44, -R4, RZ ;  /* 0x800000042c2c8210 */ /* 0x000fe20007ffe0ff */
[----:B------:R-:W-:Y:S01]  /*2700*/  IMAD.HI.U32 R50, R16, R53, RZ ;  /* 0x0000003510327227 */ /* 0x000fe200078e00ff */
[----:B------:R-:W-:Y:S02]  /*2710*/  ISETP.GT.U32.AND P0, PT, R4, R46, PT ;  /* 0x0000002e0400720c */ /* 0x000fe40003f04070 */
[----:B------:R-:W-:Y:S01]  /*2720*/  @!P1 IADD3 R44, -R44, RZ, RZ ;  /* 0x000000ff2c2c9210 */ /* 0x000fe20007ffe1ff */
[----:B------:R-:W-:Y:S01]  /*2730*/  IMAD R48, R4, R48, R51 ;  /* 0x0000003004307224 */ /* 0x000fe200078e0233 */
[----:B------:R-:W-:Y:S01]  /*2740*/  IABS R52, R59 ;  /* 0x0000003b00347213 */ /* 0x000fe20000000000 */
[----:B------:R-:W-:Y:S01]  /*2750*/  IMAD.MOV R50, RZ, RZ, -R50 ;  /* 0x000000ffff327224 */ /* 0x000fe200078e0a32 */
[----:B------:R-:W-:Y:S01]  /*2760*/  @!P4 IADD3 R45, R45, -R4, RZ ;  /* 0x800000042d2dc210 */ /* 0x000fe20007ffe0ff */
[----:B------:R-:W-:Y:S01]  /*2770*/  IMAD.HI.U32 R51, R16, R55, RZ ;  /* 0x0000003710337227 */ /* 0x000fe200078e00ff */
[----:B------:R-:W-:-:S03]  /*2780*/  ISETP.GT.U32.AND P4, PT, R4, R49, PT ;  /* 0x000000310400720c */ /* 0x000fc60003f84070 */
[--C-:B------:R-:W-:Y:S01]  /*2790*/  @!P5 IMAD.IADD R47, R47, 0x1, -R4.reuse ;  /* 0x000000012f2fd824 */ /* 0x100fe200078e0a04 */
[----:B------:R-:W-:Y:S01]  /*27a0*/  ISETP.GT.U32.AND P5, PT, R4, R48, PT ;  /* 0x000000300400720c */ /* 0x000fe20003fa4070 */
[--C-:B------:R-:W-:Y:S02]  /*27b0*/  @!P0 IMAD.IADD R46, R46, 0x1, -R4.reuse ;  /* 0x000000012e2e8824 */ /* 0x100fe400078e0a04 */
[C---:B------:R-:W-:Y:S01]  /*27c0*/  IMAD R50, R4.reuse, R50, R53 ;  /* 0x0000003204327224 */ /* 0x040fe200078e0235 */
[----:B------:R-:W-:Y:S01]  /*27d0*/  MOV R53, R52 ;  /* 0x0000003400357202 */ /* 0x000fe20000000f00 */
[----:B------:R-:W-:Y:S01]  /*27e0*/  IMAD.MOV R51, RZ, RZ, -R51 ;  /* 0x000000ffff337224 */ /* 0x000fe200078e0a33 */
[C---:B------:R-:W-:Y:S01]  /*27f0*/  ISETP.GT.U32.AND P0, PT, R4.reuse, R46, PT ;  /* 0x0000002e0400720c */ /* 0x040fe20003f04070 */
[----:B------:R-:W-:Y:S01]  /*2800*/  @!P6 IMAD.MOV R45, RZ, RZ, -R45 ;  /* 0x000000ffff2de224 */ /* 0x000fe200078e0a2d */
[----:B------:R-:W-:Y:S01]  /*2810*/  ISETP.GT.U32.AND P6, PT, R4, R50, PT ;  /* 0x000000320400720c */ /* 0x000fe20003fc4070 */
[--C-:B------:R-:W-:Y:S01]  /*2820*/  @!P4 IMAD.IADD R49, R49, 0x1, -R4.reuse ;  /* 0x000000013131c824 */ /* 0x100fe200078e0a04 */
[----:B------:R-:W-:Y:S01]  /*2830*/  ISETP.GE.AND P4, PT, R56, RZ, PT ;  /* 0x000000ff3800720c */ /* 0x000fe20003f86270 */
[----:B------:R-:W-:Y:S01]  /*2840*/  IMAD R51, R4, R51, R55 ;  /* 0x0000003304337224 */ /* 0x000fe200078e0237 */
[----:B------:R-:W-:Y:S01]  /*2850*/  IADD3 R56, R68, 0x2e, RZ ;  /* 0x0000002e44387810 */ /* 0x000fe20007ffe0ff */
[----:B------:R-:W-:Y:S01]  /*2860*/  @!P5 IMAD.IADD R48, R48, 0x1, -R4 ;  /* 0x000000013030d824 */ /* 0x000fe200078e0a04 */
[----:B------:R-:W-:Y:S01]  /*2870*/  ISETP.GT.U32.AND P1, PT, R4, R49, PT ;  /* 0x000000310400720c */ /* 0x000fe20003f24070 */
[----:B------:R-:W-:-:S03]  /*2880*/  IMAD.HI.U32 R52, R16, R53, RZ ;  /* 0x0000003510347227 */ /* 0x000fc600078e00ff */
[----:B------:R-:W-:Y:S01]  /*2890*/  ISETP.GT.U32.AND P5, PT, R4, R48, PT ;  /* 0x000000300400720c */ /* 0x000fe20003fa4070 */
[----:B------:R-:W-:Y:S01]  /*28a0*/  IMAD.MOV R52, RZ, RZ, -R52 ;  /* 0x000000ffff347224 */ /* 0x000fe200078e0a34 */
[----:B------:R-:W-:Y:S01]  /*28b0*/  @!P0 IADD3 R46, R46, -R4, RZ ;  /* 0x800000042e2e8210 */ /* 0x000fe20007ffe0ff */
[--C-:B------:R-:W-:Y:S01]  /*28c0*/  @!P6 IMAD.IADD R50, R50, 0x1, -R4.reuse ;  /* 0x000000013232e824 */ /* 0x100fe200078e0a04 */
[----:B------:R-:W-:Y:S01]  /*28d0*/  ISETP.GE.AND P0, PT, R54, RZ, PT ;  /* 0x000000ff3600720c */ /* 0x000fe20003f06270 */
[----:B------:R-:W-:Y:S01]  /*28e0*/  IMAD R52, R4, R52, R53 ;  /* 0x0000003404347224 */ /* 0x000fe200078e0235 */
[----:B------:R-:W-:Y:S01]  /*28f0*/  @!P2 IADD3 R46, -R46, RZ, RZ ;  /* 0x000000ff2e2ea210 */ /* 0x000fe20007ffe1ff */
[----:B------:R-:W-:Y:S01]  /*2900*/  VIADD R54, R68, 0x2d ;  /* 0x0000002d44367836 */ /* 0x000fe20000000000 */
[----:B------:R-:W-:Y:S01]  /*2910*/  ISETP.GE.AND P2, PT, R58, RZ, PT ;  /* 0x000000ff3a00720c */ /* 0x000fe20003f46270 */
[----:B------:R-:W-:Y:S01]  /*2920*/  @!P3 IMAD.MOV R47, RZ, RZ, -R47 ;  /* 0x000000ffff2fb224 */ /* 0x000fe200078e0a2f */
[----:B------:R-:W-:Y:S01]  /*2930*/  @!P1 IADD3 R49, R49, -R4, RZ ;  /* 0x8000000431319210 */ /* 0x000fe20007ffe0ff */
[----:B------:R-:W-:Y:S01]  /*2940*/  VIADD R62, R68, 0x30 ;  /* 0x00000030443e7836 */ /* 0x000fe20000000000 */
[----:B------:R-:W-:Y:S01]  /*2950*/  ISETP.GT.U32.AND P1, PT, R4, R51, PT ;  /* 0x000000330400720c */ /* 0x000fe20003f24070 */
[----:B------:R-:W-:Y:S01]  /*2960*/  @!P5 IMAD.IADD R48, R48, 0x1, -R4 ;  /* 0x000000013030d824 */ /* 0x000fe200078e0a04 */
[----:B------:R-:W-:Y:S01]  /*2970*/  ISETP.GE.AND P3, PT, R57, RZ, PT ;  /* 0x000000ff3900720c */ /* 0x000fe20003f66270 */
[----:B------:R-:W-:Y:S01]  /*2980*/  VIADD R66, R68, 0x34 ;  /* 0x0000003444427836 */ /* 0x000fe20000000000 */
[----:B------:R-:W-:Y:S01]  /*2990*/  IABS R55, R54 ;  /* 0x0000003600377213 */ /* 0x000fe20000000000 */
[----:B------:R-:W-:Y:S01]  /*29a0*/  @!P0 IMAD.MOV R49, RZ, RZ, -R49 ;  /* 0x000000ffff318224 */ /* 0x000fe200078e0a31 */
[----:B------:R-:W-:Y:S01]  /*29b0*/  @!P4 IADD3 R48, -R48, RZ, RZ ;  /* 0x000000ff3030c210 */ /* 0x000fe20007ffe1ff */
[----:B------:R-:W-:Y:S01]  /*29c0*/  VIADD R64, R68, 0x33 ;  /* 0x0000003344407836 */ /* 0x000fe20000000000 */
[----:B------:R-:W-:Y:S01]  /*29d0*/  ISETP.GT.U32.AND P4, PT, R4, R52, PT ;  /* 0x000000340400720c */ /* 0x000fe20003f84070 */
[----:B------:R-:W-:Y:S01]  /*29e0*/  IMAD.HI.U32 R53, R16, R55, RZ ;  /* 0x0000003710357227 */ /* 0x000fe200078e00ff */
[----:B------:R-:W-:-:S02]  /*29f0*/  IABS R57, R56 ;  /* 0x0000003800397213 */ /* 0x000fc40000000000 */
[----:B------:R-:W-:Y:S01]  /*2a00*/  ISETP.GE.AND P5, PT, R59, RZ, PT ;  /* 0x000000ff3b00720c */ /* 0x000fe20003fa6270 */
[----:B------:R-:W-:Y:S01]  /*2a10*/  IMAD.MOV R53, RZ, RZ, -R53 ;  /* 0x000000ffff357224 */ /* 0x000fe200078e0a35 */
[----:B------:R-:W-:Y:S01]  /*2a20*/  @!P1 IADD3 R51, R51, -R4, RZ ;  /* 0x8000000433339210 */ /* 0x000fe20007ffe0ff */
[----:B------:R-:W-:Y:S01]  /*2a30*/  IMAD R118, R17, 0x200, R251 ;  /* 0x0000020011767824 */ /* 0x000fe200078e02fb */
[C---:B------:R-:W-:Y:S01]  /*2a40*/  ISETP.GT.U32.AND P1, PT, R4.reuse, R50, PT ;  /* 0x000000320400720c */ /* 0x040fe20003f24070 */
[C---:B------:R-:W-:Y:S01]  /*2a50*/  IMAD R53, R4.reuse, R53, R55 ;  /* 0x0000003504357224 */ /* 0x040fe200078e0237 */
[----:B------:R-:W-:Y:S01]  /*2a60*/  ISETP.GT.U32.AND P0, PT, R4, R51, PT ;  /* 0x000000330400720c */ /* 0x000fe20003f04070 */
[----:B------:R-:W-:Y:S01]  /*2a70*/  VIADD R114, R118, 0x80 ;  /* 0x0000008076727836 */ /* 0x000fe20000000000 */
[----:B------:R-:W-:Y:S01]  /*2a80*/  IABS R59, R60 ;  /* 0x0000003c003b7213 */ /* 0x000fe20000000000 */
[----:B------:R-:W-:Y:S01]  /*2a90*/  @!P4 IMAD.IADD R52, R52, 0x1, -R4 ;  /* 0x000000013434c824 */ /* 0x000fe200078e0a04 */
[----:B------:R-:W-:Y:S01]  /*2aa0*/  ISETP.GE.AND P6, PT, R54, RZ, PT ;  /* 0x000000ff3600720c */ /* 0x000fe20003fc6270 */
[----:B------:R-:W-:Y:S01]  /*2ab0*/  IMAD.HI.U32 R54, R16, R57, RZ ;  /* 0x0000003910367227 */ /* 0x000fe200078e00ff */
[----:B------:R-:W-:Y:S01]  /*2ac0*/  ISETP.GE.AND P4, PT, R60, RZ, PT ;  /* 0x000000ff3c00720c */ /* 0x000fe20003f86270 */
[----:B------:R-:W-:Y:S01]  /*2ad0*/  STL [R1+0xd44], R118 ;  /* 0x000d447601007387 */ /* 0x000fe20000100800 */
[----:B------:R-:W-:Y:S01]  /*2ae0*/  IABS R61, R62 ;  /* 0x0000003e003d7213 */ /* 0x000fe20000000000 */
[----:B------:R-:W-:Y:S01]  /*2af0*/  IMAD.HI.U32 R55, R16, R59, RZ ;  /* 0x0000003b10377227 */ /* 0x000fe200078e00ff */
[----:B------:R-:W-:-:S02]  /*2b00*/  IABS R67, R66 ;  /* 0x0000004200437213 */ /* 0x000fc40000000000 */
[----:B------:R-:W-:Y:S01]  /*2b10*/  IABS R65, R64 ;  /* 0x0000004000417213 */ /* 0x000fe20000000000 */
[--C-:B------:R-:W-:Y:S01]  /*2b20*/  @!P1 IMAD.IADD R50, R50, 0x1, -R4.reuse ;  /* 0x0000000132329824 */ /* 0x100fe200078e0a04 */
[----:B------:R-:W-:Y:S01]  /*2b30*/  ISETP.GT.U32.AND P1, PT, R4, R53, PT ;  /* 0x000000350400720c */ /* 0x000fe20003f24070 */
[----:B------:R-:W-:Y:S01]  /*2b40*/  @!P0 IMAD.IADD R51, R51, 0x1, -R4 ;  /* 0x0000000133338824 */ /* 0x000fe200078e0a04 */
[----:B------:R-:W-:Y:S01]  /*2b50*/  ISETP.GE.AND P0, PT, R56, RZ, PT ;  /* 0x000000ff3800720c */ /* 0x000fe20003f06270 */
[----:B------:R-:W-:Y:S01]  /*2b60*/  @!P3 IMAD.MOV R50, RZ, RZ, -R50 ;  /* 0x000000ffff32b224 */ /* 0x000fe200078e0a32 */
[----:B------:R-:W-:Y:S01]  /*2b70*/  ISETP.GT.U32.AND P3, PT, R4, R52, PT ;  /* 0x000000340400720c */ /* 0x000fe20003f64070 */
[----:B------:R-:W-:Y:S01]  /*2b80*/  IMAD.MOV R58, RZ, RZ, -R55 ;  /* 0x000000ffff3a7224 */ /* 0x000fe200078e0a37 */
[----:B------:R-:W-:Y:S01]  /*2b90*/  IADD3 R56, -R54, RZ, RZ ;  /* 0x000000ff36387210 */ /* 0x000fe20007ffe1ff */
[----:B------:R-:W-:Y:S01]  /*2ba0*/  VIADD R60, R68, 0x32 ;  /* 0x00000032443c7836 */ /* 0x000fe20000000000 */
[----:B------:R-:W-:Y:S01]  /*2bb0*/  @!P2 IADD3 R51, -R51, RZ, RZ ;  /* 0x000000ff3333a210 */ /* 0x000fe20007ffe1ff */
[----:B------:R-:W-:Y:S01]  /*2bc0*/  IMAD.HI.U32 R54, R16, R61, RZ ;  /* 0x0000003d10367227 */ /* 0x000fe200078e00ff */
[----:B------:R-:W-:-:S02]  /*2bd0*/  IADD3 R112, R118, 0xc0, RZ ;  /* 0x000000c076707810 */ /* 0x000fc40007ffe0ff */
[----:B------:R-:W-:Y:S01]  /*2be0*/  IABS R63, R60 ;  /* 0x0000003c003f7213 */ /* 0x000fe20000000000 */
[----:B------:R-:W-:Y:S01]  /*2bf0*/  IMAD R55, R4, R56, R57 ;  /* 0x0000003804377224 */ /* 0x000fe200078e0239 */
[----:B------:R-:W-:Y:S01]  /*2c00*/  IADD3 R54, -R54, RZ, RZ ;  /* 0x000000ff36367210 */ /* 0x000fe20007ffe1ff */
[----:B------:R-:W-:Y:S01]  /*2c10*/  IMAD R57, R4, R58, R59 ;  /* 0x0000003a04397224 */ /* 0x000fe200078e023b */
[----:B------:R-:W-:Y:S01]  /*2c20*/  IADD3 R58, R68, 0x31, RZ ;  /* 0x00000031443a7810 */ /* 0x000fe20007ffe0ff */
[--C-:B------:R-:W-:Y:S01]  /*2c30*/  @!P3 IMAD.IADD R52, R52, 0x1, -R4.reuse ;  /* 0x000000013434b824 */ /* 0x100fe200078e0a04 */
[C---:B------:R-:W-:Y:S01]  /*2c40*/  ISETP.GT.U32.AND P2, PT, R4.reuse, R55, PT ;  /* 0x000000370400720c */ /* 0x040fe20003f44070 */
[----:B------:R-:W-:Y:S01]  /*2c50*/  @!P1 IMAD.IADD R53, R53, 0x1, -R4 ;  /* 0x0000000135359824 */ /* 0x000fe200078e0a04 */
[----:B------:R-:W-:Y:S01]  /*2c60*/  ISETP.GT.U32.AND P3, PT, R4, R57, PT ;  /* 0x000000390400720c */ /* 0x000fe20003f64070 */
[----:B------:R-:W-:Y:S01]  /*2c70*/  IMAD.HI.U32 R56, R16, R63, RZ ;  /* 0x0000003f10387227 */ /* 0x000fe200078e00ff */
[----:B------:R-:W-:-:S02]  /*2c80*/  @!P5 IADD3 R52, -R52, RZ, RZ ;  /* 0x000000ff3434d210 */ /* 0x000fc40007ffe1ff */
[----:B------:R-:W-:Y:S01]  /*2c90*/  ISETP.GT.U32.AND P1, PT, R4, R53, PT ;  /* 0x000000350400720c */ /* 0x000fe20003f24070 */
[----:B------:R-:W-:Y:S01]  /*2ca0*/  IMAD.MOV R56, RZ, RZ, -R56 ;  /* 0x000000ffff387224 */ /* 0x000fe200078e0a38 */
[----:B------:R-:W-:Y:S01]  /*2cb0*/  IADD3 R106, R118, 0x180, RZ ;  /* 0x00000180766a7810 */ /* 0x000fe20007ffe0ff */
[C---:B------:R-:W-:Y:S01]  /*2cc0*/  IMAD R59, R4.reuse, R54, R61 ;  /* 0x00000036043b7224 */ /* 0x040fe200078e023d */
[----:B------:R-:W-:Y:S01]  /*2cd0*/  IABS R61, R58 ;  /* 0x0000003a003d7213 */ /* 0x000fe20000000000 */
[----:B------:R-:W-:Y:S02]  /*2ce0*/  IMAD R63, R4, R56, R63 ;  /* 0x00000038043f7224 */ /* 0x000fe400078e023f */
[----:B------:R-:W-:Y:S01]  /*2cf0*/  @!P2 IMAD.IADD R55, R55, 0x1, -R4 ;  /* 0x000000013737a824 */ /* 0x000fe200078e0a04 */
[----:B------:R-:W-:Y:S01]  /*2d00*/  ISETP.GE.AND P2, PT, R62, RZ, PT ;  /* 0x000000ff3e00720c */ /* 0x000fe20003f46270 */
[----:B------:R-:W-:Y:S01]  /*2d10*/  IMAD.HI.U32 R54, R16, R61, RZ ;  /* 0x0000003d10367227 */ /* 0x000fe200078e00ff */
[----:B------:R-:W-:-:S02]  /*2d20*/  @!P3 IADD3 R57, R57, -R4, RZ ;  /* 0x800000043939b210 */ /* 0x000fc40007ffe0ff */
[C---:B------:R-:W-:Y:S01]  /*2d30*/  ISETP.GT.U32.AND P3, PT, R4.reuse, R55, PT ;  /* 0x000000370400720c */ /* 0x040fe20003f64070 */
[----:B------:R-:W-:Y:S01]  /*2d40*/  IMAD.MOV R54, RZ, RZ, -R54 ;  /* 0x000000ffff367224 */ /* 0x000fe200078e0a36 */
[----:B------:R-:W-:Y:S01]  /*2d50*/  ISETP.GT.U32.AND P5, PT, R4, R57, PT ;  /* 0x000000390400720c */ /* 0x000fe20003fa4070 */
[----:B------:R-:W-:Y:S01]  /*2d60*/  IMAD.HI.U32 R56, R16, R67, RZ ;  /* 0x0000004310387227 */ /* 0x000fe200078e00ff */
[----:B------:R-:W-:Y:S02]  /*2d70*/  @!P1 IADD3 R53, R53, -R4, RZ ;  /* 0x8000000435359210 */ /* 0x000fe40007ffe0ff */
[C---:B------:R-:W-:Y:S01]  /*2d80*/  ISETP.GT.U32.AND P1, PT, R4.reuse, R59, PT ;  /* 0x0000003b0400720c */ /* 0x040fe20003f24070 */
[----:B------:R-:W-:Y:S02]  /*2d90*/  IMAD R61, R4, R54, R61 ;  /* 0x00000036043d7224 */ /* 0x000fe400078e023d */
[----:B------:R-:W-:Y:S01]  /*2da0*/  @!P6 IMAD.MOV R53, RZ, RZ, -R53 ;  /* 0x000000ffff35e224 */ /* 0x000fe200078e0a35 */
[----:B------:R-:W-:Y:S01]  /*2db0*/  ISETP.GE.AND P6, PT, R58, RZ, PT ;  /* 0x000000ff3a00720c */ /* 0x000fe20003fc6270 */
[----:B------:R-:W-:Y:S01]  /*2dc0*/  IMAD.HI.U32 R54, R16, R65, RZ ;  /* 0x0000004110367227 */ /* 0x000fe200078e00ff */
[----:B------:R-:W-:-:S03]  /*2dd0*/  IADD3 R58, R68, 0x35, RZ ;  /* 0x00000035443a7810 */ /* 0x000fc60007ffe0ff */
[----:B------:R-:W-:Y:S01]  /*2de0*/  @!P5 IADD3 R57, R57, -R4, RZ ;  /* 0x800000043939d210 */ /* 0x000fe20007ffe0ff */
[----:B------:R-:W-:Y:S01]  /*2df0*/  @!P3 IMAD.IADD R55, R55, 0x1, -R4 ;  /* 0x000000013737b824 */ /* 0x000fe200078e0a04 */
[C---:B------:R-:W-:Y:S01]  /*2e00*/  ISETP.GT.U32.AND P5, PT, R4.reuse, R63, PT ;  /* 0x0000003f0400720c */ /* 0x040fe20003fa4070 */
[----:B------:R-:W-:Y:S01]  /*2e10*/  IMAD.MOV R56, RZ, RZ, -R56 ;  /* 0x000000ffff387224 */ /* 0x000fe200078e0a38 */
[----:B------:R-:W-:Y:S01]  /*2e20*/  IABS R69, R58 ;  /* 0x0000003a00457213 */ /* 0x000fe20000000000 */
[----:B------:R-:W-:Y:S01]  /*2e30*/  IMAD.MOV.U32 R71, RZ, RZ, R55 ;  /* 0x000000ffff477224 */ /* 0x000fe200078e0037 */
[C---:B------:R-:W-:Y:S01]  /*2e40*/  ISETP.GT.U32.AND P3, PT, R4.reuse, R61, PT ;  /* 0x0000003d0400720c */ /* 0x040fe20003f64070 */
[----:B------:R-:W-:Y:S02]  /*2e50*/  IMAD.MOV R54, RZ, RZ, -R54 ;  /* 0x000000ffff367224 */ /* 0x000fe400078e0a36 */
[----:B------:R-:W-:Y:S01]  /*2e60*/  IMAD R67, R4, R56, R67 ;  /* 0x0000003804437224 */ /* 0x000fe200078e0243 */
[----:B------:R-:W-:Y:S01]  /*2e70*/  @!P0 IADD3 R71, -R71, RZ, RZ ;  /* 0x000000ff47478210 */ /* 0x000fe20007ffe1ff */
[----:B------:R-:W-:-:S02]  /*2e80*/  VIADD R56, R68, 0x36 ;  /* 0x0000003644387836 */ /* 0x000fc40000000000 */
[--C-:B------:R-:W-:Y:S02]  /*2e90*/  @!P1 IMAD.IADD R59, R59, 0x1, -R4.reuse ;  /* 0x000000013b3b9824 */ /* 0x100fe400078e0a04 */
[----:B------:R-:W-:Y:S01]  /*2ea0*/  @!P5 IMAD.IADD R63, R63, 0x1, -R4 ;  /* 0x000000013f3fd824 */ /* 0x000fe200078e0a04 */
[----:B------:R-:W-:Y:S01]  /*2eb0*/  IABS R55, R56 ;  /* 0x0000003800377213 */ /* 0x000fe20000000000 */
[C---:B------:R-:W-:Y:S01]  /*2ec0*/  IMAD R65, R4.reuse, R54, R65 ;  /* 0x0000003604417224 */ /* 0x040fe200078e0241 */
[----:B------:R-:W-:Y:S01]  /*2ed0*/  ISETP.GT.U32.AND P1, PT, R4, R59, PT ;  /* 0x0000003b0400720c */ /* 0x000fe20003f24070 */
[----:B------:R-:W-:Y:S01]  /*2ee0*/  IMAD.HI.U32 R54, R16, R69, RZ ;  /* 0x0000004510367227 */ /* 0x000fe200078e00ff */
[C---:B------:R-:W-:Y:S02]  /*2ef0*/  ISETP.GT.U32.AND P0, PT, R4.reuse, R63, PT ;  /* 0x0000003f0400720c */ /* 0x040fe40003f04070 */
[----:B------:R-:W-:Y:S01]  /*2f00*/  @!P3 IADD3 R61, R61, -R4, RZ ;  /* 0x800000043d3db210 */ /* 0x000fe20007ffe0ff */
[----:B------:R-:W-:Y:S01]  /*2f10*/  IMAD.MOV R54, RZ, RZ, -R54 ;  /* 0x000000ffff367224 */ /* 0x000fe200078e0a36 */
[C---:B------:R-:W-:Y:S01]  /*2f20*/  ISETP.GT.U32.AND P3, PT, R4.reuse, R65, PT ;  /* 0x000000410400720c */ /* 0x040fe20003f64070 */
[----:B------:R-:W-:Y:S01]  /*2f30*/  IMAD.MOV.U32 R73, RZ, RZ, R57 ;  /* 0x000000ffff497224 */ /* 0x000fe200078e0039 */
[----:B------:R-:W-:Y:S01]  /*2f40*/  ISETP.GT.U32.AND P5, PT, R4, R61, PT ;  /* 0x0000003d0400720c */ /* 0x000fe20003fa4070 */
[----:B------:R-:W-:-:S02]  /*2f50*/  IMAD.MOV.U32 R57, RZ, RZ, R55 ;  /* 0x000000ffff397224 */ /* 0x000fc400078e0037 */
[----:B------:R-:W-:Y:S01]  /*2f60*/  IMAD R55, R4, R54, R69 ;  /* 0x0000003604377224 */ /* 0x000fe200078e0245 */
[----:B------:R-:W-:Y:S01]  /*2f70*/  IABS R69, R68 ;  /* 0x0000004400457213 */ /* 0x000fe20000000000 */
[--C-:B------:R-:W-:Y:S01]  /*2f80*/  @!P1 IMAD.IADD R59, R59, 0x1, -R4.reuse ;  /* 0x000000013b3b9824 */ /* 0x100fe200078e0a04 */
[----:B------:R-:W-:Y:S01]  /*2f90*/  ISETP.GE.AND P1, PT, R60, RZ, PT ;  /* 0x000000ff3c00720c */ /* 0x000fe20003f26270 */
[----:B------:R-:W-:Y:S01]  /*2fa0*/  IMAD.HI.U32 R54, R16, R57, RZ ;  /* 0x0000003910367227 */ /* 0x000fe200078e00ff */
[----:B------:R-:W-:Y:S02]  /*2fb0*/  @!P0 IADD3 R63, R63, -R4, RZ ;  /* 0x800000043f3f8210 */ /* 0x000fe40007ffe0ff */
[----:B------:R-:W-:Y:S01]  /*2fc0*/  ISETP.GT.U32.AND P0, PT, R4, R55, PT ;  /* 0x000000370400720c */ /* 0x000fe20003f04070 */
[----:B------:R-:W-:Y:S01]  /*2fd0*/  @!P4 IMAD.MOV R73, RZ, RZ, -R73 ;  /* 0x000000ffff49c224 */ /* 0x000fe200078e0a49 */
[----:B------:R-:W-:Y:S01]  /*2fe0*/  IADD3 R54, -R54, RZ, RZ ;  /* 0x000000ff36367210 */ /* 0x000fe20007ffe1ff */
[----:B------:R-:W-:Y:S01]  /*2ff0*/  IMAD.MOV.U32 R79, RZ, RZ, R63 ;  /* 0x000000ffff4f7224 */ /* 0x000fe200078e003f */
[C---:B------:R-:W-:Y:S01]  /*3000*/  ISETP.GT.U32.AND P4, PT, R4.reuse, R67, PT ;  /* 0x000000430400720c */ /* 0x040fe20003f84070 */
[--C-:B------:R-:W-:Y:S01]  /*3010*/  @!P3 IMAD.IADD R65, R65, 0x1, -R4.reuse ;  /* 0x000000014141b824 */ /* 0x100fe200078e0a04 */
[----:B------:R-:W-:Y:S01]  /*3020*/  MOV R75, R59 ;  /* 0x0000003b004b7202 */ /* 0x000fe20000000f00 */
[----:B------:R-:W-:Y:S01]  /*3030*/  IMAD R57, R4, R54, R57 ;  /* 0x0000003604397224 */ /* 0x000fe200078e0239 */
[----:B------:R-:W-:Y:S01]  /*3040*/  IADD3 R54, R68, 0x37, RZ ;  /* 0x0000003744367810 */ /* 0x000fe20007ffe0ff */
[--C-:B------:R-:W-:Y:S01]  /*3050*/  @!P5 IMAD.IADD R61, R61, 0x1, -R4.reuse ;  /* 0x000000013d3dd824 */ /* 0x100fe200078e0a04 */
[----:B------:R-:W-:Y:S01]  /*3060*/  @!P1 IADD3 R79, -R79, RZ, RZ ;  /* 0x000000ff4f4f9210 */ /* 0x000fe20007ffe1ff */
[----:B------:R-:W-:Y:S01]  /*3070*/  VIADD R116, R118, 0x40 ;  /* 0x0000004076747836 */ /* 0x000fe20000000000 */
[----:B------:R-:W-:Y:S01]  /*3080*/  IABS R59, R54 ;  /* 0x00000036003b7213 */ /* 0x000fe20000000000 */
[--C-:B------:R-:W-:Y:S01]  /*3090*/  @!P0 IMAD.IADD R55, R55, 0x1, -R4.reuse ;  /* 0x0000000137378824 */ /* 0x100fe200078e0a04 */
[----:B------:R-:W-:Y:S01]  /*30a0*/  ISETP.GT.U32.AND P3, PT, R4, R65, PT ;  /* 0x000000410400720c */ /* 0x000fe20003f64070 */
[----:B------:R-:W-:Y:S01]  /*30b0*/  IMAD.MOV.U32 R77, RZ, RZ, R61 ;  /* 0x000000ffff4d7224 */ /* 0x000fe200078e003d */
[----:B------:R-:W-:Y:S01]  /*30c0*/  ISETP.GE.AND P0, PT, R54, RZ, PT ;  /* 0x000000ff3600720c */ /* 0x000fe20003f06270 */
[----:B------:R-:W-:Y:S01]  /*30d0*/  IMAD.HI.U32 R54, R16, R59, RZ ;  /* 0x0000003b10367227 */ /* 0x000fe200078e00ff */
[----:B------:R-:W-:Y:S01]  /*30e0*/  ISETP.GT.U32.AND P1, PT, R4, R55, PT ;  /* 0x000000370400720c */ /* 0x000fe20003f24070 */
[----:B------:R-:W-:Y:S01]  /*30f0*/  STL [R1+0x199c], R116 ;  /* 0x00199c7401007387 */ /* 0x000fe20000100800 */
[----:B------:R-:W-:Y:S01]  /*3100*/  IADD3 R63, R68, 0x39, RZ ;  /* 0x00000039443f7810 */ /* 0x000fe20007ffe0ff */
[----:B------:R-:W-:Y:S01]  /*3110*/  @!P4 IMAD.IADD R67, R67, 0x1, -R4 ;  /* 0x000000014343c824 */ /* 0x000fe200078e0a04 */
[----:B------:R-:W-:Y:S01]  /*3120*/  @!P2 IADD3 R75, -R75, RZ, RZ ;  /* 0x000000ff4b4ba210 */ /* 0x000fe20007ffe1ff */
[----:B------:R-:W-:Y:S01]  /*3130*/  IMAD.MOV R60, RZ, RZ, -R54 ;  /* 0x000000ffff3c7224 */ /* 0x000fe200078e0a36 */
[----:B------:R-:W-:Y:S01]  /*3140*/  ISETP.GE.AND P2, PT, R64, RZ, PT ;  /* 0x000000ff4000720c */ /* 0x000fe20003f46270 */
[----:B------:R-:W-:Y:S01]  /*3150*/  VIADD R64, R68, 0x3a ;  /* 0x0000003a44407836 */ /* 0x000fe20000000000 */
[C---:B------:R-:W-:Y:S01]  /*3160*/  ISETP.GT.U32.AND P4, PT, R4.reuse, R67, PT ;  /* 0x000000430400720c */ /* 0x040fe20003f84070 */
[----:B------:R-:W-:Y:S01]  /*3170*/  IMAD R59, R4, R60, R59 ;  /* 0x0000003c043b7224 */ /* 0x000fe200078e023b */
[----:B------:R-:W-:Y:S01]  /*3180*/  IABS R93, R63 ;  /* 0x0000003f005d7213 */ /* 0x000fe20000000000 */
[--C-:B------:R-:W-:Y:S01]  /*3190*/  @!P3 IMAD.IADD R65, R65, 0x1, -R4.reuse ;  /* 0x000000014141b824 */ /* 0x100fe200078e0a04 */
[----:B------:R-:W-:Y:S01]  /*31a0*/  ISETP.GE.AND P3, PT, R56, RZ, PT ;  /* 0x000000ff3800720c */ /* 0x000fe20003f66270 */
[----:B------:R-:W-:Y:S01]  /*31b0*/  VIADD R56, R68, 0x38 ;  /* 0x0000003844387836 */ /* 0x000fe20000000000 */
[----:B------:R-:W-:Y:S01]  /*31c0*/  @!P1 IADD3 R55, R55, -R4, RZ ;  /* 0x8000000437379210 */ /* 0x000fe20007ffe0ff */
[----:B------:R-:W-:Y:S01]  /*31d0*/  @!P6 IMAD.MOV R77, RZ, RZ, -R77 ;  /* 0x000000ffff4de224 */ /* 0x000fe200078e0a4d */
[----:B------:R-:W-:Y:S01]  /*31e0*/  ISETP.GT.U32.AND P1, PT, R4, R57, PT ;  /* 0x000000390400720c */ /* 0x000fe20003f24070 */
[----:B------:R-:W-:Y:S01]  /*31f0*/  IMAD.HI.U32 R54, R16, R93, RZ ;  /* 0x0000005d10367227 */ /* 0x000fe200078e00ff */
[----:B------:R-:W-:Y:S01]  /*3200*/  IABS R61, R56 ;  /* 0x00000038003d7213 */ /* 0x000fe20000000000 */
[----:B------:R-:W-:Y:S01]  /*3210*/  STL [R1+0x18ac], R114 ;  /* 0x0018ac7201007387 */ /* 0x000fe20000100800 */
[----:B------:R-:W-:Y:S01]  /*3220*/  ISETP.GE.AND P6, PT, R58, RZ, PT ;  /* 0x000000ff3a00720c */ /* 0x000fe20003fc6270 */
[----:B------:R-:W-:Y:S01]  /*3230*/  @!P4 IMAD.IADD R67, R67, 0x1, -R4 ;  /* 0x000000014343c824 */ /* 0x000fe200078e0a04 */
[----:B------:R-:W-:Y:S01]  /*3240*/  ISETP.GE.AND P4, PT, R56, RZ, PT ;  /* 0x000000ff3800720c */ /* 0x000fe20003f86270 */
[----:B------:R-:W-:Y:S01]  /*3250*/  IMAD.HI.U32 R56, R16, R61, RZ ;  /* 0x0000003d10387227 */ /* 0x000fe200078e00ff */
[----:B------:R-:W-:Y:S01]  /*3260*/  IABS R95, R64 ;  /* 0x00000040005f7213 */ /* 0x000fe20000000000 */
[----:B------:R-:W-:Y:S01]  /*3270*/  STL [R1+0x12fc], R112 ;  /* 0x0012fc7001007387 */ /* 0x000fe20000100800 */
[----:B------:R-:W-:Y:S01]  /*3280*/  ISETP.GE.AND P5, PT, R66, RZ, PT ;  /* 0x000000ff4200720c */ /* 0x000fe20003fa6270 */
[----:B------:R-:W-:Y:S01]  /*3290*/  VIADD R66, R68, 0x3b ;  /* 0x0000003b44427836 */ /* 0x000fe20000000000 */
[----:B------:R-:W-:Y:S01]  /*32a0*/  IADD3 R54, -R54, RZ, RZ ;  /* 0x000000ff36367210 */ /* 0x000fe20007ffe1ff */
[----:B------:R-:W-:Y:S01]  /*32b0*/  IMAD.MOV R62, RZ, RZ, -R56 ;  /* 0x000000ffff3e7224 */ /* 0x000fe200078e0a38 */
[----:B------:R-:W-:Y:S01]  /*32c0*/  @!P1 IADD3 R57, R57, -R4, RZ ;  /* 0x8000000439399210 */ /* 0x000fe20007ffe0ff */
[----:B------:R-:W-:Y:S01]  /*32d0*/  IMAD.HI.U32 R56, R16, R95, RZ ;  /* 0x0000005f10387227 */ /* 0x000fe200078e00ff */
[----:B------:R-:W-:-:S02]  /*32e0*/  ISETP.GT.U32.AND P1, PT, R4, R59, PT ;  /* 0x0000003b0400720c */ /* 0x000fc40003f24070 */
[----:B------:R-:W-:Y:S01]  /*32f0*/  MOV R85, R55 ;  /* 0x0000003700557202 */ /* 0x000fe20000000f00 */
[----:B------:R-:W-:Y:S01]  /*3300*/  IMAD.MOV R56, RZ, RZ, -R56 ;  /* 0x000000ffff387224 */ /* 0x000fe200078e0a38 */
[----:B------:R-:W-:Y:S01]  /*3310*/  IABS R97, R66 ;  /* 0x0000004200617213 */ /* 0x000fe20000000000 */
[C---:B------:R-:W-:Y:S01]  /*3320*/  IMAD R93, R4.reuse, R54, R93 ;  /* 0x00000036045d7224 */ /* 0x040fe200078e025d */
[----:B------:R-:W-:Y:S01]  /*3330*/  MOV R83, R67 ;  /* 0x0000004300537202 */ /* 0x000fe20000000f00 */
[----:B------:R-:W-:Y:S01]  /*3340*/  IMAD R95, R4, R56, R95 ;  /* 0x00000038045f7224 */ /* 0x000fe200078e025f */
[----:B------:R-:W-:Y:S01]  /*3350*/  IADD3 R60, R68, 0x3e, RZ ;  /* 0x0000003e443c7810 */ /* 0x000fe20007ffe0ff */
[----:B------:R-:W-:Y:S01]  /*3360*/  @!P6 IMAD.MOV R85, RZ, RZ, -R85 ;  /* 0x000000ffff55e224 */ /* 0x000fe200078e0a55 */
[----:B------:R-:W-:Y:S01]  /*3370*/  ISETP.GT.U32.AND P6, PT, R4, R93, PT ;  /* 0x0000005d0400720c */ /* 0x000fe20003fc4070 */
[----:B------:R-:W-:Y:S01]  /*3380*/  IMAD.HI.U32 R58, R16, R97, RZ ;  /* 0x00000061103a7227 */ /* 0x000fe200078e00ff */
[----:B------:R-:W-:-:S03]  /*3390*/  IABS R103, R60 ;  /* 0x0000003c00677213 */ /* 0x000fc60000000000 */
[----:B------:R-:W-:Y:S01]  /*33a0*/  @!P1 IMAD.IADD R59, R59, 0x1, -R4 ;  /* 0x000000013b3b9824 */ /* 0x000fe200078e0a04 */
[----:B------:R-:W-:Y:S01]  /*33b0*/  ISETP.GT.U32.AND P1, PT, R4, R57, PT ;  /* 0x000000390400720c */ /* 0x000fe20003f24070 */
[----:B------:R-:W-:Y:S01]  /*33c0*/  IMAD.MOV.U32 R81, RZ, RZ, R65 ;  /* 0x000000ffff517224 */ /* 0x000fe200078e0041 */
[----:B------:R-:W-:Y:S01]  /*33d0*/  IABS R65, R106 ;  /* 0x0000006a00417213 */ /* 0x000fe20000000000 */
[----:B------:R-:W-:Y:S02]  /*33e0*/  IMAD.MOV R58, RZ, RZ, -R58 ;  /* 0x000000ffff3a7224 */ /* 0x000fe400078e0a3a */
[----:B------:R-:W-:Y:S02]  /*33f0*/  VIADD R56, R68, 0x3c ;  /* 0x0000003c44387836 */ /* 0x000fe40000000000 */
[----:B------:R-:W-:Y:S01]  /*3400*/  @!P2 IMAD.MOV R81, RZ, RZ, -R81 ;  /* 0x000000ffff51a224 */ /* 0x000fe200078e0a51 */
[C---:B------:R-:W-:Y:S01]  /*3410*/  ISETP.GT.U32.AND P2, PT, R4.reuse, R59, PT ;  /* 0x0000003b0400720c */ /* 0x040fe20003f44070 */
[----:B------:R-:W-:Y:S01]  /*3420*/  IMAD R97, R4, R58, R97 ;  /* 0x0000003a04617224 */ /* 0x000fe200078e0261 */
[----:B------:R-:W-:Y:S01]  /*3430*/  IABS R99, R56 ;  /* 0x0000003800637213 */ /* 0x000fe20000000000 */
[----:B------:R-:W-:-:S02]  /*3440*/  VIADD R58, R68, 0x3d ;  /* 0x0000003d443a7836 */ /* 0x000fc40000000000 */
[----:B------:R-:W-:Y:S01]  /*3450*/  @!P1 IADD3 R57, R57, -R4, RZ ;  /* 0x8000000439399210 */ /* 0x000fe20007ffe0ff */
[C---:B------:R-:W-:Y:S01]  /*3460*/  IMAD R61, R4.reuse, R62, R61 ;  /* 0x0000003e043d7224 */ /* 0x040fe200078e023d */
[----:B------:R-:W-:Y:S01]  /*3470*/  ISETP.GT.U32.AND P1, PT, R4, R95, PT ;  /* 0x0000005f0400720c */ /* 0x000fe20003f24070 */
[----:B------:R-:W-:Y:S01]  /*3480*/  @!P6 IMAD.IADD R93, R93, 0x1, -R4 ;  /* 0x000000015d5de824 */ /* 0x000fe200078e0a04 */
[----:B------:R-:W-:Y:S01]  /*3490*/  IABS R101, R58 ;  /* 0x0000003a00657213 */ /* 0x000fe20000000000 */
[----:B------:R-:W-:Y:S01]  /*34a0*/  IMAD.HI.U32 R54, R16, R99, RZ ;  /* 0x0000006310367227 */ /* 0x000fe200078e00ff */
[----:B------:R-:W-:Y:S02]  /*34b0*/  MOV R87, R57 ;  /* 0x0000003900577202 */ /* 0x000fe40000000f00 */
[----:B------:R-:W-:Y:S01]  /*34c0*/  IABS R57, R116 ;  /* 0x0000007400397213 */ /* 0x000fe20000000000 */
[----:B------:R-:W-:Y:S01]  /*34d0*/  @!P5 IMAD.MOV R83, RZ, RZ, -R83 ;  /* 0x000000ffff53d224 */ /* 0x000fe200078e0a53 */
[C---:B------:R-:W-:Y:S01]  /*34e0*/  ISETP.GT.U32.AND P5, PT, R4.reuse, R61, PT ;  /* 0x0000003d0400720c */ /* 0x040fe20003fa4070 */
[----:B------:R-:W-:Y:S01]  /*34f0*/  IMAD.MOV R54, RZ, RZ, -R54 ;  /* 0x000000ffff367224 */ /* 0x000fe200078e0a36 */
[----:B------:R-:W-:Y:S01]  /*3500*/  @!P3 IADD3 R87, -R87, RZ, RZ ;  /* 0x000000ff5757b210 */ /* 0x000fe20007ffe1ff */
[--C-:B------:R-:W-:Y:S01]  /*3510*/  @!P2 IMAD.IADD R59, R59, 0x1, -R4.reuse ;  /* 0x000000013b3ba824 */ /* 0x100fe200078e0a04 */
[C---:B------:R-:W-:Y:S01]  /*3520*/  ISETP.GT.U32.AND P2, PT, R4.reuse, R97, PT ;  /* 0x000000610400720c */ /* 0x040fe20003f44070 */
[----:B------:R-:W-:Y:S01]  /*3530*/  @!P1 IMAD.IADD R95, R95, 0x1, -R4 ;  /* 0x000000015f5f9824 */ /* 0x000fe200078e0a04 */
[----:B------:R-:W-:Y:S01]  /*3540*/  ISETP.GT.U32.AND P1, PT, R4, R93, PT ;  /* 0x0000005d0400720c */ /* 0x000fe20003f24070 */
[----:B------:R-:W-:-:S03]  /*3550*/  IMAD.HI.U32 R55, R16, R101, RZ ;  /* 0x0000006510377227 */ /* 0x000fc600078e00ff */
[C---:B------:R-:W-:Y:S01]  /*3560*/  ISETP.GT.U32.AND P3, PT, R4.reuse, R95, PT ;  /* 0x0000005f0400720c */ /* 0x040fe20003f64070 */
[----:B------:R-:W-:Y:S02]  /*3570*/  IMAD R99, R4, R54, R99 ;  /* 0x0000003604637224 */ /* 0x000fe400078e0263 */
[----:B------:R-:W-:Y:S01]  /*3580*/  IMAD.MOV.U32 R89, RZ, RZ, R59 ;  /* 0x000000ffff597224 */ /* 0x000fe200078e003b */
[----:B------:R-:W-:Y:S01]  /*3590*/  @!P5 IADD3 R61, R61, -R4, RZ ;  /* 0x800000043d3dd210 */ /* 0x000fe20007ffe0ff */
[----:B------:R-:W-:Y:S01]  /*35a0*/  IMAD.MOV R55, RZ, RZ, -R55 ;  /* 0x000000ffff377224 */ /* 0x000fe200078e0a37 */
[----:B------:R-:W-:Y:S01]  /*35b0*/  IABS R59, R114 ;  /* 0x00000072003b7213 */ /* 0x000fe20000000000 */
[----:B------:R-:W-:Y:S01]  /*35c0*/  IMAD.HI.U32 R54, R16, R69, RZ ;  /* 0x0000004510367227 */ /* 0x000fe200078e00ff */
[----:B------:R-:W-:Y:S02]  /*35d0*/  ISETP.GT.U32.AND P6, PT, R4, R61, PT ;  /* 0x0000003d0400720c */ /* 0x000fe40003fc4070 */
[----:B------:R-:W-:Y:S01]  /*35e0*/  ISETP.GE.AND P5, PT, R63, RZ, PT ;  /* 0x000000ff3f00720c */ /* 0x000fe20003fa6270 */
[----:B------:R-:W-:-:S02]  /*35f0*/  IMAD.HI.U32 R16, R16, R103, RZ ;  /* 0x0000006710107227 */ /* 0x000fc400078e00ff */
[----:B------:R-:W-:Y:S02]  /*3600*/  @!P3 IADD3 R95, R95, -R4, RZ ;  /* 0x800000045f5fb210 */ /* 0x000fe40007ffe0ff */
[----:B------:R-:W-:Y:S01]  /*3610*/  @!P0 IMAD.MOV R89, RZ, RZ, -R89 ;  /* 0x000000ffff598224 */ /* 0x000fe200078e0a59 */
[C---:B------:R-:W-:Y:S01]  /*3620*/  ISETP.GT.U32.AND P0, PT, R4.reuse, R99, PT ;  /* 0x000000630400720c */ /* 0x040fe20003f04070 */
[C---:B------:R-:W-:Y:S01]  /*3630*/  IMAD R101, R4.reuse, R55, R101 ;  /* 0x0000003704657224 */ /* 0x040fe200078e0265 */
[----:B------:R-:W-:Y:S01]  /*3640*/  IABS R55, R118 ;  /* 0x0000007600377213 */ /* 0x000fe20000000000 */
[----:B------:R-:W-:Y:S02]  /*3650*/  IMAD.MOV R16, RZ, RZ, -R16 ;  /* 0x000000ffff107224 */ /* 0x000fe400078e0a10 */
[----:B------:R-:W-:Y:S01]  /*3660*/  @!P1 IMAD.IADD R93, R93, 0x1, -R4 ;  /* 0x000000015d5d9824 */ /* 0x000fe200078e0a04 */
[C---:B------:R-:W-:Y:S01]  /*3670*/  ISETP.GT.U32.AND P1, PT, R4.reuse, R101, PT ;  /* 0x000000650400720c */ /* 0x040fe20003f24070 */
[----:B------:R-:W-:Y:S01]  /*3680*/  IMAD.MOV R54, RZ, RZ, -R54 ;  /* 0x000000ffff367224 */ /* 0x000fe200078e0a36 */
[----:B------:R-:W-:Y:S01]  /*3690*/  @!P6 IADD3 R61, R61, -R4, RZ ;  /* 0x800000043d3de210 */ /* 0x000fe20007ffe0ff */
[----:B------:R-:W-:Y:S01]  /*36a0*/  IMAD R103, R4, R16, R103 ;  /* 0x0000001004677224 */ /* 0x000fe200078e0267 */
[----:B------:R-:W-:Y:S01]  /*36b0*/  ISETP.GE.AND P6, PT, R64, RZ, PT ;  /* 0x000000ff4000720c */ /* 0x000fe20003fc6270 */
[----:B------:R-:W-:-:S02]  /*36c0*/  IMAD R69, R4, R54, R69 ;  /* 0x0000003604457224 */ /* 0x000fc400078e0245 */
[--C-:B------:R-:W-:Y:S01]  /*36d0*/  @!P2 IMAD.IADD R97, R97, 0x1, -R4.reuse ;  /* 0x000000016161a824 */ /* 0x100fe200078e0a04 */
[----:B------:R-:W-:Y:S01]  /*36e0*/  ISETP.GT.U32.AND P3, PT, R4, R103, PT ;  /* 0x000000670400720c */ /* 0x000fe20003f64070 */
[----:B------:R-:W-:Y:S01]  /*36f0*/  IMAD.MOV.U32 R91, RZ, RZ, R61 ;  /* 0x000000ffff5b7224 */ /* 0x000fe200078e003d */
[-C--:B------:R-:W-:Y:S01]  /*3700*/  @!P0 IADD3 R99, R99, -R4.reuse, RZ ;  /* 0x8000000463638210 */ /* 0x080fe20007ffe0ff */
[----:B------:R-:W-:Y:S01]  /*3710*/  IMAD.HI.U32 R16, R8, R55, RZ ;  /* 0x0000003708107227 */ /* 0x000fe200078e00ff */
[C---:B------:R-:W-:Y:S02]  /*3720*/  ISETP.GT.U32.AND P0, PT, R4.reuse, R69, PT ;  /* 0x000000450400720c */ /* 0x040fe40003f04070 */
[----:B------:R-:W-:Y:S01]  /*3730*/  ISETP.GT.U32.AND P2, PT, R4, R97, PT ;  /* 0x000000610400720c */ /* 0x000fe20003f44070 */
[----:B------:R-:W-:Y:S01]  /*3740*/  IMAD.HI.U32 R54, R8, R59, RZ ;  /* 0x0000003b08367227 */ /* 0x000fe200078e00ff */
[----:B------:R-:W-:Y:S02]  /*3750*/  @!P1 IADD3 R101, R101, -R4, RZ ;  /* 0x8000000465659210 */ /* 0x000fe40007ffe0ff */
[----:B------:R-:W-:Y:S01]  /*3760*/  ISETP.GT.U32.AND P1, PT, R4, R99, PT ;  /* 0x000000630400720c */ /* 0x000fe20003f24070 */
[----:B------:R-:W-:Y:S01]  /*3770*/  @!P4 IMAD.MOV R91, RZ, RZ, -R91 ;  /* 0x000000ffff5bc224 */ /* 0x000fe200078e0a5b */
[----:B------:R-:W-:Y:S01]  /*3780*/  IADD3 R54, -R54, RZ, RZ ;  /* 0x000000ff36367210 */ /* 0x000fe20007ffe1ff */
[----:B------:R-:W-:Y:S01]  /*3790*/  @!P3 IMAD.IADD R103, R103, 0x1, -R4 ;  /* 0x000000016767b824 */ /* 0x000fe200078e0a04 */
[----:B------:R-:W-:Y:S01]  /*37a0*/  ISETP.GT.U32.AND P3, PT, R4, R101, PT ;  /* 0x000000650400720c */ /* 0x000fe20003f64070 */
[----:B------:R-:W-:-:S02]  /*37b0*/  IMAD.HI.U32 R17, R8, R57, RZ ;  /* 0x0000003908117227 */ /* 0x000fc400078e00ff */
[----:B------:R-:W-:Y:S02]  /*37c0*/  @!P0 IADD3 R69, R69, -R4, RZ ;  /* 0x8000000445458210 */ /* 0x000fe40007ffe0ff */
[--C-:B------:R-:W-:Y:S01]  /*37d0*/  @!P2 IMAD.IADD R97, R97, 0x1, -R4.reuse ;  /* 0x000000016161a824 */ /* 0x100fe200078e0a04 */
[----:B------:R-:W-:Y:S01]  /*37e0*/  ISETP.GT.U32.AND P0, PT, R4, R103, PT ;  /* 0x000000670400720c */ /* 0x000fe20003f04070 */
[----:B------:R-:W-:Y:S01]  /*37f0*/  VIADD R110, R118, 0x100 ;  /* 0x00000100766e7836 */ /* 0x000fe20000000000 */
[----:B------:R-:W-:Y:S01]  /*3800*/  ISETP.GE.AND P2, PT, R66, RZ, PT ;  /* 0x000000ff4200720c */ /* 0x000fe20003f46270 */
[----:B------:R-:W-:Y:S01]  /*3810*/  @!P1 IMAD.IADD R99, R99, 0x1, -R4 ;  /* 0x0000000163639824 */ /* 0x000fe200078e0a04 */
[----:B------:R-:W-:Y:S01]  /*3820*/  ISETP.GT.U32.AND P4, PT, R4, R69, PT ;  /* 0x000000450400720c */ /* 0x000fe20003f84070 */
[----:B------:R-:W-:Y:S01]  /*3830*/  IMAD.MOV R16, RZ, RZ, -R16 ;  /* 0x000000ffff107224 */ /* 0x000fe200078e0a10 */
[----:B------:R-:W-:Y:S01]  /*3840*/  ISETP.GE.AND P1, PT, R56, RZ, PT ;  /* 0x000000ff3800720c */ /* 0x000fe20003f26270 */
[----:B------:R-:W-:Y:S01]  /*3850*/  IMAD.MOV R56, RZ, RZ, -R17 ;  /* 0x000000ffff387224 */ /* 0x000fe200078e0a11 */
[----:B------:R-:W-:Y:S01]  /*3860*/  IABS R61, R110 ;  /* 0x0000006e003d7213 */ /* 0x000fe20000000000 */
[C---:B------:R-:W-:Y:S01]  /*3870*/  IMAD R17, R0.reuse, R16, R55 ;  /* 0x0000001000117224 */ /* 0x040fe200078e0237 */
[----:B------:R-:W-:Y:S01]  /*3880*/  @!P3 IADD3 R101, R101, -R4, RZ ;  /* 0x800000046565b210 */ /* 0x000fe20007ffe0ff */
[----:B------:R-:W-:Y:S01]  /*3890*/  IMAD R55, R0, R56, R57 ;  /* 0x0000003800377224 */ /* 0x000fe200078e0239 */
[----:B------:R-:W-:Y:S01]  /*38a0*/  ISETP.GE.AND P3, PT, R58, RZ, PT ;  /* 0x000000ff3a00720c */ /* 0x000fe20003f66270 */
[----:B------:R-:W-:Y:S01]  /*38b0*/  VIADD R108, R118, 0x140 ;  /* 0x00000140766c7836 */ /* 0x000fe20000000000 */
[----:B------:R-:W-:Y:S01]  /*38c0*/  STL [R1+0x1884], R110 ;  /* 0x0018846e01007387 */ /* 0x000fe20000100800 */
[----:B------:R-:W-:Y:S01]  /*38d0*/  IMAD R57, R0, R54, R59 ;  /* 0x0000003600397224 */ /* 0x000fe200078e023b */
[----:B------:R-:W-:Y:S01]  /*38e0*/  IABS R59, R112 ;  /* 0x00000070003b7213 */ /* 0x000fe20000000000 */
[----:B------:R-:W-:Y:S01]  /*38f0*/  VIADD R104, R118, 0x1c0 ;  /* 0x000001c076687836 */ /* 0x000fe20000000000 */
[----:B------:R-:W-:Y:S01]  /*3900*/  @!P2 IADD3 R97, -R97, RZ, RZ ;  /* 0x000000ff6161a210 */ /* 0x000fe20007ffe1ff */
[--C-:B------:R-:W-:Y:S01]  /*3910*/  @!P0 IMAD.IADD R103, R103, 0x1, -R4.reuse ;  /* 0x0000000167678824 */ /* 0x100fe200078e0a04 */
[----:B------:R-:W-:Y:S01]  /*3920*/  ISETP.GE.AND P0, PT, R60, RZ, PT ;  /* 0x000000ff3c00720c */ /* 0x000fe20003f06270 */
[----:B------:R-:W-:Y:S01]  /*3930*/  @!P5 IMAD.MOV R93, RZ, RZ, -R93 ;  /* 0x000000ffff5dd224 */ /* 0x000fe200078e0a5d */
[----:B------:R-:W-:Y:S01]  /*3940*/  ISETP.GE.AND P5, PT, R68, RZ, PT ;  /* 0x000000ff4400720c */ /* 0x000fe20003fa6270 */
[----:B------:R-:W-:Y:S01]  /*3950*/  IMAD.HI.U32 R16, R8, R61, RZ ;  /* 0x0000003d08107227 */ /* 0x000fe200078e00ff */
[----:B------:R-:W-:Y:S01]  /*3960*/  IABS R63, R108 ;  /* 0x0000006c003f7213 */ /* 0x000fe20000000000 */
[----:B------:R1:W-:Y:S01]  /*3970*/  STL [R1+0x173c], R108 ;  /* 0x00173c6c01007387 */ /* 0x0003e20000100800 */
[----:B------:R-:W-:Y:S01]  /*3980*/  ISETP.GT.U32.AND P2, PT, R0, R17, PT ;  /* 0x000000110000720c */ /* 0x000fe20003f44070 */
[----:B------:R-:W-:Y:S01]  /*3990*/  @!P4 IMAD.IADD R69, R69, 0x1, -R4 ;  /* 0x000000014545c824 */ /* 0x000fe200078e0a04 */
[----:B------:R-:W-:Y:S01]  /*39a0*/  IABS R67, R104 ;  /* 0x0000006800437213 */ /* 0x000fe20000000000 */
[----:B------:R-:W-:Y:S01]  /*39b0*/  IMAD.HI.U32 R4, R8, R59, RZ ;  /* 0x0000003b08047227 */ /* 0x000fe200078e00ff */
[----:B------:R-:W-:Y:S01]  /*39c0*/  IADD3 R16, -R16, RZ, RZ ;  /* 0x000000ff10107210 */ /* 0x000fe20007ffe1ff */
[----:B------:R-:W-:Y:S01]  /*39d0*/  STL [R1+0x14a4], R106 ;  /* 0x0014a46a01007387 */ /* 0x000fe20000100800 */
[----:B------:R-:W-:Y:S01]  /*39e0*/  ISETP.NE.AND P4, PT, R3, RZ, PT ;  /* 0x000000ff0300720c */ /* 0x000fe20003f85270 */
[----:B------:R-:W-:Y:S01]  /*39f0*/  IMAD.HI.U32 R56, R8, R65, RZ ;  /* 0x0000004108387227 */ /* 0x000fe200078e00ff */
[----:B------:R-:W-:Y:S01]  /*3a00*/  @!P3 IADD3 R101, -R101, RZ, RZ ;  /* 0x000000ff6565b210 */ /* 0x000fe20007ffe1ff */
[----:B------:R3:W-:Y:S02]  /*3a10*/  STL [R1+0x149c], R104 ;  /* 0x00149c6801007387 */ /* 0x0007e40000100800 */
[----:B------:R-:W-:Y:S01]  /*3a20*/  @!P1 IMAD.MOV R99, RZ, RZ, -R99 ;  /* 0x000000ffff639224 */ /* 0x000fe200078e0a63 */
[----:B------:R-:W-:Y:S01]  /*3a30*/  ISETP.GT.U32.AND P1, PT, R0, R55, PT ;  /* 0x000000370000720c */ /* 0x000fe20003f24070 */
[----:B------:R-:W-:-:S04]  /*3a40*/  IMAD.HI.U32 R54, R8, R63, RZ ;  /* 0x0000003f08367227 */ /* 0x000fc800078e00ff */
[----:B------:R-:W-:-:S04]  /*3a50*/  IMAD.HI.U32 R8, R8, R67, RZ ;  /* 0x0000004308087227 */ /* 0x000fc800078e00ff */
[----:B------:R-:W-:Y:S01]  /*3a60*/  IMAD.MOV R4, RZ, RZ, -R4 ;  /* 0x000000ffff047224 */ /* 0x000fe200078e0a04 */
[----:B------:R-:W-:Y:S01]  /*3a70*/  IADD3 R8, -R8, RZ, RZ ;  /* 0x000000ff08087210 */ /* 0x000fe20007ffe1ff */
[----:B------:R-:W-:Y:S02]  /*3a80*/  IMAD.MOV R56, RZ, RZ, -R56 ;  /* 0x000000ffff387224 */ /* 0x000fe400078e0a38 */
[----:B------:R-:W-:Y:S01]  /*3a90*/  IMAD.MOV R54, RZ, RZ, -R54 ;  /* 0x000000ffff367224 */ /* 0x000fe200078e0a36 */
[----:B------:R-:W-:Y:S01]  /*3aa0*/  @!P1 IADD3 R55, R55, -R0, RZ ;  /* 0x8000000037379210 */ /* 0x000fe20007ffe0ff */
[C---:B------:R-:W-:Y:S02]  /*3ab0*/  IMAD R61, R0.reuse, R16, R61 ;  /* 0x00000010003d7224 */ /* 0x040fe400078e023d */
[C---:B------:R-:W-:Y:S01]  /*3ac0*/  IMAD R59, R0.reuse, R4, R59 ;  /* 0x00000004003b7224 */ /* 0x040fe200078e023b */
[----:B------:R-:W-:Y:S01]  /*3ad0*/  LOP3.LUT R4, RZ, R3, RZ, 0x33, !PT ;  /* 0x00000003ff047212 */ /* 0x000fe200078e33ff */
[----:B------:R-:W-:-:S02]  /*3ae0*/  IMAD R65, R0, R56, R65 ;  /* 0x0000003800417224 */ /* 0x000fc400078e0241 */
[----:B------:R-:W-:Y:S01]  /*3af0*/  @!P6 IMAD.MOV R95, RZ, RZ, -R95 ;  /* 0x000000ffff5fe224 */ /* 0x000fe200078e0a5f */
[C---:B------:R-:W-:Y:S01]  /*3b00*/  ISETP.GT.U32.AND P6, PT, R0.reuse, R57, PT ;  /* 0x000000390000720c */ /* 0x040fe20003fc4070 */
[----:B------:R-:W-:Y:S01]  /*3b10*/  @!P5 IMAD.MOV R69, RZ, RZ, -R69 ;  /* 0x000000ffff45d224 */ /* 0x000fe200078e0a45 */
[C---:B------:R-:W-:Y:S01]  /*3b20*/  ISETP.GT.U32.AND P5, PT, R0.reuse, R61, PT ;  /* 0x0000003d0000720c */ /* 0x040fe20003fa4070 */
[----:B------:R-:W-:Y:S01]  /*3b30*/  @!P0 IMAD.MOV R103, RZ, RZ, -R103 ;  /* 0x000000ffff678224 */ /* 0x000fe200078e0a67 */
[C---:B------:R-:W-:Y:S01]  /*3b40*/  ISETP.GT.U32.AND P3, PT, R0.reuse, R59, PT ;  /* 0x0000003b0000720c */ /* 0x040fe20003f64070 */
[----:B------:R-:W-:Y:S01]  /*3b50*/  IMAD R63, R0, R54, R63 ;  /* 0x00000036003f7224 */ /* 0x000fe200078e023f */
[----:B------:R-:W-:Y:S01]  /*3b60*/  SEL R54, R4, R9, !P4 ;  /* 0x0000000904367207 */ /* 0x000fe20006000000 */
[--C-:B------:R-:W-:Y:S01]  /*3b70*/  @!P2 IMAD.IADD R17, R17, 0x1, -R0.reuse ;  /* 0x000000011111a824 */ /* 0x100fe200078e0a00 */
[C---:B------:R-:W-:Y:S01]  /*3b80*/  ISETP.GT.U32.AND P2, PT, R0.reuse, R65, PT ;  /* 0x000000410000720c */ /* 0x040fe20003f44070 */
[----:B------:R-:W-:Y:S01]  /*3b90*/  IMAD R67, R0, R8, R67 ;  /* 0x0000000800437224 */ /* 0x000fe200078e0243 */
[C---:B------:R-:W-:Y:S01]  /*3ba0*/  SEL R69, R4.reuse, R69, !P4 ;  /* 0x0000004504457207 */ /* 0x040fe20006000000 */
[----:B------:R-:W-:Y:S01]  /*3bb0*/  IMAD.U32 R3, RZ, RZ, UR4 ;  /* 0x00000004ff037e24 */ /* 0x000fe2000f8e00ff */
[C---:B------:R-:W-:Y:S01]  /*3bc0*/  SEL R8, R4.reuse, R6, !P4 ;  /* 0x0000000604087207 */ /* 0x040fe20006000000 */
[--C-:B------:R-:W-:Y:S01]  /*3bd0*/  @!P6 IMAD.IADD R57, R57, 0x1, -R0.reuse ;  /* 0x000000013939e824 */ /* 0x100fe200078e0a00 */
[C---:B------:R-:W-:Y:S01]  /*3be0*/  SEL R16, R4.reuse, R7, !P4 ;  /* 0x0000000704107207 */ /* 0x040fe20006000000 */
[----:B------:R-:W-:Y:S01]  /*3bf0*/  @!P5 IMAD.IADD R61, R61, 0x1, -R0 ;  /* 0x000000013d3dd824 */ /* 0x000fe200078e0a00 */
[C---:B------:R-:W-:Y:S01]  /*3c00*/  SEL R56, R4.reuse, R10, !P4 ;  /* 0x0000000a04387207 */ /* 0x040fe20006000000 */
[----:B------:R-:W-:Y:S01]  /*3c10*/  IMAD R10, R69, UR10, RZ ;  /* 0x0000000a450a7c24 */ /* 0x000fe2000f8e02ff */
[----:B------:R-:W-:Y:S01]  /*3c20*/  SEL R58, R4, R11, !P4 ;  /* 0x0000000b043a7207 */ /* 0x000fe20006000000 */
[----:B------:R-:W-:Y:S01]  /*3c30*/  IMAD R11, R8, UR9, RZ ;  /* 0x00000009080b7c24 */ /* 0x000fe2000f8e02ff */
[C---:B------:R-:W-:Y:S01]  /*3c40*/  SEL R12, R4.reuse, R12, !P4 ;  /* 0x0000000c040c7207 */ /* 0x040fe20006000000 */
[----:B------:R-:W-:Y:S01]  /*3c50*/  ULDC UR9, c[0x0][0x240] ;  /* 0x0000900000097ab9 */ /* 0x000fe20000000800 */
        /* <DEDUP_REMOVED lines=12> */
[C---:B------:R-:W-:Y:S01]  /*3d20*/  SEL R66, R4.reuse, R21, !P4 ;  /* 0x0000001504427207 */ /* 0x040fe20006000000 */
[----:B------:R-:W-:Y:S01]  /*3d30*/  ULDC UR8, c[0x0][0x240] ;  /* 0x0000900000087ab9 */ /* 0x000fe20000000800 */
[----:B------:R-:W-:-:S02]  /*3d40*/  SEL R22, R4, R22, !P4 ;  /* 0x0000001604167207 */ /* 0x000fc40006000000 */
[C---:B--2---:R-:W-:Y:S02]  /*3d50*/  SEL R68, R4.reuse, R23, !P4 ;  /* 0x0000001704447207 */ /* 0x044fe40006000000 */
[C---:B------:R-:W-:Y:S02]  /*3d60*/  SEL R24, R4.reuse, R24, !P4 ;  /* 0x0000001804187207 */ /* 0x040fe40006000000 */
[----:B------:R-:W-:Y:S01]  /*3d70*/  SEL R70, R4, R25, !P4 ;  /* 0x0000001904467207 */ /* 0x000fe20006000000 */
[----:B------:R-:W-:Y:S01]  /*3d80*/  IMAD R25, R14, UR59, RZ ;  /* 0x0000003b0e197c24 */ /* 0x000fe2000f8e02ff */
[C---:B------:R-:W-:Y:S02]  /*3d90*/  SEL R26, R4.reuse, R26, !P4 ;  /* 0x0000001a041a7207 */ /* 0x040fe40006000000 */
[----:B------:R-:W-:Y:S01]  /*3da0*/  SEL R72, R4, R27, !P4 ;  /* 0x0000001b04487207 */ /* 0x000fe20006000000 */
[----:B------:R-:W-:Y:S01]  /*3db0*/  IMAD R27, R62, UR58, RZ ;  /* 0x0000003a3e1b7c24 */ /* 0x000fe2000f8e02ff */
[----:B------:R-:W-:-:S02]  /*3dc0*/  SEL R28, R4, R28, !P4 ;  /* 0x0000001c041c7207 */ /* 0x000fc40006000000 */
[----:B------:R-:W-:Y:S01]  /*3dd0*/  SEL R74, R4, R29, !P4 ;  /* 0x0000001d044a7207 */ /* 0x000fe20006000000 */
[----:B------:R-:W-:Y:S01]  /*3de0*/  IMAD R29, R18, UR57, RZ ;  /* 0x00000039121d7c24 */ /* 0x000fe2000f8e02ff */
        /* <DEDUP_REMOVED lines=15> */
[----:B------:R-:W-:Y:S01]  /*3ee0*/  SEL R40, R4, R40, !P4 ;  /* 0x0000002804287207 */ /* 0x000fe20006000000 */
[----:B------:R-:W-:Y:S01]  /*3ef0*/  IMAD R69, R38, UR37, RZ ;  /* 0x0000002526457c24 */ /* 0x000fe2000f8e02ff */
        /* <DEDUP_REMOVED lines=8> */
[----:B------:R-:W-:Y:S01]  /*3f80*/  SEL R92, R4, R47, !P4 ;  /* 0x0000002f045c7207 */ /* 0x000fe20006000000 */
[----:B------:R-:W-:Y:S01]  /*3f90*/  IMAD R47, R72, UR48, RZ ;  /* 0x00000030482f7c24 */ /* 0x000fe2000f8e02ff */
[C---:B------:R-:W-:Y:S02]  /*3fa0*/  SEL R46, R4.reuse, R46, !P4 ;  /* 0x0000002e042e7207 */ /* 0x040fe40006000000 */
[----:B------:R-:W-:Y:S01]  /*3fb0*/  SEL R94, R4, R49, !P4 ;  /* 0x00000031045e7207 */ /* 0x000fe20006000000 */
[----:B------:R-:W-:Y:S01]  /*3fc0*/  IMAD R49, R28, UR47, RZ ;  /* 0x0000002f1c317c24 */ /* 0x000fe2000f8e02ff */
[----:B------:R-:W-:-:S02]  /*3fd0*/  SEL R48, R4, R48, !P4 ;  /* 0x0000003004307207 */ /* 0x000fc40006000000 */
        /* <DEDUP_REMOVED lines=34> */
[C---:B------:R-:W-:Y:S01]  /*4200*/  SEL R129, R4.reuse, R99, !P4 ;  /* 0x0000006304817207 */ /* 0x040fe20006000000 */
[----:B------:R-:W-:Y:S01]  /*4210*/  IMAD R109, R109, UR17, RZ ;  /* 0x000000116d6d7c24 */ /* 0x000fe2000f8e02ff */
[----:B------:R-:W-:Y:S01]  /*4220*/  SEL R131, R4, R101, !P4 ;  /* 0x0000006504837207 */ /* 0x000fe20006000000 */
[----:B------:R-:W-:Y:S01]  /*4230*/  IMAD R101, R100, UR21, RZ ;  /* 0x0000001564657c24 */ /* 0x000fe2000f8e02ff */
[----:B------:R-:W-:Y:S01]  /*4240*/  SEL R133, R4, R103, !P4 ;  /* 0x0000006704857207 */ /* 0x000fe20006000000 */
[----:B------:R-:W-:Y:S01]  /*4250*/  IMAD R99, R98, UR22, RZ ;  /* 0x0000001662637c24 */ /* 0x000fe2000f8e02ff */
[----:B------:R-:W-:Y:S01]  /*4260*/  SEL R9, R4, R5, !P4 ;  /* 0x0000000504097207 */ /* 0x000fe20006000000 */
[----:B------:R-:W-:Y:S01]  /*4270*/  IMAD R105, R105, UR19, RZ ;  /* 0x0000001369697c24 */ /* 0x000fe2000f8e02ff */
[C---:B------:R-:W-:Y:S01]  /*4280*/  ISETP.GT.U32.AND P4, PT, R0.reuse, R63, PT ;  /* 0x0000003f0000720c */ /* 0x040fe20003f84070 */
[----:B------:R-:W-:Y:S01]  /*4290*/  IMAD R113, R113, UR15, RZ ;  /* 0x0000000f71717c24 */ /* 0x000fe2000f8e02ff */
[C---:B------:R-:W-:Y:S01]  /*42a0*/  ISETP.GT.U32.AND P1, PT, R0.reuse, R17, PT ;  /* 0x000000110000720c */ /* 0x040fe20003f24070 */
[----:B------:R-:W-:Y:S01]  /*42b0*/  IMAD R121, R121, UR11, RZ ;  /* 0x0000000b79797c24 */ /* 0x000fe2000f8e02ff */
[----:B------:R-:W-:Y:S01]  /*42c0*/  ISETP.GT.U32.AND P0, PT, R0, R67, PT ;  /* 0x000000430000720c */ /* 0x000fe20003f04070 */
[----:B------:R-:W-:Y:S01]  /*42d0*/  IMAD R103, R102, UR20, RZ ;  /* 0x0000001466677c24 */ /* 0x000fe2000f8e02ff */
[-C--:B------:R-:W-:Y:S01]  /*42e0*/  @!P3 IADD3 R59, R59, -R0.reuse, RZ ;  /* 0x800000003b3bb210 */ /* 0x080fe20007ffe0ff */
[----:B------:R-:W-:Y:S01]  /*42f0*/  IMAD R107, R107, UR18, RZ ;  /* 0x000000126b6b7c24 */ /* 0x000fe2000f8e02ff */
[-C--:B------:R-:W-:Y:S01]  /*4300*/  @!P2 IADD3 R65, R65, -R0.reuse, RZ ;  /* 0x800000004141a210 */ /* 0x080fe20007ffe0ff */
[----:B------:R-:W-:Y:S01]  /*4310*/  IMAD R111, R111, UR16, RZ ;  /* 0x000000106f6f7c24 */ /* 0x000fe2000f8e02ff */
[C---:B------:R-:W-:Y:S01]  /*4320*/  ISETP.GT.U32.AND P2, PT, R0.reuse, R57, PT ;  /* 0x000000390000720c */ /* 0x040fe20003f44070 */
[----:B------:R-:W-:Y:S01]  /*4330*/  IMAD R117, R117, UR13, RZ ;  /* 0x0000000d75757c24 */ /* 0x000fe2000f8e02ff */
[C---:B------:R-:W-:Y:S01]  /*4340*/  ISETP.GT.U32.AND P3, PT, R0.reuse, R55, PT ;  /* 0x000000370000720c */ /* 0x040fe20003f64070 */
[--C-:B------:R-:W-:Y:S01]  /*4350*/  @!P4 IMAD.IADD R63, R63, 0x1, -R0.reuse ;  /* 0x000000013f3fc824 */ /* 0x100fe200078e0a00 */
[C---:B------:R-:W-:Y:S01]  /*4360*/  ISETP.GT.U32.AND P4, PT, R0.reuse, R59, PT ;  /* 0x0000003b0000720c */ /* 0x040fe20003f84070 */
[--C-:B------:R-:W-:Y:S01]  /*4370*/  @!P1 IMAD.IADD R17, R17, 0x1, -R0.reuse ;  /* 0x0000000111119824 */ /* 0x100fe200078e0a00 */
[C---:B------:R-:W-:Y:S01]  /*4380*/  ISETP.GT.U32.AND P1, PT, R0.reuse, R61, PT ;  /* 0x0000003d0000720c */ /* 0x040fe20003f24070 */
[--C-:B------:R-:W-:Y:S01]  /*4390*/  @!P0 IMAD.IADD R67, R67, 0x1, -R0.reuse ;  /* 0x0000000143438824 */ /* 0x100fe200078e0a00 */
[----:B------:R-:W-:Y:S01]  /*43a0*/  ISETP.GT.U32.AND P5, PT, R0, R63, PT ;  /* 0x0000003f0000720c */ /* 0x000fe20003fa4070 */
[----:B------:R-:W-:Y:S01]  /*43b0*/  IMAD R125, R125, UR9, RZ ;  /* 0x000000097d7d7c24 */ /* 0x000fe2000f8e02ff */
[----:B------:R-:W-:Y:S01]  /*43c0*/  ISETP.GE.AND P6, PT, R251, UR5, PT ;  /* 0x00000005fb007c0c */ /* 0x000fe2000bfc6270 */
[----:B------:R-:W-:Y:S01]  /*43d0*/  ULDC.64 UR4, c[0x0][0x218] ;  /* 0x0000860000047ab9 */ /* 0x000fe20000000a00 */
[----:B------:R-:W-:Y:S01]  /*43e0*/  IMAD R133, R133, UR6, RZ ;  /* 0x0000000685857c24 */ /* 0x000fe2000f8e02ff */
[----:B------:R-:W-:Y:S01]  /*43f0*/  ULDC UR6, c[0x0][0x230] ;  /* 0x00008c0000067ab9 */ /* 0x000fe20000000800 */
[--C-:B------:R-:W-:Y:S01]  /*4400*/  @!P2 IMAD.IADD R57, R57, 0x1, -R0.reuse ;  /* 0x000000013939a824 */ /* 0x100fe200078e0a00 */
[----:B------:R-:W-:Y:S01]  /*4410*/  ISETP.GE.AND P2, PT, R118, RZ, PT ;  /* 0x000000ff7600720c */ /* 0x000fe20003f46270 */
[----:B------:R-:W-:Y:S01]  /*4420*/  IMAD R115, R115, UR14, RZ ;  /* 0x0000000e73737c24 */ /* 0x000fe2000f8e02ff */
[-C--:B------:R-:W-:Y:S01]  /*4430*/  @!P3 IADD3 R55, R55, -R0.reuse, RZ ;  /* 0x800000003737b210 */ /* 0x080fe20007ffe0ff */
[--C-:B------:R-:W-:Y:S01]  /*4440*/  @!P4 IMAD.IADD R59, R59, 0x1, -R0.reuse ;  /* 0x000000013b3bc824 */ /* 0x100fe200078e0a00 */
[-C--:B------:R-:W-:Y:S01]  /*4450*/  @!P1 IADD3 R61, R61, -R0.reuse, RZ ;  /* 0x800000003d3d9210 */ /* 0x080fe20007ffe0ff */
[----:B------:R-:W-:Y:S01]  /*4460*/  IMAD R119, R119, UR12, RZ ;  /* 0x0000000c77777c24 */ /* 0x000fe2000f8e02ff */
[----:B------:R-:W-:Y:S01]  /*4470*/  ISETP.GT.U32.AND P3, PT, R0, R67, PT ;  /* 0x000000430000720c */ /* 0x000fe20003f64070 */
[----:B------:R-:W-:Y:S01]  /*4480*/  @!P5 IMAD.IADD R63, R63, 0x1, -R0 ;  /* 0x000000013f3fd824 */ /* 0x000fe200078e0a00 */
[----:B------:R-:W-:Y:S01]  /*4490*/  ISETP.GE.AND P4, PT, R116, RZ, PT ;  /* 0x000000ff7400720c */ /* 0x000fe20003f86270 */
[----:B------:R-:W-:Y:S01]  /*44a0*/  IMAD R123, R123, UR10, RZ ;  /* 0x0000000a7b7b7c24 */ /* 0x000fe2000f8e02ff */
[----:B------:R-:W-:Y:S01]  /*44b0*/  ISETP.GE.AND P1, PT, R114, RZ, PT ;  /* 0x000000ff7200720c */ /* 0x000fe20003f26270 */
[----:B------:R-:W-:Y:S01]  /*44c0*/  IMAD R129, R129, UR61, RZ ;  /* 0x0000003d81817c24 */ /* 0x000fe2000f8e02ff */
[----:B------:R-:W-:Y:S01]  /*44d0*/  SEL R3, R3, RZ, !P6 ;  /* 0x000000ff03037207 */ /* 0x000fe20007000000 */
[----:B------:R-:W-:Y:S01]  /*44e0*/  @!P2 IMAD.MOV R17, RZ, RZ, -R17 ;  /* 0x000000ffff11a224 */ /* 0x000fe200078e0a11 */
[----:B------:R-:W-:Y:S01]  /*44f0*/  ISETP.GT.U32.AND P6, PT, R0, R65, PT ;  /* 0x000000410000720c */ /* 0x000fe20003fc4070 */
[----:B------:R-:W-:Y:S01]  /*4500*/  IMAD R127, R127, UR8, RZ ;  /* 0x000000087f7f7c24 */ /* 0x000fe2000f8e02ff */
[----:B------:R-:W-:Y:S01]  /*4510*/  ISETP.GE.AND P5, PT, R112, RZ, PT ;  /* 0x000000ff7000720c */ /* 0x000fe20003fa6270 */
[----:B------:R-:W-:Y:S01]  /*4520*/  ULDC.64 UR8, c[0x0][0x210] ;  /* 0x0000840000087ab9 */ /* 0x000fe20000000a00 */
[----:B------:R-:W-:Y:S01]  /*4530*/  ISETP.GE.AND P2, PT, R108, RZ, PT ;  /* 0x000000ff6c00720c */ /* 0x000fe20003f46270 */
[----:B------:R-:W-:Y:S01]  /*4540*/  ULDC.64 UR14, c[0x0][0x208] ;  /* 0x00008200000e7ab9 */ /* 0x000fe20000000a00 */
[----:B------:R-:W-:Y:S01]  /*4550*/  @!P3 IADD3 R67, R67, -R0, RZ ;  /* 0x800000004343b210 */ /* 0x000fe20007ffe0ff */
[----:B------:R-:W-:Y:S01]  /*4560*/  @!P4 IMAD.MOV R55, RZ, RZ, -R55 ;  /* 0x000000ffff37c224 */ /* 0x000fe200078e0a37 */
[----:B------:R-:W-:-:S02]  /*4570*/  ISETP.GE.AND P3, PT, R110, RZ, PT ;  /* 0x000000ff6e00720c */ /* 0x000fc40003f66270 */
[----:B------:R-:W-:Y:S02]  /*4580*/  @!P1 IADD3 R57, -R57, RZ, RZ ;  /* 0x000000ff39399210 */ /* 0x000fe40007ffe1ff */
[----:B------:R-:W-:Y:S01]  /*4590*/  ISETP.GE.AND P4, PT, R106, RZ, PT ;  /* 0x000000ff6a00720c */ /* 0x000fe20003f86270 */
[----:B------:R-:W-:Y:S01]  /*45a0*/  @!P6 IMAD.IADD R65, R65, 0x1, -R0 ;  /* 0x000000014141e824 */ /* 0x000fe200078e0a00 */
[----:B------:R-:W-:Y:S01]  /*45b0*/  ISETP.GE.AND P1, PT, R104, RZ, PT ;  /* 0x000000ff6800720c */ /* 0x000fe20003f26270 */
[----:B------:R-:W-:Y:S01]  /*45c0*/  @!P5 IMAD.MOV R59, RZ, RZ, -R59 ;  /* 0x000000ffff3bd224 */ /* 0x000fe200078e0a3b */
[C---:B------:R-:W-:Y:S01]  /*45d0*/  LEA R134, P6, R247.reuse, UR4, 0x2 ;  /* 0x00000004f7867c11 */ /* 0x040fe2000f8c10ff */
[----:B------:R-:W-:Y:S01]  /*45e0*/  ULDC UR4, c[0x0][0x240] ;  /* 0x0000900000047ab9 */ /* 0x000fe20000000800 */
[----:B------:R-:W-:Y:S01]  /*45f0*/  ISETP.NE.AND P5, PT, R2, RZ, PT ;  /* 0x000000ff0200720c */ /* 0x000fe20003fa5270 */
[----:B------:R-:W-:Y:S01]  /*4600*/  IMAD R23, R60, UR4, RZ ;  /* 0x000000043c177c24 */ /* 0x000fe2000f8e02ff */
[----:B------:R-:W-:Y:S01]  /*4610*/  LOP3.LUT R0, RZ, R2, RZ, 0x33, !PT ;  /* 0x00000002ff007212 */ /* 0x000fe200078e33ff */
[----:B------:R-:W-:Y:S01]  /*4620*/  @!P3 IMAD.MOV R61, RZ, RZ, -R61 ;  /* 0x000000ffff3db224 */ /* 0x000fe200078e0a3d */
[----:B------:R-:W-:Y:S01]  /*4630*/  LEA.HI.X.SX32 R135, R247, UR5, 0x2, P6 ;  /* 0x00000005f7877c11 */ /* 0x000fe2000b0f16ff */
[----:B------:R-:W-:Y:S01]  /*4640*/  ULDC UR5, c[0x0][0x240] ;  /* 0x0000900000057ab9 */ /* 0x000fe20000000800 */
[----:B------:R-:W-:Y:S01]  /*4650*/  SEL R4, R0, R17, !P5 ;  /* 0x0000001100047207 */ /* 0x000fe20006800000 */
[----:B------:R-:W-:Y:S01]  /*4660*/  IMAD R17, R56, UR60, RZ ;  /* 0x0000003c38117c24 */ /* 0x000fe2000f8e02ff */
[----:B------:R-:W-:Y:S01]  /*4670*/  @!P2 IADD3 R63, -R63, RZ, RZ ;  /* 0x000000ff3f3fa210 */ /* 0x000fe20007ffe1ff */
[----:B------:R-:W-:Y:S01]  /*4680*/  IMAD R21, R12, UR5, RZ ;  /* 0x000000050c157c24 */ /* 0x000fe2000f8e02ff */
[-C--:B------:R-:W-:Y:S01]  /*4690*/  LEA R12, P2, R13, R134.reuse, 0x2 ;  /* 0x000000860d0c7211 */ /* 0x080fe200078410ff */
[----:B------:R-:W-:Y:S01]  /*46a0*/  @!P4 IMAD.MOV R65, RZ, RZ, -R65 ;  /* 0x000000ffff41c224 */ /* 0x000fe200078e0a41 */
[----:B------:R-:W-:Y:S01]  /*46b0*/  ULDC UR5, c[0x0][0x240] ;  /* 0x0000900000057ab9 */ /* 0x000fe20000000800 */
[----:B------:R-:W-:Y:S01]  /*46c0*/  @!P1 IMAD.MOV R67, RZ, RZ, -R67 ;  /* 0x000000ffff439224 */ /* 0x000fe200078e0a43 */
[-C--:B------:R-:W-:Y:S01]  /*46d0*/  LEA R8, P1, R10, R134.reuse, 0x2 ;  /* 0x000000860a087211 */ /* 0x080fe200078210ff */
[----:B------:R-:W-:Y:S01]  /*46e0*/  IMAD R140, R9, UR5, RZ ;  /* 0x00000005098c7c24 */ /* 0x000fe2000f8e02ff */
[-C--:B------:R-:W-:Y:S01]  /*46f0*/  LEA R16, P4, R17, R134.reuse, 0x2 ;  /* 0x0000008611107211 */ /* 0x080fe200078810ff */
[----:B------:R-:W-:Y:S01]  /*4700*/  ULDC UR5, c[0x0][0x234] ;  /* 0x00008d0000057ab9 */ /* 0x000fe20000000800 */
[----:B------:R-:W-:Y:S01]  /*4710*/  LEA.HI.X.SX32 R13, R13, R135, 0x2, P2 ;  /* 0x000000870d0d7211 */ /* 0x000fe200010f16ff */
[----:B------:R-:W-:Y:S01]  /*4720*/  ULDC UR60, c[0x0][0x240] ;  /* 0x00009000003c7ab9 */ /* 0x000fe20000000800 */
[----:B------:R-:W-:Y:S01]  /*4730*/  ISETP.NE.U32.AND P0, PT, R3, RZ, PT ;  /* 0x000000ff0300720c */ /* 0x000fe20003f05070 */
[----:B------:R-:W-:Y:S01]  /*4740*/  IMAD R131, R131, UR60, RZ ;  /* 0x0000003c83837c24 */ /* 0x000fe2000f8e02ff */
[-C--:B------:R-:W-:Y:S01]  /*4750*/  LEA R24, P2, R25, R134.reuse, 0x2 ;  /* 0x0000008619187211 */ /* 0x080fe200078410ff */
[----:B------:R-:W2:Y:S01]  /*4760*/  S2UR UR4, SR_CgaCtaId ;  /* 0x00000000000479c3 */ /* 0x000ea20000008800 */
        /* <DEDUP_REMOVED lines=12> */
[----:B------:R-:W-:Y:S01]  /*4830*/  LEA.HI.X.SX32 R9, R10, R135, 0x2, P1 ;  /* 0x000000870a097211 */ /* 0x000fe200008f16ff */
[----:B------:R-:W-:Y:S01]  /*4840*/  IMAD R5, R5, UR5, RZ ;  /* 0x0000000505057c24 */ /* 0x000fe2000f8e02ff */
[----:B------:R-:W-:Y:S01]  /*4850*/  SEL R0, R0, R67, !P5 ;  /* 0x0000004300007207 */ /* 0x000fe20006800000 */
[----:B------:R-:W-:Y:S01]  /*4860*/  IMAD R67, R82, UR38, RZ ;  /* 0x0000002652437c24 */ /* 0x000fe2000f8e02ff */
[-C--:B------:R-:W-:Y:S01]  /*4870*/  LEA R10, P3, R11, R134.reuse, 0x2 ;  /* 0x000000860b0a7211 */ /* 0x080fe200078610ff */
[----:B------:R-:W-:Y:S01]  /*4880*/  IMAD R7, R7, UR5, RZ ;  /* 0x0000000507077c24 */ /* 0x000fe2000f8e02ff */
[-C--:B------:R-:W-:Y:S01]  /*4890*/  LEA R14, P1, R15, R134.reuse, 0x2 ;  /* 0x000000860f0e7211 */ /* 0x080fe200078210ff */
[----:B------:R-:W-:Y:S01]  /*48a0*/  IMAD R4, R4, UR5, RZ ;  /* 0x0000000504047c24 */ /* 0x000fe2000f8e02ff */
[-C--:B------:R-:W-:Y:S01]  /*48b0*/  LEA R20, P5, R21, R134.reuse, 0x2 ;  /* 0x0000008615147211 */ /* 0x080fe200078a10ff */
[----:B------:R-:W-:Y:S01]  /*48c0*/  IMAD R3, R3, UR5, RZ ;  /* 0x0000000503037c24 */ /* 0x000fe2000f8e02ff */
[-C--:B------:R-:W-:Y:S01]  /*48d0*/  LEA.HI.X.SX32 R17, R17, R135.reuse, 0x2, P4 ;  /* 0x0000008711117211 */ /* 0x080fe200020f16ff */
[----:B------:R-:W-:Y:S01]  /*48e0*/  IMAD R145, R136, UR5, RZ ;  /* 0x0000000588917c24 */ /* 0x000fe2000f8e02ff */
[-C--:B------:R-:W-:Y:S01]  /*48f0*/  LEA R28, P4, R29, R134.reuse, 0x2 ;  /* 0x000000861d1c7211 */ /* 0x080fe200078810ff */
[----:B------:R-:W-:Y:S01]  /*4900*/  IMAD R6, R6, UR5, RZ ;  /* 0x0000000506067c24 */ /* 0x000fe2000f8e02ff */
[-C--:B------:R-:W-:Y:S01]  /*4910*/  LEA.HI.X.SX32 R25, R25, R135.reuse, 0x2, P2 ;  /* 0x0000008719197211 */ /* 0x080fe200010f16ff */
[----:B------:R-:W-:Y:S01]  /*4920*/  IMAD R0, R0, UR5, RZ ;  /* 0x0000000500007c24 */ /* 0x000fe2000f8e02ff */
[-C--:B------:R-:W-:Y:S01]  /*4930*/  LEA R36, P2, R37, R134.reuse, 0x2 ;  /* 0x0000008625247211 */ /* 0x080fe200078410ff */
[----:B------:R-:W-:Y:S01]  /*4940*/  STL.64 [R1+0x1f38], R8 ;  /* 0x001f380801007387 */ /* 0x000fe20000100a00 */
[-C--:B------:R-:W-:Y:S01]  /*4950*/  LEA.HI.X.SX32 R11, R11, R135.reuse, 0x2, P3 ;  /* 0x000000870b0b7211 */ /* 0x080fe200018f16ff */
[----:B------:R-:W-:Y:S01]  /*4960*/  IMAD R2, R2, UR5, RZ ;  /* 0x0000000502027c24 */ /* 0x000fe2000f8e02ff */
[-C--:B------:R-:W-:Y:S01]  /*4970*/  LEA R18, P6, R19, R134.reuse, 0x2 ;  /* 0x0000008613127211 */ /* 0x080fe200078c10ff */
[----:B------:R-:W-:Y:S01]  /*4980*/  UMOV UR5, 0x400 ;  /* 0x0000040000057882 */ /* 0x000fe20000000000 */
[-C--:B------:R-:W-:Y:S01]  /*4990*/  LEA R22, P3, R23, R134.reuse, 0x2 ;  /* 0x0000008617167211 */ /* 0x080fe200078610ff */
[----:B------:R-:W-:Y:S01]  /*49a0*/  STL.64 [R1+0x1f40], R10 ;  /* 0x001f400a01007387 */ /* 0x000fe20000100a00 */
[-C--:B------:R-:W-:Y:S01]  /*49b0*/  LEA.HI.X.SX32 R15, R15, R135.reuse, 0x2, P1 ;  /* 0x000000870f0f7211 */ /* 0x080fe200008f16ff */
[----:B--2---:R-:W-:Y:S01]  /*49c0*/  ULEA UR5, UR4, UR5, 0x18 ;  /* 0x0000000504057291 */ /* 0x004fe2000f8ec03f */
[-C--:B------:R-:W-:Y:S01]  /*49d0*/  LEA.HI.X.SX32 R21, R21, R135.reuse, 0x2, P5 ;  /* 0x0000008715157211 */ /* 0x080fe200028f16ff */
[----:B------:R-:W-:Y:S01]  /*49e0*/  STL.64 [R1+0x1f48], R12 ;  /* 0x001f480c01007387 */ /* 0x000fe20000100a00 */
[-C--:B------:R-:W-:Y:S01]  /*49f0*/  LEA R26, P1, R27, R134.reuse, 0x2 ;  /* 0x000000861b1a7211 */ /* 0x080fe200078210ff */
[----:B------:R-:W2:Y:S01]  /*4a00*/  LDC R247, c[0x0][0x230] ;  /* 0x00008c00fff77b82 */ /* 0x000ea20000000800 */
[----:B------:R-:W-:Y:S01]  /*4a10*/  LEA R32, P5, R33, R134, 0x2 ;  /* 0x0000008621207211 */ /* 0x000fe200078a10ff */
[----:B------:R-:W-:Y:S01]  /*4a20*/  STL.64 [R1+0x1f50], R14 ;  /* 0x001f500e01007387 */ /* 0x000fe20000100a00 */
[----:B------:R-:W-:-:S02]  /*4a30*/  LEA.HI.X.SX32 R29, R29, R135, 0x2, P4 ;  /* 0x000000871d1d7211 */ /* 0x000fc400020f16ff */
[-C--:B------:R-:W-:Y:S01]  /*4a40*/  LEA R40, P4, R41, R134.reuse, 0x2 ;  /* 0x0000008629287211 */ /* 0x080fe200078810ff */
[----:B------:R-:W-:Y:S01]  /*4a50*/  STL.64 [R1+0x1f58], R16 ;  /* 0x001f581001007387 */ /* 0x000fe20000100a00 */
[-C--:B------:R-:W-:Y:S02]  /*4a60*/  LEA.HI.X.SX32 R37, R37, R135.reuse, 0x2, P2 ;  /* 0x0000008725257211 */ /* 0x080fe400010f16ff */
[-C--:B------:R-:W-:Y:S02]  /*4a70*/  LEA R48, P2, R49, R134.reuse, 0x2 ;  /* 0x0000008631307211 */ /* 0x080fe400078410ff */
[-C--:B------:R-:W-:Y:S02]  /*4a80*/  LEA.HI.X.SX32 R19, R19, R135.reuse, 0x2, P6 ;  /* 0x0000008713137211 */ /* 0x080fe400030f16ff */
[----:B------:R-:W-:Y:S02]  /*4a90*/  LEA.HI.X.SX32 R23, R23, R135, 0x2, P3 ;  /* 0x0000008717177211 */ /* 0x000fe400018f16ff */
[-C--:B------:R-:W-:Y:S01]  /*4aa0*/  LEA R30, P6, R31, R134.reuse, 0x2 ;  /* 0x000000861f1e7211 */ /* 0x080fe200078c10ff */
[----:B------:R-:W-:Y:S01]  /*4ab0*/  STL.64 [R1+0x1f60], R18 ;  /* 0x001f601201007387 */ /* 0x000fe20000100a00 */
[----:B------:R-:W-:-:S02]  /*4ac0*/  LEA R34, P3, R35, R134, 0x2 ;  /* 0x0000008623227211 */ /* 0x000fc400078610ff */
[-C--:B------:R-:W-:Y:S01]  /*4ad0*/  LEA.HI.X.SX32 R27, R27, R135.reuse, 0x2, P1 ;  /* 0x000000871b1b7211 */ /* 0x080fe200008f16ff */
[----:B------:R4:W-:Y:S01]  /*4ae0*/  STL.64 [R1+0x1f68], R20 ;  /* 0x001f681401007387 */ /* 0x0009e20000100a00 */
[-C--:B------:R-:W-:Y:S02]  /*4af0*/  LEA.HI.X.SX32 R33, R33, R135.reuse, 0x2, P5 ;  /* 0x0000008721217211 */ /* 0x080fe400028f16ff */
[-C--:B------:R-:W-:Y:S01]  /*4b00*/  LEA R38, P1, R39, R134.reuse, 0x2 ;  /* 0x0000008627267211 */ /* 0x080fe200078210ff */
[----:B------:R5:W-:Y:S01]  /*4b10*/  STL.64 [R1+0x1f70], R22 ;  /* 0x001f701601007387 */ /* 0x000be20000100a00 */
[-C--:B------:R-:W-:Y:S02]  /*4b20*/  LEA R44, P5, R45, R134.reuse, 0x2 ;  /* 0x000000862d2c7211 */ /* 0x080fe400078a10ff */
[----:B------:R-:W-:Y:S01]  /*4b30*/  LEA.HI.X.SX32 R41, R41, R135, 0x2, P4 ;  /* 0x0000008729297211 */ /* 0x000fe200020f16ff */
[----:B------:R-:W-:Y:S01]  /*4b40*/  STL.64 [R1+0x1f78], R24 ;  /* 0x001f781801007387 */ /* 0x000fe20000100a00 */
[----:B------:R-:W-:-:S02]  /*4b50*/  LEA R52, P4, R53, R134, 0x2 ;  /* 0x0000008635347211 */ /* 0x000fc400078810ff */
[-C--:B------:R-:W-:Y:S01]  /*4b60*/  LEA.HI.X.SX32 R49, R49, R135.reuse, 0x2, P2 ;  /* 0x0000008731317211 */ /* 0x080fe200010f16ff */
[----:B------:R-:W-:Y:S01]  /*4b70*/  STL.64 [R1+0x1f80], R26 ;  /* 0x001f801a01007387 */ /* 0x000fe20000100a00 */
[-C--:B------:R-:W-:Y:S02]  /*4b80*/  LEA R60, P2, R61, R134.reuse, 0x2 ;  /* 0x000000863d3c7211 */ /* 0x080fe400078410ff */
[-C--:B------:R-:W-:Y:S01]  /*4b90*/  LEA.HI.X.SX32 R31, R31, R135.reuse, 0x2, P6 ;  /* 0x000000871f1f7211 */ /* 0x080fe200030f16ff */
[----:B------:R-:W-:Y:S01]  /*4ba0*/  STL.64 [R1+0x1f88], R28 ;  /* 0x001f881c01007387 */ /* 0x000fe20000100a00 */
[----:B------:R-:W-:Y:S02]  /*4bb0*/  LEA.HI.X.SX32 R35, R35, R135, 0x2, P3 ;  /* 0x0000008723237211 */ /* 0x000fe400018f16ff */
[-C--:B------:R-:W-:Y:S01]  /*4bc0*/  LEA R42, P6, R43, R134.reuse, 0x2 ;  /* 0x000000862b2a7211 */ /* 0x080fe200078c10ff */
[----:B------:R-:W-:Y:S01]  /*4bd0*/  STL.64 [R1+0x1f90], R30 ;  /* 0x001f901e01007387 */ /* 0x000fe20000100a00 */
[----:B------:R-:W-:-:S02]  /*4be0*/  LEA R46, P3, R47, R134, 0x2 ;  /* 0x000000862f2e7211 */ /* 0x000fc400078610ff */
[-C--:B------:R-:W-:Y:S01]  /*4bf0*/  LEA.HI.X.SX32 R39, R39, R135.reuse, 0x2, P1 ;  /* 0x0000008727277211 */ /* 0x080fe200008f16ff */
[----:B------:R-:W-:Y:S01]  /*4c00*/  STL.64 [R1+0x1f98], R32 ;  /* 0x001f982001007387 */ /* 0x000fe20000100a00 */
[-C--:B------:R-:W-:Y:S02]  /*4c10*/  LEA.HI.X.SX32 R45, R45, R135.reuse, 0x2, P5 ;  /* 0x000000872d2d7211 */ /* 0x080fe400028f16ff */
[-C--:B------:R-:W-:Y:S01]  /*4c20*/  LEA R50, P1, R51, R134.reuse, 0x2 ;  /* 0x0000008633327211 */ /* 0x080fe200078210ff */
[----:B------:R-:W-:Y:S01]  /*4c30*/  STL.64 [R1+0x1fa0], R34 ;  /* 0x001fa02201007387 */ /* 0x000fe20000100a00 */
        /* <DEDUP_REMOVED lines=60> */
[-C--:B-1----:R-:W-:Y:S02]  /*5000*/  LEA R108, P2, R109, R134.reuse, 0x2 ;  /* 0x000000866d6c7211 */ /* 0x082fe400078410ff */
        /* <DEDUP_REMOVED lines=11> */
[-C--:B---3--:R-:W-:Y:S02]  /*50c0*/  LEA R104, P5, R105, R134.reuse, 0x2 ;  /* 0x0000008669687211 */ /* 0x088fe400078a10ff */
[----:B------:R-:W-:Y:S01]  /*50d0*/  LEA.HI.X.SX32 R101, R101, R135, 0x2, P4 ;  /* 0x0000008765657211 */ /* 0x000fe200020f16ff */
[----:B------:R-:W-:Y:S01]  /*50e0*/  STL.64 [R1+0x2068], R84 ;  /* 0x0020685401007387 */ /* 0x000fe20000100a00 */
[----:B------:R-:W-:-:S02]  /*50f0*/  LEA R112, P4, R113, R134, 0x2 ;  /* 0x0000008671707211 */ /* 0x000fc400078810ff */
[-C--:B------:R-:W-:Y:S02]  /*5100*/  LEA.HI.X.SX32 R109, R109, R135.reuse, 0x2, P2 ;  /* 0x000000876d6d7211 */ /* 0x080fe400010f16ff */
[-C--:B------:R-:W-:Y:S02]  /*5110*/  LEA R120, P2, R121, R134.reuse, 0x2 ;  /* 0x0000008679787211 */ /* 0x080fe400078410ff */
[-C--:B------:R-:W-:Y:S02]  /*5120*/  LEA.HI.X.SX32 R91, R91, R135.reuse, 0x2, P6 ;  /* 0x000000875b5b7211 */ /* 0x080fe400030f16ff */
[----:B------:R-:W-:Y:S02]  /*5130*/  LEA.HI.X.SX32 R95, R95, R135, 0x2, P3 ;  /* 0x000000875f5f7211 */ /* 0x000fe400018f16ff */
[-C--:B------:R-:W-:Y:S02]  /*5140*/  LEA R102, P6, R103, R134.reuse, 0x2 ;  /* 0x0000008667667211 */ /* 0x080fe400078c10ff */
[----:B------:R-:W-:-:S02]  /*5150*/  LEA R106, P3, R107, R134, 0x2 ;  /* 0x000000866b6a7211 */ /* 0x000fc400078610ff */
[-C--:B------:R-:W-:Y:S02]  /*5160*/  LEA.HI.X.SX32 R99, R99, R135.reuse, 0x2, P1 ;  /* 0x0000008763637211 */ /* 0x080fe400008f16ff */
[-C--:B------:R-:W-:Y:S02]  /*5170*/  LEA.HI.X.SX32 R105, R105, R135.reuse, 0x2, P5 ;  /* 0x0000008769697211 */ /* 0x080fe400028f16ff */
[-C--:B------:R-:W-:Y:S02]  /*5180*/  LEA R110, P1, R111, R134.reuse, 0x2 ;  /* 0x000000866f6e7211 */ /* 0x080fe400078210ff */
[-C--:B------:R-:W-:Y:S02]  /*5190*/  LEA R116, P5, R117, R134.reuse, 0x2 ;  /* 0x0000008675747211 */ /* 0x080fe400078a10ff */
[----:B------:R-:W-:Y:S02]  /*51a0*/  LEA.HI.X.SX32 R113, R113, R135, 0x2, P4 ;  /* 0x0000008771717211 */ /* 0x000fe400020f16ff */
        /* <DEDUP_REMOVED lines=10> */
[----:B------:R-:W-:Y:S02]  /*5250*/  LEA R128, P5, R129, R134, 0x2 ;  /* 0x0000008681807211 */ /* 0x000fe400078a10ff */
[-C--:B------:R-:W-:Y:S02]  /*5260*/  LEA.HI.X.SX32 R125, R125, R135.reuse, 0x2, P4 ;  /* 0x000000877d7d7211 */ /* 0x080fe400020f16ff */
[----:B------:R-:W-:-:S02]  /*5270*/  LEA.HI.X.SX32 R133, R133, R135, 0x2, P2 ;  /* 0x0000008785857211 */ /* 0x000fc400010f16ff */
[----:B------:R-:W-:Y:S02]  /*5280*/  ISETP.GE.U32.AND P4, PT, R138, 0x7fffffbc, PT ;  /* 0x7fffffbc8a00780c */ /* 0x000fe40003f86070 */
[----:B------:R-:W-:Y:S02]  /*5290*/  LEA R138, P2, R5, UR8, 0x2 ;  /* 0x00000008058a7c11 */ /* 0x000fe4000f8410ff */
[-C--:B------:R-:W-:Y:S02]  /*52a0*/  LEA.HI.X.SX32 R115, R115, R135.reuse, 0x2, P6 ;  /* 0x0000008773737211 */ /* 0x080fe400030f16ff */
[----:B------:R-:W-:Y:S02]  /*52b0*/  LEA.HI.X.SX32 R119, R119, R135, 0x2, P3 ;  /* 0x0000008777777211 */ /* 0x000fe400018f16ff */
[-C--:B------:R-:W-:Y:S02]  /*52c0*/  LEA R126, P6, R127, R134.reuse, 0x2 ;  /* 0x000000867f7e7211 */ /* 0x080fe400078c10ff */
[----:B------:R-:W-:-:S02]  /*52d0*/  LEA R130, P3, R131, R134, 0x2 ;  /* 0x0000008683827211 */ /* 0x000fc400078610ff */
[-C--:B------:R-:W-:Y:S02]  /*52e0*/  LEA.HI.X.SX32 R123, R123, R135.reuse, 0x2, P1 ;  /* 0x000000877b7b7211 */ /* 0x080fe400008f16ff */
[----:B------:R-:W-:Y:S02]  /*52f0*/  LEA.HI.X.SX32 R129, R129, R135, 0x2, P5 ;  /* 0x0000008781817211 */ /* 0x000fe400028f16ff */
[----:B------:R-:W-:Y:S02]  /*5300*/  LEA R134, P1, R140, R134, 0x2 ;  /* 0x000000868c867211 */ /* 0x000fe400078210ff */
[----:B------:R-:W-:Y:S02]  /*5310*/  ISETP.GE.U32.AND P5, PT, R139, 0x7fffffb8, PT ;  /* 0x7fffffb88b00780c */ /* 0x000fe40003fa6070 */
[----:B------:R-:W-:Y:S01]  /*5320*/  LEA.HI.X.SX32 R139, R5, UR9, 0x2, P2 ;  /* 0x00000009058b7c11 */ /* 0x000fe200090f16ff */
[----:B------:R-:W-:Y:S01]  /*5330*/  IMAD.SHL.U32 R5, R246, 0x8, RZ ;  /* 0x00000008f6057824 */ /* 0x000fe200078e00ff */
[----:B------:R-:W-:-:S02]  /*5340*/  LEA R142, P2, R7, UR8, 0x2 ;  /* 0x00000008078e7c11 */ /* 0x000fc4000f8410ff */
[-C--:B------:R-:W-:Y:S01]  /*5350*/  LEA.HI.X.SX32 R127, R127, R135.reuse, 0x2, P6 ;  /* 0x000000877f7f7211 */ /* 0x080fe200030f16ff */
[--C-:B----4-:R-:W-:Y:S01]  /*5360*/  IMAD.WIDE R20, R5, 0x4, R138.reuse ;  /* 0x0000000405147825 */ /* 0x110fe200078e028a */
[-C--:B------:R-:W-:Y:S02]  /*5370*/  LEA.HI.X.SX32 R131, R131, R135.reuse, 0x2, P3 ;  /* 0x0000008783837211 */ /* 0x080fe400018f16ff */
[----:B------:R-:W-:Y:S01]  /*5380*/  LEA.HI.X.SX32 R135, R140, R135, 0x2, P1 ;  /* 0x000000878c877211 */ /* 0x000fe200008f16ff */
[--C-:B------:R-:W-:Y:S01]  /*5390*/  IMAD.WIDE R184, R196, 0x4, R138.reuse ;  /* 0x00000004c4b87825 */ /* 0x100fe200078e028a */
[----:B------:R-:W-:Y:S02]  /*53a0*/  LEA R136, P1, R4, UR8, 0x2 ;  /* 0x0000000804887c11 */ /* 0x000fe4000f8210ff */
[----:B------:R-:W-:Y:S01]  /*53b0*/  LEA.HI.X.SX32 R143, R7, UR9, 0x2, P2 ;  /* 0x00000009078f7c11 */ /* 0x000fe200090f16ff */
[----:B------:R-:W-:Y:S01]  /*53c0*/  IMAD.WIDE R200, R212, 0x4, R138 ;  /* 0x00000004d4c87825 */ /* 0x000fe200078e028a */
[----:B------:R-:W-:Y:S01]  /*53d0*/  LEA R146, P2, R3, UR8, 0x2 ;  /* 0x0000000803927c11 */ /* 0x000fe2000f8410ff */
[----:B------:R-:W1:Y:S01]  /*53e0*/  LDC R7, c[0x0][0x230] ;  /* 0x00008c00ff077b82 */ /* 0x000e620000000800 */
[----:B------:R-:W-:Y:S01]  /*53f0*/  ISETP.GE.U32.AND P3, PT, R137, 0x7fffffc0, PT ;  /* 0x7fffffc08900780c */ /* 0x000fe20003f66070 */
[----:B------:R-:W-:Y:S01]  /*5400*/  IMAD.WIDE R16, R5, 0x4, R142 ;  /* 0x0000000405107825 */ /* 0x000fe200078e028e */
[----:B------:R-:W-:-:S02]  /*5410*/  LEA.HI.X.SX32 R137, R4, UR9, 0x2, P1 ;  /* 0x0000000904897c11 */ /* 0x000fc400088f16ff */
[----:B------:R-:W-:Y:S01]  /*5420*/  IADD3 R4, R147, -0xd, RZ ;  /* 0xfffffff393047810 */ /* 0x000fe20007ffe0ff */
[----:B------:R-:W-:Y:S01]  /*5430*/  IMAD.WIDE R172, R180, 0x4, R142 ;  /* 0x00000004b4ac7825 */ /* 0x000fe200078e028e */
[----:B------:R-:W-:Y:S02]  /*5440*/  LEA.HI.X.SX32 R147, R3, UR9, 0x2, P2 ;  /* 0x0000000903937c11 */ /* 0x000fe400090f16ff */
[----:B------:R-:W-:Y:S01]  /*5450*/  LEA R140, P1, R6, UR8, 0x2 ;  /* 0x00000008068c7c11 */ /* 0x000fe2000f8210ff */
[----:B------:R-:W-:Y:S01]  /*5460*/  VIADD R3, R149, 0xffffffef ;  /* 0xffffffef95037836 */ /* 0x000fe20000000000 */
[----:B------:R-:W-:Y:S01]  /*5470*/  LEA R150, P2, R0, UR8, 0x2 ;  /* 0x0000000800967c11 */ /* 0x000fe2000f8410ff */
[----:B-----5:R-:W-:Y:S01]  /*5480*/  IMAD.WIDE R22, R5, 0x4, R136 ;  /* 0x0000000405167825 */ /* 0x020fe200078e0288 */
[----:B------:R-:W-:Y:S02]  /*5490*/  LEA.HI.X.SX32 R141, R6, UR9, 0x2, P1 ;  /* 0x00000009068d7c11 */ /* 0x000fe400088f16ff */
[----:B------:R-:W-:Y:S01]  /*54a0*/  LEA.HI.X.SX32 R151, R0, UR9, 0x2, P2 ;  /* 0x0000000900977c11 */ /* 0x000fe200090f16ff */
[----:B------:R-:W-:Y:S01]  /*54b0*/  VIADD R0, R152, 0xffffffeb ;  /* 0xffffffeb98007836 */ /* 0x000fe20000000000 */
[----:B------:R-:W-:Y:S01]  /*54c0*/  LEA R144, P1, R145, UR8, 0x2 ;  /* 0x0000000891907c11 */ /* 0x000fe2000f8210ff */
[----:B------:R-:W3:Y:S01]  /*54d0*/  LDC R6, c[0x0][0x230] ;  /* 0x00008c00ff067b82 */ /* 0x000ee20000000800 */
[----:B------:R-:W-:Y:S01]  /*54e0*/  IMAD.WIDE R18, R5, 0x4, R140 ;  /* 0x0000000405127825 */ /* 0x000fe200078e028c */
[----:B------:R-:W-:-:S02]  /*54f0*/  ISETP.GE.U32.AND P6, PT, R4, 0x7fffffb4, PT ;  /* 0x7fffffb40400780c */ /* 0x000fc40003fc6070 */
[----:B------:R-:W-:Y:S01]  /*5500*/  LEA.HI.X.SX32 R145, R145, UR9, 0x2, P1 ;  /* 0x0000000991917c11 */ /* 0x000fe200088f16ff */
[----:B------:R-:W-:Y:S01]  /*5510*/  VIADD R4, R153, 0xffffffe7 ;  /* 0xffffffe799047836 */ /* 0x000fe20000000000 */
[----:B------:R-:W-:Y:S01]  /*5520*/  LEA R148, P1, R2, UR8, 0x2 ;  /* 0x0000000802947c11 */ /* 0x000fe2000f8210ff */
[----:B------:R-:W-:Y:S01]  /*5530*/  IMAD.WIDE R12, R5, 0x4, R146 ;  /* 0x00000004050c7825 */ /* 0x000fe200078e0292 */
[----:B------:R-:W-:Y:S01]  /*5540*/  ISETP.GE.U32.AND P2, PT, R0, 0x7fffffac, PT ;  /* 0x7fffffac0000780c */ /* 0x000fe20003f46070 */
[----:B------:R-:W4:Y:S01]  /*5550*/  LDC R152, c[0x0][0x230] ;  /* 0x00008c00ff987b82 */ /* 0x000f220000000800 */
[----:B------:R-:W-:Y:S01]  /*5560*/  SHF.L.U32 R0, R251, 0x2, RZ ;  /* 0x00000002fb007819 */ /* 0x000fe200000006ff */
[C---:B------:R-:W-:Y:S01]  /*5570*/  IMAD.WIDE R14, R5.reuse, 0x4, R144 ;  /* 0x00000004050e7825 */ /* 0x040fe200078e0290 */
[----:B------:R-:W-:Y:S01]  /*5580*/  LEA.HI.X.SX32 R149, R2, UR9, 0x2, P1 ;  /* 0x0000000902957c11 */ /* 0x000fe200088f16ff */
[----:B------:R-:W-:Y:S01]  /*5590*/  ULDC.64 UR8, c[0x0][0x238] ;  /* 0x00008e0000087ab9 */ /* 0x000fe20000000a00 */
[----:B------:R-:W-:Y:S01]  /*55a0*/  IADD3 R2, R0, UR5, RZ ;  /* 0x0000000500027c10 */ /* 0x000fe2000fffe0ff */
[----:B------:R-:W-:Y:S01]  /*55b0*/  IMAD.WIDE R8, R5, 0x4, R150 ;  /* 0x0000000405087825 */ /* 0x000fe200078e0296 */
[----:B------:R-:W-:Y:S01]  /*55c0*/  ISETP.GE.U32.AND P1, PT, R3, 0x7fffffb0, PT ;  /* 0x7fffffb00300780c */ /* 0x000fe20003f26070 */
[----:B------:R-:W5:Y:S01]  /*55d0*/  LDC R153, c[0x0][0x230] ;  /* 0x00008c00ff997b82 */ /* 0x000f620000000800 */
[----:B------:R-:W-:Y:S01]  /*55e0*/  USHF.L.U32 UR9, UR9, 0x6, URZ ;  /* 0x0000000609097899 */ /* 0x000fe2000800063f */
[----:B------:R-:W-:Y:S01]  /*55f0*/  IMAD.SHL.U32 R3, R246, 0x4, RZ ;  /* 0x00000004f6037824 */ /* 0x000fe200078e00ff */
[----:B------:R-:W-:Y:S01]  /*5600*/  @!PT LDS RZ, [RZ] ;  /* 0x00000000fffff984 */ /* 0x000fe20000000800 */
[----:B------:R-:W-:Y:S01]  /*5610*/  @!PT LDS RZ, [RZ] ;  /* 0x00000000fffff984 */ /* 0x000fe20000000800 */
[----:B------:R-:W-:Y:S01]  /*5620*/  @!PT LDS RZ, [RZ] ;  /* 0x00000000fffff984 */ /* 0x000fe20000000800 */
[----:B------:R-:W-:Y:S01]  /*5630*/  LDGSTS.E [R2], desc[UR14][R136.64], !P3 ;  /* 0x0000000088027fae */ /* 0x000fe2000d92184e */
[----:B------:R-:W-:-:S03]  /*5640*/  IMAD.WIDE R10, R5, 0x4, R148 ;  /* 0x00000004050a7825 */ /* 0x000fc600078e0294 */
[----:B------:R-:W-:Y:S01]  /*5650*/  LDGSTS.E [R2+0x100], desc[UR14][R138.64], !P3 ;  /* 0x001000008a027fae */ /* 0x000fe2000d92184e */
        /* <DEDUP_REMOVED lines=12> */
[C---:B------:R-:W-:Y:S01]  /*5720*/  IMAD.WIDE R156, R3.reuse, 0x4, R148 ;  /* 0x00000004039c7825 */ /* 0x040fe200078e0294 */
[----:B------:R-:W-:Y:S02]  /*5730*/  ISETP.GE.U32.AND P3, PT, R4, 0x7fffffa8, PT ;  /* 0x7fffffa80400780c */ /* 0x000fe40003f66070 */
[----:B------:R2:W-:Y:S01]  /*5740*/  LDGSTS.E [R2+0x2000], desc[UR14][R168.64], !P4 ;  /* 0x02000000a8027fae */ /* 0x0005e2000e12184e */
[----:B------:R-:W-:Y:S01]  /*5750*/  IMAD.WIDE R154, R3, 0x4, R150 ;  /* 0x00000004039a7825 */ /* 0x000fe200078e0296 */
[----:B-1----:R-:W-:Y:S02]  /*5760*/  IADD3 R3, R7, -0x21, RZ ;  /* 0xffffffdf07037810 */ /* 0x002fe40007ffe0ff */
[----:B------:R1:W-:Y:S01]  /*5770*/  LDGSTS.E [R2+0x2100], desc[UR14][R166.64], !P4 ;  /* 0x02100000a6027fae */ /* 0x0003e2000e12184e */
[----:B---3--:R-:W-:Y:S02]  /*5780*/  VIADD R4, R6, 0xffffffe3 ;  /* 0xffffffe306047836 */ /* 0x008fe40000000000 */
[----:B------:R-:W3:Y:S01]  /*5790*/  LDC R6, c[0x0][0x230] ;  /* 0x00008c00ff067b82 */ /* 0x000ee20000000800 */
[----:B------:R5:W-:Y:S01]  /*57a0*/  LDGSTS.E [R2+0x2200], desc[UR14][R164.64], !P4 ;  /* 0x02200000a4027fae */ /* 0x000be2000e12184e */
[----:B------:R-:W-:-:S02]  /*57b0*/  IMAD.SHL.U32 R5, R246, 0x10, RZ ;  /* 0x00000010f6057824 */ /* 0x000fc400078e00ff */
[----:B------:R-:W-:Y:S01]  /*57c0*/  IMAD R7, R246, 0x14, RZ ;  /* 0x00000014f6077824 */ /* 0x000fe200078e02ff */
[----:B------:R5:W-:Y:S01]  /*57d0*/  LDGSTS.E [R2+0x2300], desc[UR14][R162.64], !P4 ;  /* 0x02300000a2027fae */ /* 0x000be2000e12184e */
[----:B------:R-:W-:-:S03]  /*57e0*/  IMAD.WIDE R170, R180, 0x4, R140 ;  /* 0x00000004b4aa7825 */ /* 0x000fc600078e028c */
[----:B------:R5:W-:Y:S01]  /*57f0*/  LDGSTS.E [R2+0x2400], desc[UR14][R160.64], !P4 ;  /* 0x02400000a0027fae */ /* 0x000be2000e12184e */
[----:B------:R-:W-:-:S03]  /*5800*/  IMAD.WIDE R174, R180, 0x4, R144 ;  /* 0x00000004b4ae7825 */ /* 0x000fc600078e0290 */
[----:B------:R5:W-:Y:S01]  /*5810*/  LDGSTS.E [R2+0x2500], desc[UR14][R158.64], !P4 ;  /* 0x025000009e027fae */ /* 0x000be2000e12184e */
[----:B------:R-:W-:-:S03]  /*5820*/  IMAD.WIDE R176, R180, 0x4, R146 ;  /* 0x00000004b4b07825 */ /* 0x000fc600078e0292 */
[----:B------:R3:W-:Y:S01]  /*5830*/  LDGSTS.E [R2+0x2600], desc[UR14][R156.64], !P4 ;  /* 0x026000009c027fae */ /* 0x0007e2000e12184e */
[----:B------:R-:W-:-:S03]  /*5840*/  IMAD.WIDE R178, R180, 0x4, R148 ;  /* 0x00000004b4b27825 */ /* 0x000fc600078e0294 */
[----:B------:R3:W-:Y:S01]  /*5850*/  LDGSTS.E [R2+0x2700], desc[UR14][R154.64], !P4 ;  /* 0x027000009a027fae */ /* 0x0007e2000e12184e */
[----:B------:R-:W-:Y:S01]  /*5860*/  ISETP.GE.U32.AND P4, PT, R4, 0x7fffffa4, PT ;  /* 0x7fffffa40400780c */ /* 0x000fe20003f86070 */
[----:B----4-:R-:W-:Y:S02]  /*5870*/  VIADD R4, R152, 0xffffffdb ;  /* 0xffffffdb98047836 */ /* 0x010fe40000000000 */
[----:B------:R4:W-:Y:S01]  /*5880*/  LDGSTS.E [R2+0x4000], desc[UR14][R22.64], !P5 ;  /* 0x0400000016027fae */ /* 0x0009e2000e92184e */
[----:B------:R-:W4:Y:S01]  /*5890*/  LDC R152, c[0x0][0x230] ;  /* 0x00008c00ff987b82 */ /* 0x000f220000000800 */
[C---:B------:R-:W-:Y:S02]  /*58a0*/  IMAD.WIDE R182, R196.reuse, 0x4, R136 ;  /* 0x00000004c4b67825 */ /* 0x040fe400078e0288 */
[----:B------:R4:W-:Y:S02]  /*58b0*/  LDGSTS.E [R2+0x4100], desc[UR14][R20.64], !P5 ;  /* 0x0410000014027fae */ /* 0x0009e4000e92184e */
[----:B------:R-:W-:-:S02]  /*58c0*/  IMAD.WIDE R186, R196, 0x4, R140 ;  /* 0x00000004c4ba7825 */ /* 0x000fc400078e028c */
[----:B------:R4:W-:Y:S02]  /*58d0*/  LDGSTS.E [R2+0x4200], desc[UR14][R18.64], !P5 ;  /* 0x0420000012027fae */ /* 0x0009e4000e92184e */
[C---:B------:R-:W-:Y:S02]  /*58e0*/  IMAD.WIDE R188, R196.reuse, 0x4, R142 ;  /* 0x00000004c4bc7825 */ /* 0x040fe400078e028e */
[----:B------:R4:W-:Y:S02]  /*58f0*/  LDGSTS.E [R2+0x4300], desc[UR14][R16.64], !P5 ;  /* 0x0430000010027fae */ /* 0x0009e4000e92184e */
[C---:B------:R-:W-:Y:S02]  /*5900*/  IMAD.WIDE R190, R196.reuse, 0x4, R144 ;  /* 0x00000004c4be7825 */ /* 0x040fe400078e0290 */
[----:B------:R2:W-:Y:S02]  /*5910*/  STL.64 [R1+0x480], R168 ;  /* 0x000480a801007387 */ /* 0x0005e40000100a00 */
[----:B------:R-:W-:-:S02]  /*5920*/  IMAD.WIDE R192, R196, 0x4, R146 ;  /* 0x00000004c4c07825 */ /* 0x000fc400078e0292 */
[----:B------:R4:W-:Y:S02]  /*5930*/  LDGSTS.E [R2+0x4400], desc[UR14][R14.64], !P5 ;  /* 0x044000000e027fae */ /* 0x0009e4000e92184e */
[C---:B------:R-:W-:Y:S02]  /*5940*/  IMAD.WIDE R194, R196.reuse, 0x4, R148 ;  /* 0x00000004c4c27825 */ /* 0x040fe400078e0294 */
[----:B------:R1:W-:Y:S02]  /*5950*/  STL.64 [R1+0x478], R166 ;  /* 0x000478a601007387 */ /* 0x0003e40000100a00 */
[----:B------:R-:W-:Y:S02]  /*5960*/  IMAD.WIDE R196, R196, 0x4, R150 ;  /* 0x00000004c4c47825 */ /* 0x000fe400078e0296 */
[----:B------:R4:W-:Y:S02]  /*5970*/  LDGSTS.E [R2+0x4500], desc[UR14][R12.64], !P5 ;  /* 0x045000000c027fae */ /* 0x0009e4000e92184e */
[----:B--2---:R-:W-:-:S02]  /*5980*/  IMAD.WIDE R168, R180, 0x4, R138 ;  /* 0x00000004b4a87825 */ /* 0x004fc400078e028a */
[----:B------:R5:W-:Y:S02]  /*5990*/  STL.64 [R1+0x470], R164 ;  /* 0x000470a401007387 */ /* 0x000be40000100a00 */
[----:B------:R-:W-:Y:S02]  /*59a0*/  IMAD.WIDE R202, R212, 0x4, R140 ;  /* 0x00000004d4ca7825 */ /* 0x000fe400078e028c */
[----:B------:R2:W-:Y:S02]  /*59b0*/  LDGSTS.E [R2+0x4600], desc[UR14][R10.64], !P5 ;  /* 0x046000000a027fae */ /* 0x0005e4000e92184e */
[C---:B-1----:R-:W-:Y:S02]  /*59c0*/  IMAD.WIDE R166, R180.reuse, 0x4, R136 ;  /* 0x00000004b4a67825 */ /* 0x042fe400078e0288 */
[----:B------:R1:W-:Y:S02]  /*59d0*/  STL.64 [R1+0x468], R162 ;  /* 0x000468a201007387 */ /* 0x0003e40000100a00 */
[----:B------:R-:W-:-:S02]  /*59e0*/  IMAD.WIDE R180, R180, 0x4, R150 ;  /* 0x00000004b4b47825 */ /* 0x000fc400078e0296 */
[----:B------:R2:W-:Y:S01]  /*59f0*/  LDGSTS.E [R2+0x4700], desc[UR14][R8.64], !P5 ;  /* 0x0470000008027fae */ /* 0x0005e2000e92184e */
[----:B------:R-:W-:Y:S01]  /*5a00*/  ISETP.GE.U32.AND P5, PT, R3, 0x7fffffa0, PT ;  /* 0x7fffffa00300780c */ /* 0x000fe20003fa6070 */
[C---:B------:R-:W-:Y:S02]  /*5a10*/  IMAD R3, R246.reuse, 0xc, RZ ;  /* 0x0000000cf6037824 */ /* 0x040fe400078e02ff */
[----:B------:R3:W-:Y:S01]  /*5a20*/  STL.64 [R1+0x460], R160 ;  /* 0x000460a001007387 */ /* 0x0007e20000100a00 */
[----:B-----5:R-:W-:Y:S02]  /*5a30*/  IMAD R164, R246, 0x34, RZ ;  /* 0x00000034f6a47824 */ /* 0x020fe400078e02ff */
[----:B------:R-:W-:Y:S01]  /*5a40*/  IMAD.WIDE R204, R212, 0x4, R142 ;  /* 0x00000004d4cc7825 */ /* 0x000fe200078e028e */
[----:B------:R5:W-:Y:S03]  /*5a50*/  STL.64 [R1+0x458], R158 ;  /* 0x0004589e01007387 */ /* 0x000be60000100a00 */
[----:B-1----:R-:W-:Y:S01]  /*5a60*/  IMAD.WIDE R162, R164, 0x4, R148 ;  /* 0x00000004a4a27825 */ /* 0x002fe200078e0294 */
[----:B------:R1:W-:Y:S03]  /*5a70*/  STL.64 [R1+0x450], R156 ;  /* 0x0004509c01007387 */ /* 0x0003e60000100a00 */
[----:B------:R-:W-:Y:S01]  /*5a80*/  IMAD.WIDE R206, R212, 0x4, R144 ;  /* 0x00000004d4ce7825 */ /* 0x000fe200078e0290 */
[----:B------:R4:W-:Y:S03]  /*5a90*/  STL.64 [R1+0x448], R154 ;  /* 0x0004489a01007387 */ /* 0x0009e60000100a00 */
[C---:B---3--:R-:W-:Y:S01]  /*5aa0*/  IMAD.WIDE R160, R164.reuse, 0x4, R146 ;  /* 0x00000004a4a07825 */ /* 0x048fe200078e0292 */
[----:B------:R3:W-:Y:S03]  /*5ab0*/  STL.64 [R1+0x440], R22 ;  /* 0x0004401601007387 */ /* 0x0007e60000100a00 */
[C---:B-----5:R-:W-:Y:S01]  /*5ac0*/  IMAD.WIDE R158, R164.reuse, 0x4, R144 ;  /* 0x00000004a49e7825 */ /* 0x060fe200078e0290 */
[----:B------:R5:W-:Y:S03]  /*5ad0*/  STL.64 [R1+0x438], R20 ;  /* 0x0004381401007387 */ /* 0x000be60000100a00 */
[C---:B-1----:R-:W-:Y:S01]  /*5ae0*/  IMAD.WIDE R156, R164.reuse, 0x4, R142 ;  /* 0x00000004a49c7825 */ /* 0x042fe200078e028e */
[----:B------:R1:W-:Y:S03]  /*5af0*/  STL.64 [R1+0x430], R18 ;  /* 0x0004301201007387 */ /* 0x0003e60000100a00 */
[----:B----4-:R-:W-:Y:S01]  /*5b00*/  IMAD.WIDE R154, R164, 0x4, R140 ;  /* 0x00000004a49a7825 */ /* 0x010fe200078e028c */
[----:B------:R4:W-:Y:S03]  /*5b10*/  STL.64 [R1+0x428], R16 ;  /* 0x0004281001007387 */ /* 0x0009e60000100a00 */
[C---:B---3--:R-:W-:Y:S01]  /*5b20*/  IMAD.WIDE R22, R3.reuse, 0x4, R136 ;  /* 0x0000000403167825 */ /* 0x048fe200078e0288 */
[----:B------:R3:W-:Y:S03]  /*5b30*/  STL.64 [R1+0x420], R14 ;  /* 0x0004200e01007387 */ /* 0x0007e60000100a00 */
[C---:B-----5:R-:W-:Y:S01]  /*5b40*/  IMAD.WIDE R20, R3.reuse, 0x4, R138 ;  /* 0x0000000403147825 */ /* 0x060fe200078e028a */
[----:B------:R5:W-:Y:S03]  /*5b50*/  STL.64 [R1+0x418], R12 ;  /* 0x0004180c01007387 */ /* 0x000be60000100a00 */
[C---:B-1----:R-:W-:Y:S01]  /*5b60*/  IMAD.WIDE R18, R3.reuse, 0x4, R140 ;  /* 0x0000000403127825 */ /* 0x042fe200078e028c */
[----:B------:R2:W-:Y:S03]  /*5b70*/  STL.64 [R1+0x410], R10 ;  /* 0x0004100a01007387 */ /* 0x0005e60000100a00 */
[C---:B----4-:R-:W-:Y:S01]  /*5b80*/  IMAD.WIDE R16, R3.reuse, 0x4, R142 ;  /* 0x0000000403107825 */ /* 0x050fe200078e028e */
[----:B------:R1:W-:Y:S03]  /*5b90*/  LDGSTS.E [R2+0x6000], desc[UR14][R22.64], !P6 ;  /* 0x0600000016027fae */ /* 0x0003e6000f12184e */
[C---:B---3--:R-:W-:Y:S01]  /*5ba0*/  IMAD.WIDE R14, R3.reuse, 0x4, R144 ;  /* 0x00000004030e7825 */ /* 0x048fe200078e0290 */
[----:B------:R3:W-:Y:S03]  /*5bb0*/  STL.64 [R1+0x408], R8 ;  /* 0x0004080801007387 */ /* 0x0007e60000100a00 */
[C---:B-----5:R-:W-:Y:S01]  /*5bc0*/  IMAD.WIDE R12, R3.reuse, 0x4, R146 ;  /* 0x00000004030c7825 */ /* 0x060fe200078e0292 */
[----:B------:R4:W-:Y:S03]  /*5bd0*/  LDGSTS.E [R2+0x6100], desc[UR14][R20.64], !P6 ;  /* 0x0610000014027fae */ /* 0x0009e6000f12184e */
[C---:B--2---:R-:W-:Y:S01]  /*5be0*/  IMAD.WIDE R10, R3.reuse, 0x4, R148 ;  /* 0x00000004030a7825 */ /* 0x044fe200078e0294 */
[----:B------:R1:W-:Y:S03]  /*5bf0*/  STL.64 [R1+0x400], R22 ;  /* 0x0004001601007387 */ /* 0x0003e60000100a00 */
[----:B------:R-:W-:Y:S01]  /*5c00*/  IMAD.WIDE R208, R212, 0x4, R146 ;  /* 0x00000004d4d07825 */ /* 0x000fe200078e0292 */
[----:B------:R2:W-:Y:S03]  /*5c10*/  LDGSTS.E [R2+0x6200], desc[UR14][R18.64], !P6 ;  /* 0x0620000012027fae */ /* 0x0005e6000f12184e */
[----:B---3--:R-:W-:Y:S01]  /*5c20*/  IMAD.WIDE R8, R3, 0x4, R150 ;  /* 0x0000000403087825 */ /* 0x008fe200078e0296 */
[----:B------:R4:W-:Y:S01]  /*5c30*/  STL.64 [R1+0x3f8], R20 ;  /* 0x0003f81401007387 */ /* 0x0009e20000100a00 */
[----:B------:R-:W-:-:S02]  /*5c40*/  IADD3 R3, R6, -0x29, RZ ;  /* 0xffffffd706037810 */ /* 0x000fc40007ffe0ff */
[----:B------:R-:W-:Y:S01]  /*5c50*/  IMAD.WIDE R210, R212, 0x4, R148 ;  /* 0x00000004d4d27825 */ /* 0x000fe200078e0294 */
[----:B------:R3:W-:Y:S03]  /*5c60*/  LDGSTS.E [R2+0x6300], desc[UR14][R16.64], !P6 ;  /* 0x0630000010027fae */ /* 0x0007e6000f12184e */
[C-C-:B-1----:R-:W-:Y:S01]  /*5c70*/  IMAD.WIDE R22, R5.reuse, 0x4, R136.reuse ;  /* 0x0000000405167825 */ /* 0x142fe200078e0288 */
[----:B------:R2:W-:Y:S03]  /*5c80*/  STL.64 [R1+0x3f0], R18 ;  /* 0x0003f01201007387 */ /* 0x0005e60000100a00 */
[C---:B------:R-:W-:Y:S01]  /*5c90*/  IMAD.WIDE R214, R228.reuse, 0x4, R136 ;  /* 0x00000004e4d67825 */ /* 0x040fe200078e0288 */
[----:B------:R1:W-:Y:S03]  /*5ca0*/  LDGSTS.E [R2+0x6400], desc[UR14][R14.64], !P6 ;  /* 0x064000000e027fae */ /* 0x0003e6000f12184e */
[C-C-:B----4-:R-:W-:Y:S01]  /*5cb0*/  IMAD.WIDE R20, R5.reuse, 0x4, R138.reuse ;  /* 0x0000000405147825 */ /* 0x150fe200078e028a */
[----:B------:R3:W-:Y:S03]  /*5cc0*/  STL.64 [R1+0x3e8], R16 ;  /* 0x0003e81001007387 */ /* 0x0007e60000100a00 */
[C---:B------:R-:W-:Y:S01]  /*5cd0*/  IMAD.WIDE R216, R228.reuse, 0x4, R138 ;  /* 0x00000004e4d87825 */ /* 0x040fe200078e028a */
[----:B------:R4:W-:Y:S03]  /*5ce0*/  LDGSTS.E [R2+0x6500], desc[UR14][R12.64], !P6 ;  /* 0x065000000c027fae */ /* 0x0009e6000f12184e */
[C-C-:B--2---:R-:W-:Y:S01]  /*5cf0*/  IMAD.WIDE R18, R5.reuse, 0x4, R140.reuse ;  /* 0x0000000405127825 */ /* 0x144fe200078e028c */
[----:B------:R1:W-:Y:S03]  /*5d00*/  STL.64 [R1+0x3e0], R14 ;  /* 0x0003e00e01007387 */ /* 0x0003e60000100a00 */
[C---:B------:R-:W-:Y:S01]  /*5d10*/  IMAD.WIDE R218, R228.reuse, 0x4, R140 ;  /* 0x00000004e4da7825 */ /* 0x040fe200078e028c */
[----:B------:R2:W-:Y:S03]  /*5d20*/  LDGSTS.E [R2+0x6600], desc[UR14][R10.64], !P6 ;  /* 0x066000000a027fae */ /* 0x0005e6000f12184e */
[--C-:B---3--:R-:W-:Y:S01]  /*5d30*/  IMAD.WIDE R16, R5, 0x4, R142.reuse ;  /* 0x0000000405107825 */ /* 0x108fe200078e028e */
[----:B------:R4:W-:Y:S03]  /*5d40*/  STL.64 [R1+0x3d8], R12 ;  /* 0x0003d80c01007387 */ /* 0x0009e60000100a00 */
[----:B------:R-:W-:Y:S01]  /*5d50*/  IMAD.WIDE R220, R228, 0x4, R142 ;  /* 0x00000004e4dc7825 */ /* 0x000fe200078e028e */
[----:B------:R3:W-:Y:S01]  /*5d60*/  LDGSTS.E [R2+0x6700], desc[UR14][R8.64], !P6 ;  /* 0x0670000008027fae */ /* 0x0007e2000f12184e */
[----:B------:R-:W-:-:S02]  /*5d70*/  ISETP.GE.U32.AND P6, PT, R4, 0x7fffff9c, PT ;  /* 0x7fffff9c0400780c */ /* 0x000fc40003fc6070 */
[----:B-1----:R-:W-:Y:S01]  /*5d80*/  IMAD.WIDE R14, R5, 0x4, R144 ;  /* 0x00000004050e7825 */ /* 0x002fe200078e0290 */
[----:B------:R2:W-:Y:S03]  /*5d90*/  STL.64 [R1+0x3d0], R10 ;  /* 0x0003d00a01007387 */ /* 0x0005e60000100a00 */
[----:B------:R-:W-:Y:S01]  /*5da0*/  VIADD R4, R153, 0xffffffd3 ;  /* 0xffffffd399047836 */ /* 0x000fe20000000000 */
[----:B------:R1:W-:Y:S01]  /*5db0*/  LDGSTS.E [R2+0x8000], desc[UR14][R22.64], !P1 ;  /* 0x0800000016027fae */ /* 0x0003e2000c92184e */
[----:B----4-:R-:W-:-:S03]  /*5dc0*/  IMAD.WIDE R12, R5, 0x4, R146 ;  /* 0x00000004050c7825 */ /* 0x010fc600078e0292 */
[----:B------:R3:W-:Y:S01]  /*5dd0*/  STL.64 [R1+0x3c8], R8 ;  /* 0x0003c80801007387 */ /* 0x0007e20000100a00 */
[----:B------:R-:W-:-:S03]  /*5de0*/  IMAD.WIDE R222, R228, 0x4, R144 ;  /* 0x00000004e4de7825 */ /* 0x000fc600078e0290 */
[----:B------:R4:W-:Y:S01]  /*5df0*/  LDGSTS.E [R2+0x8100], desc[UR14][R20.64], !P1 ;  /* 0x0810000014027fae */ /* 0x0009e2000c92184e */
[----:B--2---:R-:W-:-:S03]  /*5e00*/  IMAD.WIDE R10, R5, 0x4, R148 ;  /* 0x00000004050a7825 */ /* 0x004fc600078e0294 */
[----:B------:R1:W-:Y:S01]  /*5e10*/  STL.64 [R1+0x3c0], R22 ;  /* 0x0003c01601007387 */ /* 0x0003e20000100a00 */
[----:B------:R-:W-:-:S03]  /*5e20*/  IMAD.WIDE R224, R228, 0x4, R146 ;  /* 0x00000004e4e07825 */ /* 0x000fc600078e0292 */
[----:B------:R2:W-:Y:S01]  /*5e30*/  LDGSTS.E [R2+0x8200], desc[UR14][R18.64], !P1 ;  /* 0x0820000012027fae */ /* 0x0005e2000c92184e */
[----:B---3--:R-:W-:Y:S02]  /*5e40*/  IMAD.WIDE R8, R5, 0x4, R150 ;  /* 0x0000000405087825 */ /* 0x008fe400078e0296 */
[----:B------:R-:W3:Y:S01]  /*5e50*/  LDC R5, c[0x0][0x230] ;  /* 0x00008c00ff057b82 */ /* 0x000ee20000000800 */
[----:B------:R4:W-:Y:S01]  /*5e60*/  STL.64 [R1+0x3b8], R20 ;  /* 0x0003b81401007387 */ /* 0x0009e20000100a00 */
[----:B------:R-:W-:-:S03]  /*5e70*/  IMAD.WIDE R226, R228, 0x4, R148 ;  /* 0x00000004e4e27825 */ /* 0x000fc600078e0294 */
[----:B------:R5:W-:Y:S01]  /*5e80*/  LDGSTS.E [R2+0x8300], desc[UR14][R16.64], !P1 ;  /* 0x0830000010027fae */ /* 0x000be2000c92184e */
[----:B-1----:R-:W-:-:S03]  /*5e90*/  IMAD.WIDE R22, R7, 0x4, R136 ;  /* 0x0000000407167825 */ /* 0x002fc600078e0288 */
[----:B------:R2:W-:Y:S01]  /*5ea0*/  STL.64 [R1+0x3b0], R18 ;  /* 0x0003b01201007387 */ /* 0x0005e20000100a00 */
[----:B------:R-:W-:-:S03]  /*5eb0*/  IMAD.WIDE R228, R228, 0x4, R150 ;  /* 0x00000004e4e47825 */ /* 0x000fc600078e0296 */
[----:B------:R1:W-:Y:S01]  /*5ec0*/  LDGSTS.E [R2+0x8400], desc[UR14][R14.64], !P1 ;  /* 0x084000000e027fae */ /* 0x0003e2000c92184e */
[----:B----4-:R-:W-:-:S03]  /*5ed0*/  IMAD.WIDE R20, R7, 0x4, R138 ;  /* 0x0000000407147825 */ /* 0x010fc600078e028a */
[----:B------:R5:W-:Y:S01]  /*5ee0*/  STL.64 [R1+0x3a8], R16 ;  /* 0x0003a81001007387 */ /* 0x000be20000100a00 */
[----:B------:R-:W-:-:S03]  /*5ef0*/  IMAD.WIDE R230, R244, 0x4, R136 ;  /* 0x00000004f4e67825 */ /* 0x000fc600078e0288 */
[----:B------:R4:W-:Y:S01]  /*5f00*/  LDGSTS.E [R2+0x8500], desc[UR14][R12.64], !P1 ;  /* 0x085000000c027fae */ /* 0x0009e2000c92184e */
[----:B--2---:R-:W-:-:S03]  /*5f10*/  IMAD.WIDE R18, R7, 0x4, R140 ;  /* 0x0000000407127825 */ /* 0x004fc600078e028c */
[----:B------:R1:W-:Y:S01]  /*5f20*/  STL.64 [R1+0x3a0], R14 ;  /* 0x0003a00e01007387 */ /* 0x0003e20000100a00 */
[----:B---3--:R-:W-:Y:S02]  /*5f30*/  VIADD R5, R5, 0xffffffcb ;  /* 0xffffffcb05057836 */ /* 0x008fe40000000000 */
[C---:B------:R-:W-:Y:S01]  /*5f40*/  IMAD.WIDE R232, R244.reuse, 0x4, R138 ;  /* 0x00000004f4e87825 */ /* 0x040fe200078e028a */
[----:B------:R2:W-:Y:S03]  /*5f50*/  LDGSTS.E [R2+0x8600], desc[UR14][R10.64], !P1 ;  /* 0x086000000a027fae */ /* 0x0005e6000c92184e */
[----:B-----5:R-:W-:Y:S01]  /*5f60*/  IMAD.WIDE R16, R7, 0x4, R142 ;  /* 0x0000000407107825 */ /* 0x020fe200078e028e */
[----:B------:R4:W-:Y:S03]  /*5f70*/  STL.64 [R1+0x398], R12 ;  /* 0x0003980c01007387 */ /* 0x0009e60000100a00 */
[----:B------:R-:W-:Y:S01]  /*5f80*/  IMAD.WIDE R234, R244, 0x4, R140 ;  /* 0x00000004f4ea7825 */ /* 0x000fe200078e028c */
[----:B------:R3:W-:Y:S01]  /*5f90*/  LDGSTS.E [R2+0x8700], desc[UR14][R8.64], !P1 ;  /* 0x0870000008027fae */ /* 0x0007e2000c92184e */
[----:B------:R-:W-:-:S02]  /*5fa0*/  ISETP.GE.U32.AND P1, PT, R3, 0x7fffff98, PT ;  /* 0x7fffff980300780c */ /* 0x000fc40003f26070 */
[----:B------:R-:W-:Y:S01]  /*5fb0*/  IMAD R3, R246, 0x18, RZ ;  /* 0x00000018f6037824 */ /* 0x000fe200078e02ff */
[----:B------:R2:W-:Y:S01]  /*5fc0*/  STL.64 [R1+0x390], R10 ;  /* 0x0003900a01007387 */ /* 0x0005e20000100a00 */
[----:B-1----:R-:W-:-:S03]  /*5fd0*/  IMAD.WIDE R14, R7, 0x4, R144 ;  /* 0x00000004070e7825 */ /* 0x002fc600078e0290 */
[----:B------:R3:W-:Y:S01]  /*5fe0*/  STL.64 [R1+0x388], R8 ;  /* 0x0003880801007387 */ /* 0x0007e20000100a00 */
[----:B----4-:R-:W-:-:S03]  /*5ff0*/  IMAD.WIDE R12, R7, 0x4, R146 ;  /* 0x00000004070c7825 */ /* 0x010fc600078e0292 */
[----:B------:R-:W-:Y:S01]  /*6000*/  STL.64 [R1+0x380], R22 ;  /* 0x0003801601007387 */ /* 0x000fe20000100a00 */
[----:B------:R-:W-:-:S03]  /*6010*/  IMAD.WIDE R236, R244, 0x4, R142 ;  /* 0x00000004f4ec7825 */ /* 0x000fc600078e028e */
[----:B------:R-:W-:Y:S01]  /*6020*/  LDGSTS.E [R2+0xa000], desc[UR14][R22.64], !P2 ;  /* 0x0a00000016027fae */ /* 0x000fe2000d12184e */
[----:B--2---:R-:W-:-:S03]  /*6030*/  IMAD.WIDE R10, R7, 0x4, R148 ;  /* 0x00000004070a7825 */ /* 0x004fc600078e0294 */
[----:B------:R1:W-:Y:S01]  /*6040*/  STL.64 [R1+0x378], R20 ;  /* 0x0003781401007387 */ /* 0x0003e20000100a00 */
[----:B---3--:R-:W-:-:S03]  /*6050*/  IMAD.WIDE R8, R7, 0x4, R150 ;  /* 0x0000000407087825 */ /* 0x008fc600078e0296 */
[----:B------:R1:W-:Y:S01]  /*6060*/  LDGSTS.E [R2+0xa100], desc[UR14][R20.64], !P2 ;  /* 0x0a10000014027fae */ /* 0x0003e2000d12184e */
[----:B------:R-:W-:-:S03]  /*6070*/  IMAD.WIDE R6, R3, 0x4, R150 ;  /* 0x0000000403067825 */ /* 0x000fc600078e0296 */
[----:B------:R2:W-:Y:S01]  /*6080*/  STL.64 [R1+0x370], R18 ;  /* 0x0003701201007387 */ /* 0x0005e20000100a00 */
[----:B------:R-:W-:-:S03]  /*6090*/  IMAD.WIDE R238, R244, 0x4, R144 ;  /* 0x00000004f4ee7825 */ /* 0x000fc600078e0290 */
[----:B------:R2:W-:Y:S01]  /*60a0*/  LDGSTS.E [R2+0xa200], desc[UR14][R18.64], !P2 ;  /* 0x0a20000012027fae */ /* 0x0005e2000d12184e */
[----:B------:R-:W-:-:S03]  /*60b0*/  IMAD.WIDE R240, R244, 0x4, R146 ;  /* 0x00000004f4f07825 */ /* 0x000fc600078e0292 */
[----:B------:R3:W-:Y:S01]  /*60c0*/  STL.64 [R1+0x368], R16 ;  /* 0x0003681001007387 */ /* 0x0007e20000100a00 */
[----:B-1----:R-:W-:-:S03]  /*60d0*/  IMAD.WIDE R20, R3, 0x4, R136 ;  /* 0x0000000403147825 */ /* 0x002fc600078e0288 */
[----:B------:R3:W-:Y:S01]  /*60e0*/  LDGSTS.E [R2+0xa300], desc[UR14][R16.64], !P2 ;  /* 0x0a30000010027fae */ /* 0x0007e2000d12184e */
[----:B------:R-:W-:-:S03]  /*60f0*/  IMAD.WIDE R242, R244, 0x4, R148 ;  /* 0x00000004f4f27825 */ /* 0x000fc600078e0294 */
[----:B------:R1:W-:Y:S01]  /*6100*/  STL.64 [R1+0x360], R14 ;  /* 0x0003600e01007387 */ /* 0x0003e20000100a00 */
[----:B--2---:R-:W-:-:S03]  /*6110*/  IMAD.WIDE R18, R3, 0x4, R138 ;  /* 0x0000000403127825 */ /* 0x004fc600078e028a */
[----:B------:R1:W-:Y:S01]  /*6120*/  LDGSTS.E [R2+0xa400], desc[UR14][R14.64], !P2 ;  /* 0x0a4000000e027fae */ /* 0x0003e2000d12184e */
[----:B------:R-:W-:-:S03]  /*6130*/  IMAD.WIDE R244, R244, 0x4, R150 ;  /* 0x00000004f4f47825 */ /* 0x000fc600078e0296 */
[----:B------:R2:W-:Y:S01]  /*6140*/  STL.64 [R1+0x358], R12 ;  /* 0x0003580c01007387 */ /* 0x0005e20000100a00 */
[----:B---3--:R-:W-:-:S03]  /*6150*/  IMAD.WIDE R16, R3, 0x4, R140 ;  /* 0x0000000403107825 */ /* 0x008fc600078e028c */
[----:B------:R2:W-:Y:S01]  /*6160*/  LDGSTS.E [R2+0xa500], desc[UR14][R12.64], !P2 ;  /* 0x0a5000000c027fae */ /* 0x0005e2000d12184e */
[----:B------:R-:W-:-:S03]  /*6170*/  IMAD.U32 R252, RZ, RZ, UR9 ;  /* 0x00000009fffc7e24 */ /* 0x000fc6000f8e00ff */
[----:B------:R3:W-:Y:S01]  /*6180*/  STL.64 [R1+0x350], R10 ;  /* 0x0003500a01007387 */ /* 0x0007e20000100a00 */
[----:B-1----:R-:W-:-:S03]  /*6190*/  IMAD.WIDE R14, R3, 0x4, R142 ;  /* 0x00000004030e7825 */ /* 0x002fc600078e028e */
[----:B------:R3:W-:Y:S04]  /*61a0*/  LDGSTS.E [R2+0xa600], desc[UR14][R10.64], !P2 ;  /* 0x0a6000000a027fae */ /* 0x0007e8000d12184e */
[----:B------:R1:W-:Y:S01]  /*61b0*/  STL.64 [R1+0x348], R8 ;  /* 0x0003480801007387 */ /* 0x0003e20000100a00 */
[----:B--2---:R-:W-:-:S03]  /*61c0*/  IMAD.WIDE R12, R3, 0x4, R144 ;  /* 0x00000004030c7825 */ /* 0x004fc600078e0290 */
[----:B------:R1:W-:Y:S01]  /*61d0*/  LDGSTS.E [R2+0xa700], desc[UR14][R8.64], !P2 ;  /* 0x0a70000008027fae */ /* 0x0003e2000d12184e */
[----:B------:R-:W-:Y:S01]  /*61e0*/  ISETP.GE.U32.AND P2, PT, R4, 0x7fffff94, PT ;  /* 0x7fffff940400780c */ /* 0x000fe20003f46070 */
[----:B------:R-:W-:Y:S02]  /*61f0*/  VIADD R4, R152, 0xffffffcf ;  /* 0xffffffcf98047836 */ /* 0x000fe40000000000 */
[----:B------:R2:W-:Y:S01]  /*6200*/  STL.64 [R1+0x340], R20 ;  /* 0x0003401401007387 */ /* 0x0005e20000100a00 */
[C---:B---3--:R-:W-:Y:S01]  /*6210*/  IMAD.WIDE R10, R3.reuse, 0x4, R146 ;  /* 0x00000004030a7825 */ /* 0x048fe200078e0292 */
[----:B------:R-:W3:Y:S02]  /*6220*/  LDC R152, c[0x0][0x230] ;  /* 0x00008c00ff987b82 */ /* 0x000ee40000000800 */
[----:B------:R2:W-:Y:S04]  /*6230*/  LDGSTS.E [R2+0xc000], desc[UR14][R20.64], !P3 ;  /* 0x0c00000014027fae */ /* 0x0005e8000d92184e */
[----:B------:R4:W-:Y:S01]  /*6240*/  STL.64 [R1+0x338], R18 ;  /* 0x0003381201007387 */ /* 0x0009e20000100a00 */
[----:B-1----:R-:W-:-:S03]  /*6250*/  IMAD.WIDE R8, R3, 0x4, R148 ;  /* 0x0000000403087825 */ /* 0x002fc600078e0294 */
[----:B------:R4:W-:Y:S01]  /*6260*/  LDGSTS.E [R2+0xc100], desc[UR14][R18.64], !P3 ;  /* 0x0c10000012027fae */ /* 0x0009e2000d92184e */
[----:B------:R-:W-:-:S03]  /*6270*/  IMAD R3, R246, 0x1c, RZ ;  /* 0x0000001cf6037824 */ /* 0x000fc600078e02ff */
[----:B------:R1:W-:Y:S01]  /*6280*/  STL.64 [R1+0x330], R16 ;  /* 0x0003301001007387 */ /* 0x0003e20000100a00 */
[----:B------:R-:W-:-:S03]  /*6290*/  IMAD.WIDE R22, R3, 0x4, R136 ;  /* 0x0000000403167825 */ /* 0x000fc600078e0288 */
[----:B------:R1:W-:Y:S01]  /*62a0*/  LDGSTS.E [R2+0xc200], desc[UR14][R16.64], !P3 ;  /* 0x0c20000010027fae */ /* 0x0003e2000d92184e */
[----:B--2---:R-:W-:-:S03]  /*62b0*/  IMAD.WIDE R20, R3, 0x4, R138 ;  /* 0x0000000403147825 */ /* 0x004fc600078e028a */
[----:B------:R2:W-:Y:S01]  /*62c0*/  STL.64 [R1+0x328], R14 ;  /* 0x0003280e01007387 */ /* 0x0005e20000100a00 */
[----:B----4-:R-:W-:-:S03]  /*62d0*/  IMAD.WIDE R18, R3, 0x4, R140 ;  /* 0x0000000403127825 */ /* 0x010fc600078e028c */
[----:B------:R2:W-:Y:S04]  /*62e0*/  LDGSTS.E [R2+0xc300], desc[UR14][R14.64], !P3 ;  /* 0x0c3000000e027fae */ /* 0x0005e8000d92184e */
[----:B------:R4:W-:Y:S01]  /*62f0*/  STL.64 [R1+0x320], R12 ;  /* 0x0003200c01007387 */ /* 0x0009e20000100a00 */
[----:B-1----:R-:W-:-:S03]  /*6300*/  IMAD.WIDE R16, R3, 0x4, R142 ;  /* 0x0000000403107825 */ /* 0x002fc600078e028e */
[----:B------:R4:W-:Y:S04]  /*6310*/  LDGSTS.E [R2+0xc400], desc[UR14][R12.64], !P3 ;  /* 0x0c4000000c027fae */ /* 0x0009e8000d92184e */
[----:B------:R1:W-:Y:S01]  /*6320*/  STL.64 [R1+0x318], R10 ;  /* 0x0003180a01007387 */ /* 0x0003e20000100a00 */
[----:B--2---:R-:W-:-:S03]  /*6330*/  IMAD.WIDE R14, R3, 0x4, R144 ;  /* 0x00000004030e7825 */ /* 0x004fc600078e0290 */
[----:B------:R1:W-:Y:S04]  /*6340*/  LDGSTS.E [R2+0xc500], desc[UR14][R10.64], !P3 ;  /* 0x0c5000000a027fae */ /* 0x0003e8000d92184e */
[----:B------:R2:W-:Y:S01]  /*6350*/  STL.64 [R1+0x310], R8 ;  /* 0x0003100801007387 */ /* 0x0005e20000100a00 */
[----:B----4-:R-:W-:-:S03]  /*6360*/  IMAD.WIDE R12, R3, 0x4, R146 ;  /* 0x00000004030c7825 */ /* 0x010fc600078e0292 */
[----:B------:R2:W-:Y:S04]  /*6370*/  LDGSTS.E [R2+0xc600], desc[UR14][R8.64], !P3 ;  /* 0x0c60000008027fae */ /* 0x0005e8000d92184e */
[----:B------:R4:W-:Y:S01]  /*6380*/  STL.64 [R1+0x308], R6 ;  /* 0x0003080601007387 */ /* 0x0009e20000100a00 */
[----:B-1----:R-:W-:-:S03]  /*6390*/  IMAD.WIDE R10, R3, 0x4, R148 ;  /* 0x00000004030a7825 */ /* 0x002fc600078e0294 */
[----:B------:R4:W-:Y:S01]  /*63a0*/  LDGSTS.E [R2+0xc700], desc[UR14][R6.64], !P3 ;  /* 0x0c70000006027fae */ /* 0x0009e2000d92184e */
[----:B------:R-:W-:Y:S02]  /*63b0*/  ISETP.GE.U32.AND P3, PT, R4, 0x7fffff90, PT ;  /* 0x7fffff900400780c */ /* 0x000fe40003f66070 */
[----:B------:R-:W-:Y:S01]  /*63c0*/  SHF.L.U32 R4, R246, 0x5, RZ ;  /* 0x00000005f6047819 */ /* 0x000fe200000006ff */
[----:B------:R1:W-:Y:S01]  /*63d0*/  STL.64 [R1+0x300], R22 ;  /* 0x0003001601007387 */ /* 0x0003e20000100a00 */
[----:B--2---:R-:W-:-:S03]  /*63e0*/  IMAD.WIDE R8, R3, 0x4, R150 ;  /* 0x0000000403087825 */ /* 0x004fc600078e0296 */
[----:B------:R1:W-:Y:S01]  /*63f0*/  LDGSTS.E [R2+0xe000], desc[UR14][R22.64], !P4 ;  /* 0x0e00000016027fae */ /* 0x0003e2000e12184e */
[----:B------:R-:W-:Y:S01]  /*6400*/  IMAD R3, R246, 0x24, RZ ;  /* 0x00000024f6037824 */ /* 0x000fe200078e02ff */
[----:B----4-:R-:W2:Y:S02]  /*6410*/  LDC R6, c[0x0][0x230] ;  /* 0x00008c00ff067b82 */ /* 0x010ea40000000800 */
[----:B------:R4:W-:Y:S04]  /*6420*/  STL.64 [R1+0x2f8], R20 ;  /* 0x0002f81401007387 */ /* 0x0009e80000100a00 */
[----:B------:R4:W-:Y:S02]  /*6430*/  LDGSTS.E [R2+0xe100], desc[UR14][R20.64], !P4 ;  /* 0x0e10000014027fae */ /* 0x0009e4000e12184e */
[----:B------:R-:W5:Y:S02]  /*6440*/  LDC R7, c[0x0][0x230] ;  /* 0x00008c00ff077b82 */ /* 0x000f640000000800 */
[----:B------:R3:W-:Y:S01]  /*6450*/  STL.64 [R1+0x2f0], R18 ;  /* 0x0002f01201007387 */ /* 0x0007e20000100a00 */
[----:B-1----:R-:W-:-:S03]  /*6460*/  IMAD.WIDE R22, R4, 0x4, R136 ;  /* 0x0000000404167825 */ /* 0x002fc600078e0288 */
[----:B------:R3:W-:Y:S04]  /*6470*/  LDGSTS.E [R2+0xe200], desc[UR14][R18.64], !P4 ;  /* 0x0e20000012027fae */ /* 0x0007e8000e12184e */
[----:B------:R1:W-:Y:S01]  /*6480*/  STL.64 [R1+0x2e8], R16 ;  /* 0x0002e81001007387 */ /* 0x0003e20000100a00 */
[----:B----4-:R-:W-:-:S03]  /*6490*/  IMAD.WIDE R20, R4, 0x4, R138 ;  /* 0x0000000404147825 */ /* 0x010fc600078e028a */
[----:B------:R1:W-:Y:S04]  /*64a0*/  LDGSTS.E [R2+0xe300], desc[UR14][R16.64], !P4 ;  /* 0x0e30000010027fae */ /* 0x0003e8000e12184e */
[----:B------:R4:W-:Y:S01]  /*64b0*/  STL.64 [R1+0x2e0], R14 ;  /* 0x0002e00e01007387 */ /* 0x0009e20000100a00 */
[----:B---3--:R-:W-:-:S03]  /*64c0*/  IMAD.WIDE R18, R4, 0x4, R140 ;  /* 0x0000000404127825 */ /* 0x008fc600078e028c */
[----:B------:R4:W-:Y:S04]  /*64d0*/  LDGSTS.E [R2+0xe400], desc[UR14][R14.64], !P4 ;  /* 0x0e4000000e027fae */ /* 0x0009e8000e12184e */
        /* <DEDUP_REMOVED lines=8> */
[----:B------:R4:W-:Y:S01]  /*6560*/  LDGSTS.E [R2+0xe700], desc[UR14][R8.64], !P4 ;  /* 0x0e70000008027fae */ /* 0x0009e2000e12184e */
[----:B------:R-:W-:Y:S01]  /*6570*/  ISETP.GE.U32.AND P4, PT, R5, 0x7fffff8c, PT ;  /* 0x7fffff8c0500780c */ /* 0x000fe20003f86070 */
[----:B--2---:R-:W-:Y:S02]  /*6580*/  VIADD R5, R6, 0xffffffc7 ;  /* 0xffffffc706057836 */ /* 0x004fe40000000000 */
[----:B------:R2:W-:Y:S01]  /*6590*/  STL.64 [R1+0x280], R22 ;  /* 0x0002801601007387 */ /* 0x0005e20000100a00 */
[C---:B-1----:R-:W-:Y:S01]  /*65a0*/  IMAD.WIDE R10, R4.reuse, 0x4, R148 ;  /* 0x00000004040a7825 */ /* 0x042fe200078e0294 */
[----:B------:R-:W1:Y:S02]  /*65b0*/  LDC R6, c[0x0][0x230] ;  /* 0x00008c00ff067b82 */ /* 0x000e640000000800 */
[----:B------:R2:W-:Y:S04]  /*65c0*/  LDGSTS.E [R2+0x10000], desc[UR14][R22.64], !P5 ;  /* 0x1000000016027fae */ /* 0x0005e8000e92184e */
[----:B------:R3:W-:Y:S01]  /*65d0*/  STL.64 [R1+0x278], R20 ;  /* 0x0002781401007387 */ /* 0x0007e20000100a00 */
[----:B----4-:R-:W-:Y:S01]  /*65e0*/  IMAD.WIDE R8, R4, 0x4, R150 ;  /* 0x0000000404087825 */ /* 0x010fe200078e0296 */
[----:B-----5:R-:W-:-:S02]  /*65f0*/  IADD3 R4, R7, -0x3d, RZ ;  /* 0xffffffc307047810 */ /* 0x020fc40007ffe0ff */
[----:B------:R3:W-:Y:S01]  /*6600*/  LDGSTS.E [R2+0x10100], desc[UR14][R20.64], !P5 ;  /* 0x1010000014027fae */ /* 0x0007e2000e92184e */
[----:B------:R-:W4:Y:S03]  /*6610*/  LDC R7, c[0x0][0x230] ;  /* 0x00008c00ff077b82 */ /* 0x000f260000000800 */
[----:B------:R5:W-:Y:S01]  /*6620*/  STL.64 [R1+0x270], R18 ;  /* 0x0002701201007387 */ /* 0x000be20000100a00 */
[----:B--2---:R-:W-:-:S03]  /*6630*/  IMAD.WIDE R22, R3, 0x4, R136 ;  /* 0x0000000403167825 */ /* 0x004fc600078e0288 */
[----:B------:R5:W-:Y:S04]  /*6640*/  LDGSTS.E [R2+0x10200], desc[UR14][R18.64], !P5 ;  /* 0x1020000012027fae */ /* 0x000be8000e92184e */
[----:B------:R2:W-:Y:S01]  /*6650*/  STL.64 [R1+0x268], R16 ;  /* 0x0002681001007387 */ /* 0x0005e20000100a00 */
[----:B---3--:R-:W-:-:S03]  /*6660*/  IMAD.WIDE R20, R3, 0x4, R138 ;  /* 0x0000000403147825 */ /* 0x008fc600078e028a */
[----:B------:R2:W-:Y:S04]  /*6670*/  LDGSTS.E [R2+0x10300], desc[UR14][R16.64], !P5 ;  /* 0x1030000010027fae */ /* 0x0005e8000e92184e */
[----:B------:R3:W-:Y:S01]  /*6680*/  STL.64 [R1+0x260], R14 ;  /* 0x0002600e01007387 */ /* 0x0007e20000100a00 */
[----:B-----5:R-:W-:-:S03]  /*6690*/  IMAD.WIDE R18, R3, 0x4, R140 ;  /* 0x0000000403127825 */ /* 0x020fc600078e028c */
[----:B------:R3:W-:Y:S04]  /*66a0*/  LDGSTS.E [R2+0x10400], desc[UR14][R14.64], !P5 ;  /* 0x104000000e027fae */ /* 0x0007e8000e92184e */
        /* <DEDUP_REMOVED lines=8> */
[----:B------:R3:W-:Y:S01]  /*6730*/  LDGSTS.E [R2+0x10700], desc[UR14][R8.64], !P5 ;  /* 0x1070000008027fae */ /* 0x0007e2000e92184e */
[----:B------:R-:W-:Y:S01]  /*6740*/  ISETP.GE.U32.AND P5, PT, R5, 0x7fffff88, PT ;  /* 0x7fffff880500780c */ /* 0x000fe20003fa6070 */
[----:B------:R-:W-:Y:S02]  /*6750*/  VIADD R5, R152, 0xfffffffe ;  /* 0xfffffffe98057836 */ /* 0x000fe40000000000 */
[C---:B--2---:R-:W-:Y:S01]  /*6760*/  IMAD.WIDE R10, R3.reuse, 0x4, R148 ;  /* 0x00000004030a7825 */ /* 0x044fe200078e0294 */
[----:B------:R2:W-:Y:S03]  /*6770*/  LDGSTS.E [R2+0x12000], desc[UR14][R22.64], !P6 ;  /* 0x1200000016027fae */ /* 0x0005e6000f12184e */
[----:B------:R-:W-:Y:S01]  /*6780*/  IMAD.WIDE R152, R164, 0x4, R138 ;  /* 0x00000004a4987825 */ /* 0x000fe200078e028a */
[----:B------:R5:W-:Y:S03]  /*6790*/  LDGSTS.E [R2+0x12100], desc[UR14][R20.64], !P6 ;  /* 0x1210000014027fae */ /* 0x000be6000f12184e */
[----:B---3--:R-:W-:Y:S01]  /*67a0*/  IMAD.WIDE R8, R3, 0x4, R150 ;  /* 0x0000000403087825 */ /* 0x008fe200078e0296 */
[----:B------:R3:W-:Y:S03]  /*67b0*/  LDGSTS.E [R2+0x12200], desc[UR14][R18.64], !P6 ;  /* 0x1220000012027fae */ /* 0x0007e6000f12184e */
[----:B------:R-:W-:Y:S01]  /*67c0*/  IMAD R3, R246, 0x28, RZ ;  /* 0x00000028f6037824 */ /* 0x000fe200078e02ff */
[----:B------:R1:W-:Y:S04]  /*67d0*/  LDGSTS.E [R2+0x12300], desc[UR14][R16.64], !P6 ;  /* 0x1230000010027fae */ /* 0x0003e8000f12184e */
[----:B------:R2:W-:Y:S04]  /*67e0*/  STL.64 [R1+0x200], R22 ;  /* 0x0002001601007387 */ /* 0x0005e80000100a00 */
[----:B------:R4:W-:Y:S04]  /*67f0*/  LDGSTS.E [R2+0x12400], desc[UR14][R14.64], !P6 ;  /* 0x124000000e027fae */ /* 0x0009e8000f12184e */
[----:B------:R5:W-:Y:S04]  /*6800*/  STL.64 [R1+0x1f8], R20 ;  /* 0x0001f81401007387 */ /* 0x000be80000100a00 */
[----:B------:R4:W-:Y:S01]  /*6810*/  LDGSTS.E [R2+0x12500], desc[UR14][R12.64], !P6 ;  /* 0x125000000c027fae */ /* 0x0009e2000f12184e */
[----:B--2---:R-:W-:-:S03]  /*6820*/  IMAD.WIDE R22, R3, 0x4, R136 ;  /* 0x0000000403167825 */ /* 0x004fc600078e0288 */
[----:B------:R3:W-:Y:S04]  /*6830*/  STL.64 [R1+0x1f0], R18 ;  /* 0x0001f01201007387 */ /* 0x0007e80000100a00 */
[----:B------:R2:W-:Y:S01]  /*6840*/  LDGSTS.E [R2+0x12600], desc[UR14][R10.64], !P6 ;  /* 0x126000000a027fae */ /* 0x0005e2000f12184e */
[----:B-----5:R-:W-:-:S03]  /*6850*/  IMAD.WIDE R20, R3, 0x4, R138 ;  /* 0x0000000403147825 */ /* 0x020fc600078e028a */
[----:B------:R1:W-:Y:S04]  /*6860*/  STL.64 [R1+0x1e8], R16 ;  /* 0x0001e81001007387 */ /* 0x0003e80000100a00 */
[----:B------:R5:W-:Y:S01]  /*6870*/  LDGSTS.E [R2+0x12700], desc[UR14][R8.64], !P6 ;  /* 0x1270000008027fae */ /* 0x000be2000f12184e */
[C---:B---3--:R-:W-:Y:S01]  /*6880*/  IMAD.WIDE R18, R3.reuse, 0x4, R140 ;  /* 0x0000000403127825 */ /* 0x048fe200078e028c */
[----:B------:R-:W-:Y:S02]  /*6890*/  ISETP.GE.U32.AND P6, PT, R4, 0x7fffff84, PT ;  /* 0x7fffff840400780c */ /* 0x000fe40003fc6070 */
[----:B------:R4:W-:Y:S01]  /*68a0*/  STL.64 [R1+0x1e0], R14 ;  /* 0x0001e00e01007387 */ /* 0x0009e20000100a00 */
[----:B------:R-:W-:Y:S02]  /*68b0*/  IMAD R4, R246, 0x2c, RZ ;  /* 0x0000002cf6047824 */ /* 0x000fe400078e02ff */
[C---:B-1----:R-:W-:Y:S01]  /*68c0*/  IMAD.WIDE R16, R3.reuse, 0x4, R142 ;  /* 0x0000000403107825 */ /* 0x042fe200078e028e */
[----:B------:R1:W-:Y:S04]  /*68d0*/  STL.64 [R1+0x1d8], R12 ;  /* 0x0001d80c01007387 */ /* 0x0003e80000100a00 */
[----:B------:R2:W-:Y:S01]  /*68e0*/  STL.64 [R1+0x1d0], R10 ;  /* 0x0001d00a01007387 */ /* 0x0005e20000100a00 */
[----:B----4-:R-:W-:-:S03]  /*68f0*/  IMAD.WIDE R14, R3, 0x4, R144 ;  /* 0x00000004030e7825 */ /* 0x010fc600078e0290 */
[----:B------:R3:W-:Y:S01]  /*6900*/  LDGSTS.E [R2+0x14000], desc[UR14][R22.64], !P1 ;  /* 0x1400000016027fae */ /* 0x0007e2000c92184e */
[----:B-1----:R-:W-:-:S03]  /*6910*/  IMAD.WIDE R12, R3, 0x4, R146 ;  /* 0x00000004030c7825 */ /* 0x002fc600078e0292 */
[----:B------:R5:W-:Y:S01]  /*6920*/  STL.64 [R1+0x1c8], R8 ;  /* 0x0001c80801007387 */ /* 0x000be20000100a00 */
[----:B--2---:R-:W-:-:S03]  /*6930*/  IMAD.WIDE R10, R3, 0x4, R148 ;  /* 0x00000004030a7825 */ /* 0x004fc600078e0294 */
[----:B------:R1:W-:Y:S04]  /*6940*/  LDGSTS.E [R2+0x14100], desc[UR14][R20.64], !P1 ;  /* 0x1410000014027fae */ /* 0x0003e8000c92184e */
[----:B------:R3:W-:Y:S01]  /*6950*/  STL.64 [R1+0x180], R22 ;  /* 0x0001801601007387 */ /* 0x0007e20000100a00 */
[----:B-----5:R-:W-:-:S03]  /*6960*/  IMAD.WIDE R8, R3, 0x4, R150 ;  /* 0x0000000403087825 */ /* 0x020fc600078e0296 */
[----:B------:R2:W-:Y:S01]  /*6970*/  LDGSTS.E [R2+0x14200], desc[UR14][R18.64], !P1 ;  /* 0x1420000012027fae */ /* 0x0005e2000c92184e */
[----:B------:R-:W-:-:S03]  /*6980*/  VIADD R3, R6, 0xfffffffa ;  /* 0xfffffffa06037836 */ /* 0x000fc60000000000 */
[----:B------:R1:W-:Y:S01]  /*6990*/  STL.64 [R1+0x178], R20 ;  /* 0x0001781401007387 */ /* 0x0003e20000100a00 */
[----:B------:R-:W4:Y:S01]  /*69a0*/  LDC R6, c[0x0][0x230] ;  /* 0x00008c00ff067b82 */ /* 0x000f220000000800 */
[C---:B---3--:R-:W-:Y:S02]  /*69b0*/  IMAD.WIDE R22, R4.reuse, 0x4, R136 ;  /* 0x0000000404167825 */ /* 0x048fe400078e0288 */
[----:B------:R3:W-:Y:S04]  /*69c0*/  LDGSTS.E [R2+0x14300], desc[UR14][R16.64], !P1 ;  /* 0x1430000010027fae */ /* 0x0007e8000c92184e */
[----:B------:R2:W-:Y:S04]  /*69d0*/  STL.64 [R1+0x170], R18 ;  /* 0x0001701201007387 */ /* 0x0005e80000100a00 */
[----:B------:R5:W-:Y:S01]  /*69e0*/  LDGSTS.E [R2+0x14400], desc[UR14][R14.64], !P1 ;  /* 0x144000000e027fae */ /* 0x000be2000c92184e */
[----:B-1----:R-:W-:-:S03]  /*69f0*/  IMAD.WIDE R20, R4, 0x4, R138 ;  /* 0x0000000404147825 */ /* 0x002fc600078e028a */
[----:B------:R3:W-:Y:S04]  /*6a00*/  STL.64 [R1+0x168], R16 ;  /* 0x0001681001007387 */ /* 0x0007e80000100a00 */
[----:B------:R1:W-:Y:S01]  /*6a10*/  LDGSTS.E [R2+0x14500], desc[UR14][R12.64], !P1 ;  /* 0x145000000c027fae */ /* 0x0003e2000c92184e */
[----:B--2---:R-:W-:-:S03]  /*6a20*/  IMAD.WIDE R18, R4, 0x4, R140 ;  /* 0x0000000404127825 */ /* 0x004fc600078e028c */
[----:B------:R5:W-:Y:S04]  /*6a30*/  STL.64 [R1+0x160], R14 ;  /* 0x0001600e01007387 */ /* 0x000be80000100a00 */
[----:B------:R2:W-:Y:S01]  /*6a40*/  LDGSTS.E [R2+0x14600], desc[UR14][R10.64], !P1 ;  /* 0x146000000a027fae */ /* 0x0005e2000c92184e */
[----:B---3--:R-:W-:-:S03]  /*6a50*/  IMAD.WIDE R16, R4, 0x4, R142 ;  /* 0x0000000404107825 */ /* 0x008fc600078e028e */
[----:B------:R1:W-:Y:S04]  /*6a60*/  STL.64 [R1+0x158], R12 ;  /* 0x0001580c01007387 */ /* 0x0003e80000100a00 */
[----:B------:R3:W-:Y:S01]  /*6a70*/  LDGSTS.E [R2+0x14700], desc[UR14][R8.64], !P1 ;  /* 0x1470000008027fae */ /* 0x0007e2000c92184e */
[C---:B-----5:R-:W-:Y:S01]  /*6a80*/  IMAD.WIDE R14, R4.reuse, 0x4, R144 ;  /* 0x00000004040e7825 */ /* 0x060fe200078e0290 */
[----:B------:R-:W-:Y:S02]  /*6a90*/  ISETP.GE.U32.AND P1, PT, R5, 0x7fffffbf, PT ;  /* 0x7fffffbf0500780c */ /* 0x000fe40003f26070 */
[----:B------:R2:W-:Y:S01]  /*6aa0*/  STL.64 [R1+0x150], R10 ;  /* 0x0001500a01007387 */ /* 0x0005e20000100a00 */
[----:B------:R-:W5:Y:S01]  /*6ab0*/  LDC R5, c[0x0][0x230] ;  /* 0x00008c00ff057b82 */ /* 0x000f620000000800 */
[----:B-1----:R-:W-:-:S02]  /*6ac0*/  IMAD.WIDE R12, R4, 0x4, R146 ;  /* 0x00000004040c7825 */ /* 0x002fc400078e0292 */
[----:B------:R1:W-:Y:S04]  /*6ad0*/  LDGSTS.E [R2+0x16000], desc[UR14][R22.64], !P2 ;  /* 0x1600000016027fae */ /* 0x0003e8000d12184e */
[----:B------:R3:W-:Y:S01]  /*6ae0*/  STL.64 [R1+0x148], R8 ;  /* 0x0001480801007387 */ /* 0x0007e20000100a00 */
[----:B--2---:R-:W-:-:S03]  /*6af0*/  IMAD.WIDE R10, R4, 0x4, R148 ;  /* 0x00000004040a7825 */ /* 0x004fc600078e0294 */
[----:B------:R2:W-:Y:S04]  /*6b00*/  LDGSTS.E [R2+0x16100], desc[UR14][R20.64], !P2 ;  /* 0x1610000014027fae */ /* 0x0005e8000d12184e */
[----:B------:R4:W-:Y:S01]  /*6b10*/  LDGSTS.E [R2+0x16200], desc[UR14][R18.64], !P2 ;  /* 0x1620000012027fae */ /* 0x0009e2000d12184e */
[----:B---3--:R-:W-:-:S03]  /*6b20*/  IMAD.WIDE R8, R4, 0x4, R150 ;  /* 0x0000000404087825 */ /* 0x008fc600078e0296 */
[----:B------:R3:W-:Y:S01]  /*6b30*/  LDGSTS.E [R2+0x16300], desc[UR14][R16.64], !P2 ;  /* 0x1630000010027fae */ /* 0x0007e2000d12184e */
[----:B------:R-:W-:Y:S02]  /*6b40*/  IADD3 R4, R7, -0xa, RZ ;  /* 0xfffffff607047810 */ /* 0x000fe40007ffe0ff */
[----:B------:R-:W5:Y:S01]  /*6b50*/  LDC R7, c[0x0][0x230] ;  /* 0x00008c00ff077b82 */ /* 0x000f620000000800 */
[----:B------:R3:W-:Y:S04]  /*6b60*/  LDGSTS.E [R2+0x16400], desc[UR14][R14.64], !P2 ;  /* 0x164000000e027fae */ /* 0x0007e8000d12184e */
[----:B------:R3:W-:Y:S04]  /*6b70*/  LDGSTS.E [R2+0x16500], desc[UR14][R12.64], !P2 ;  /* 0x165000000c027fae */ /* 0x0007e8000d12184e */
[----:B------:R3:W-:Y:S04]  /*6b80*/  LDGSTS.E [R2+0x16600], desc[UR14][R10.64], !P2 ;  /* 0x166000000a027fae */ /* 0x0007e8000d12184e */
[----:B------:R3:W-:Y:S01]  /*6b90*/  LDGSTS.E [R2+0x16700], desc[UR14][R8.64], !P2 ;  /* 0x1670000008027fae */ /* 0x0007e2000d12184e */
[----:B------:R-:W-:Y:S01]  /*6ba0*/  ISETP.GE.U32.AND P2, PT, R3, 0x7fffffbb, PT ;  /* 0x7fffffbb0300780c */ /* 0x000fe20003f46070 */
[----:B------:R-:W-:-:S02]  /*6bb0*/  IMAD R3, R246, 0x30, RZ ;  /* 0x00000030f6037824 */ /* 0x000fc400078e02ff */
[----:B------:R1:W-:Y:S04]  /*6bc0*/  STL.64 [R1+0x100], R22 ;  /* 0x0001001601007387 */ /* 0x0003e80000100a00 */
[----:B------:R2:W-:Y:S04]  /*6bd0*/  STL.64 [R1+0xf8], R20 ;  /* 0x0000f81401007387 */ /* 0x0005e80000100a00 */
[----:B------:R4:W-:Y:S04]  /*6be0*/  STL.64 [R1+0xf0], R18 ;  /* 0x0000f01201007387 */ /* 0x0009e80000100a00 */
[----:B------:R3:W-:Y:S01]  /*6bf0*/  STL.64 [R1+0xe8], R16 ;  /* 0x0000e81001007387 */ /* 0x0007e20000100a00 */
[----:B-1----:R-:W-:-:S03]  /*6c00*/  IMAD.WIDE R22, R3, 0x4, R136 ;  /* 0x0000000403167825 */ /* 0x002fc600078e0288 */
[----:B------:R1:W-:Y:S01]  /*6c10*/  STL.64 [R1+0xe0], R14 ;  /* 0x0000e00e01007387 */ /* 0x0003e20000100a00 */
[----:B--2---:R-:W-:-:S03]  /*6c20*/  IMAD.WIDE R20, R3, 0x4, R138 ;  /* 0x0000000403147825 */ /* 0x004fc600078e028a */
[----:B------:R2:W-:Y:S01]  /*6c30*/  STL.64 [R1+0xd8], R12 ;  /* 0x0000d80c01007387 */ /* 0x0005e20000100a00 */
[----:B----4-:R-:W-:-:S03]  /*6c40*/  IMAD.WIDE R18, R3, 0x4, R140 ;  /* 0x0000000403127825 */ /* 0x010fc600078e028c */
[----:B------:R4:W-:Y:S01]  /*6c50*/  STL.64 [R1+0xd0], R10 ;  /* 0x0000d00a01007387 */ /* 0x0009e20000100a00 */
[----:B---3--:R-:W-:-:S03]  /*6c60*/  IMAD.WIDE R16, R3, 0x4, R142 ;  /* 0x0000000403107825 */ /* 0x008fc600078e028e */
[----:B------:R3:W-:Y:S01]  /*6c70*/  STL.64 [R1+0xc8], R8 ;  /* 0x0000c80801007387 */ /* 0x0007e20000100a00 */
[----:B-1----:R-:W-:-:S03]  /*6c80*/  IMAD.WIDE R14, R3, 0x4, R144 ;  /* 0x00000004030e7825 */ /* 0x002fc600078e0290 */
[----:B------:R1:W-:Y:S01]  /*6c90*/  STL.64 [R1+0x80], R22 ;  /* 0x0000801601007387 */ /* 0x0003e20000100a00 */
[----:B--2---:R-:W-:-:S03]  /*6ca0*/  IMAD.WIDE R12, R3, 0x4, R146 ;  /* 0x00000004030c7825 */ /* 0x004fc600078e0292 */
[----:B------:R1:W-:Y:S01]  /*6cb0*/  LDGSTS.E [R2+0x18000], desc[UR14][R22.64], !P3 ;  /* 0x1800000016027fae */ /* 0x0003e2000d92184e */
[----:B----4-:R-:W-:-:S03]  /*6cc0*/  IMAD.WIDE R10, R3, 0x4, R148 ;  /* 0x00000004030a7825 */ /* 0x010fc600078e0294 */
[----:B------:R2:W-:Y:S01]  /*6cd0*/  STL.64 [R1+0x78], R20 ;  /* 0x0000781401007387 */ /* 0x0005e20000100a00 */
[----:B---3--:R-:W-:-:S03]  /*6ce0*/  IMAD.WIDE R8, R3, 0x4, R150 ;  /* 0x0000000403087825 */ /* 0x008fc600078e0296 */
[----:B------:R2:W-:Y:S01]  /*6cf0*/  LDGSTS.E [R2+0x18100], desc[UR14][R20.64], !P3 ;  /* 0x1810000014027fae */ /* 0x0005e2000d92184e */
[----:B-----5:R-:W-:Y:S02]  /*6d00*/  VIADD R3, R5, 0xfffffff2 ;  /* 0xfffffff205037836 */ /* 0x020fe40000000000 */
[----:B------:R-:W3:Y:S01]  /*6d10*/  LDC R5, c[0x0][0x230] ;  /* 0x00008c00ff057b82 */ /* 0x000ee20000000800 */
        /* <DEDUP_REMOVED lines=17> */
[----:B------:R2:W-:Y:S01]  /*6e30*/  LDGSTS.E [R2+0x18700], desc[UR14][R8.64], !P3 ;  /* 0x1870000008027fae */ /* 0x0005e2000d92184e */
[----:B------:R-:W-:Y:S02]  /*6e40*/  ISETP.GE.U32.AND P3, PT, R4, 0x7fffffb7, PT ;  /* 0x7fffffb70400780c */ /* 0x000fe40003f66070 */
[----:B------:R-:W4:Y:S01]  /*6e50*/  LDC R4, c[0x0][0x230] ;  /* 0x00008c00ff047b82 */ /* 0x000f220000000800 */
[----:B-1----:R-:W-:-:S04]  /*6e60*/  IMAD.WIDE R10, R246, 0x4, R148 ;  /* 0x00000004f60a7825 */ /* 0x002fc800078e0294 */
[----:B--2---:R-:W-:-:S04]  /*6e70*/  IMAD.WIDE R8, R164, 0x4, R136 ;  /* 0x00000004a4087825 */ /* 0x004fc800078e0288 */
[----:B------:R-:W-:Y:S01]  /*6e80*/  IMAD.WIDE R164, R164, 0x4, R150 ;  /* 0x00000004a4a47825 */ /* 0x000fe200078e0296 */
[----:B------:R1:W-:Y:S04]  /*6e90*/  LDGSTS.E [R2+0x1a000], desc[UR14][R8.64], !P4 ;  /* 0x1a00000008027fae */ /* 0x0003e8000e12184e */
[----:B------:R-:W-:Y:S04]  /*6ea0*/  LDGSTS.E [R2+0x1a100], desc[UR14][R152.64], !P4 ;  /* 0x1a10000098027fae */ /* 0x000fe8000e12184e */
[----:B------:R-:W-:Y:S04]  /*6eb0*/  LDGSTS.E [R2+0x1a200], desc[UR14][R154.64], !P4 ;  /* 0x1a2000009a027fae */ /* 0x000fe8000e12184e */
[----:B------:R-:W-:Y:S04]  /*6ec0*/  LDGSTS.E [R2+0x1a300], desc[UR14][R156.64], !P4 ;  /* 0x1a3000009c027fae */ /* 0x000fe8000e12184e */
[----:B------:R-:W-:Y:S04]  /*6ed0*/  LDGSTS.E [R2+0x1a400], desc[UR14][R158.64], !P4 ;  /* 0x1a4000009e027fae */ /* 0x000fe8000e12184e */
[----:B------:R-:W-:Y:S04]  /*6ee0*/  LDGSTS.E [R2+0x1a500], desc[UR14][R160.64], !P4 ;  /* 0x1a500000a0027fae */ /* 0x000fe8000e12184e */
[----:B------:R-:W-:Y:S04]  /*6ef0*/  LDGSTS.E [R2+0x1a600], desc[UR14][R162.64], !P4 ;  /* 0x1a600000a2027fae */ /* 0x000fe8000e12184e */
[----:B------:R-:W-:Y:S01]  /*6f00*/  LDGSTS.E [R2+0x1a700], desc[UR14][R164.64], !P4 ;  /* 0x1a700000a4027fae */ /* 0x000fe2000e12184e */
[----:B------:R-:W-:Y:S01]  /*6f10*/  ISETP.GE.U32.AND P4, PT, R3, 0x7fffffb3, PT ;  /* 0x7fffffb30300780c */ /* 0x000fe20003f86070 */
[----:B------:R-:W-:-:S02]  /*6f20*/  VIADD R3, R6, 0xffffffee ;  /* 0xffffffee06037836 */ /* 0x000fc40000000000 */
[----:B------:R-:W-:Y:S01]  /*6f30*/  LDGSTS.E [R2+0x1c000], desc[UR14][R166.64], !P5 ;  /* 0x1c000000a6027fae */ /* 0x000fe2000e92184e */
[----:B------:R-:W2:Y:S03]  /*6f40*/  LDC R6, c[0x0][0x230] ;  /* 0x00008c00ff067b82 */ /* 0x000ea60000000800 */
[----:B------:R-:W-:Y:S04]  /*6f50*/  LDGSTS.E [R2+0x1c100], desc[UR14][R168.64], !P5 ;  /* 0x1c100000a8027fae */ /* 0x000fe8000e92184e */
[----:B------:R-:W-:Y:S04]  /*6f60*/  LDGSTS.E [R2+0x1c200], desc[UR14][R170.64], !P5 ;  /* 0x1c200000aa027fae */ /* 0x000fe8000e92184e */
[----:B------:R-:W-:Y:S04]  /*6f70*/  LDGSTS.E [R2+0x1c300], desc[UR14][R172.64], !P5 ;  /* 0x1c300000ac027fae */ /* 0x000fe8000e92184e */
[----:B------:R-:W-:Y:S04]  /*6f80*/  LDGSTS.E [R2+0x1c400], desc[UR14][R174.64], !P5 ;  /* 0x1c400000ae027fae */ /* 0x000fe8000e92184e */
[----:B------:R-:W-:Y:S04]  /*6f90*/  LDGSTS.E [R2+0x1c500], desc[UR14][R176.64], !P5 ;  /* 0x1c500000b0027fae */ /* 0x000fe8000e92184e */
[----:B------:R-:W-:Y:S01]  /*6fa0*/  LDGSTS.E [R2+0x1c600], desc[UR14][R178.64], !P5 ;  /* 0x1c600000b2027fae */ /* 0x000fe2000e92184e */
[----:B--2---:R-:W-:-:S03]  /*6fb0*/  IADD3 R6, R6, -0x1e, RZ ;  /* 0xffffffe206067810 */ /* 0x004fc60007ffe0ff */
[----:B------:R-:W-:Y:S01]  /*6fc0*/  LDGSTS.E [R2+0x1c700], desc[UR14][R180.64], !P5 ;  /* 0x1c700000b4027fae */ /* 0x000fe2000e92184e */
[----:B------:R-:W-:Y:S02]  /*6fd0*/  ISETP.GE.U32.AND P5, PT, R3, 0x7fffffaf, PT ;  /* 0x7fffffaf0300780c */ /* 0x000fe40003fa6070 */
[----:B----4-:R-:W-:Y:S01]  /*6fe0*/  IADD3 R3, R4, -0x16, RZ ;  /* 0xffffffea04037810 */ /* 0x010fe20007ffe0ff */
[----:B------:R-:W-:Y:S01]  /*6ff0*/  LDGSTS.E [R2+0x1e000], desc[UR14][R182.64], !P6 ;  /* 0x1e000000b6027fae */ /* 0x000fe2000f12184e */
[----:B---3--:R-:W-:Y:S02]  /*7000*/  VIADD R4, R5, 0xffffffe6 ;  /* 0xffffffe605047836 */ /* 0x008fe40000000000 */
[----:B------:R-:W-:Y:S01]  /*7010*/  IMAD R5, R246, 0x9, RZ ;  /* 0x00000009f6057824 */ /* 0x000fe200078e02ff */
[----:B------:R-:W-:Y:S04]  /*7020*/  LDGSTS.E [R2+0x1e100], desc[UR14][R184.64], !P6 ;  /* 0x1e100000b8027fae */ /* 0x000fe8000f12184e */
[----:B------:R-:W-:Y:S04]  /*7030*/  LDGSTS.E [R2+0x1e200], desc[UR14][R186.64], !P6 ;  /* 0x1e200000ba027fae */ /* 0x000fe8000f12184e */
[----:B------:R-:W-:Y:S04]  /*7040*/  LDGSTS.E [R2+0x1e300], desc[UR14][R188.64], !P6 ;  /* 0x1e300000bc027fae */ /* 0x000fe8000f12184e */
[----:B------:R-:W-:Y:S04]  /*7050*/  LDGSTS.E [R2+0x1e400], desc[UR14][R190.64], !P6 ;  /* 0x1e400000be027fae */ /* 0x000fe8000f12184e */
[----:B------:R-:W-:Y:S04]  /*7060*/  LDGSTS.E [R2+0x1e500], desc[UR14][R192.64], !P6 ;  /* 0x1e500000c0027fae */ /* 0x000fe8000f12184e */
[----:B------:R-:W-:Y:S04]  /*7070*/  LDGSTS.E [R2+0x1e600], desc[UR14][R194.64], !P6 ;  /* 0x1e600000c2027fae */ /* 0x000fe8000f12184e */
[----:B------:R-:W-:Y:S01]  /*7080*/  LDGSTS.E [R2+0x1e700], desc[UR14][R196.64], !P6 ;  /* 0x1e700000c4027fae */ /* 0x000fe2000f12184e */
[----:B------:R-:W-:-:S02]  /*7090*/  ISETP.GE.U32.AND P6, PT, R3, 0x7fffffab, PT ;  /* 0x7fffffab0300780c */ /* 0x000fc40003fc6070 */
[----:B------:R-:W-:Y:S01]  /*70a0*/  LOP3.LUT R3, R0, 0x20, RZ, 0x3c, !PT ;  /* 0x0000002000037812 */ /* 0x000fe200078e3cff */
[----:B------:R1:W-:Y:S04]  /*70b0*/  STL.64 [R1], R8 ;  /* 0x0000000801007387 */ /* 0x0003e80000100a00 */
[----:B------:R-:W-:Y:S01]  /*70c0*/  VIADD R3, R3, UR5 ;  /* 0x0000000503037c36 */ /* 0x000fe20008000000 */
[----:B------:R2:W-:Y:S04]  /*70d0*/  STL.64 [R1+0x4c0], R22 ;  /* 0x0004c01601007387 */ /* 0x0005e80000100a00 */
[----:B------:R2:W-:Y:S01]  /*70e0*/  LDGSTS.E [R3+0x800], desc[UR14][R22.64], !P1 ;  /* 0x0080000016037fae */ /* 0x0005e2000c92184e */
[----:B-1----:R-:W-:-:S03]  /*70f0*/  IMAD.WIDE R8, R246, 0x4, R150 ;  /* 0x00000004f6087825 */ /* 0x002fc600078e0296 */
[----:B------:R1:W-:Y:S04]  /*7100*/  LDGSTS.E [R3+0x900], desc[UR14][R20.64], !P1 ;  /* 0x0090000014037fae */ /* 0x0003e8000c92184e */
[----:B------:R3:W-:Y:S04]  /*7110*/  LDGSTS.E [R3+0xa00], desc[UR14][R18.64], !P1 ;  /* 0x00a0000012037fae */ /* 0x0007e8000c92184e */
[----:B------:R4:W-:Y:S04]  /*7120*/  LDGSTS.E [R3+0xb00], desc[UR14][R16.64], !P1 ;  /* 0x00b0000010037fae */ /* 0x0009e8000c92184e */
[----:B------:R5:W-:Y:S04]  /*7130*/  LDGSTS.E [R3+0xc00], desc[UR14][R14.64], !P1 ;  /* 0x00c000000e037fae */ /* 0x000be8000c92184e */
[----:B------:R5:W-:Y:S04]  /*7140*/  LDGSTS.E [R3+0xd00], desc[UR14][R12.64], !P1 ;  /* 0x00d000000c037fae */ /* 0x000be8000c92184e */
[----:B------:R5:W-:Y:S04]  /*7150*/  LDGSTS.E [R3+0xe00], desc[UR14][R10.64], !P1 ;  /* 0x00e000000a037fae */ /* 0x000be8000c92184e */
[----:B------:R5:W-:Y:S01]  /*7160*/  LDGSTS.E [R3+0xf00], desc[UR14][R8.64], !P1 ;  /* 0x00f0000008037fae */ /* 0x000be2000c92184e */
[----:B------:R-:W-:Y:S01]  /*7170*/  ISETP.GE.U32.AND P1, PT, R4, 0x7fffffa7, PT ;  /* 0x7fffffa70400780c */ /* 0x000fe20003f26070 */
[----:B------:R-:W-:-:S02]  /*7180*/  IMAD R4, R246, 0x5, RZ ;  /* 0x00000005f6047824 */ /* 0x000fc400078e02ff */
[----:B------:R1:W-:Y:S02]  /*7190*/  STL.64 [R1+0x4b8], R20 ;  /* 0x0004b81401007387 */ /* 0x0003e40000100a00 */
[C---:B--2---:R-:W-:Y:S02]  /*71a0*/  IMAD.WIDE R22, R4.reuse, 0x4, R136 ;  /* 0x0000000404167825 */ /* 0x044fe400078e0288 */
[----:B------:R3:W-:Y:S04]  /*71b0*/  STL.64 [R1+0x4b0], R18 ;  /* 0x0004b01201007387 */ /* 0x0007e80000100a00 */
[----:B------:R4:W-:Y:S01]  /*71c0*/  STL.64 [R1+0x4a8], R16 ;  /* 0x0004a81001007387 */ /* 0x0009e20000100a00 */
[----:B-1----:R-:W-:-:S03]  /*71d0*/  IMAD.WIDE R20, R4, 0x4, R138 ;  /* 0x0000000404147825 */ /* 0x002fc600078e028a */
[----:B------:R5:W-:Y:S01]  /*71e0*/  STL.64 [R1+0x4a0], R14 ;  /* 0x0004a00e01007387 */ /* 0x000be20000100a00 */
[----:B---3--:R-:W-:-:S03]  /*71f0*/  IMAD.WIDE R18, R4, 0x4, R140 ;  /* 0x0000000404127825 */ /* 0x008fc600078e028c */
[----:B------:R1:W-:Y:S01]  /*7200*/  STL.64 [R1+0x498], R12 ;  /* 0x0004980c01007387 */ /* 0x0003e20000100a00 */
[----:B----4-:R-:W-:-:S03]  /*7210*/  IMAD.WIDE R16, R4, 0x4, R142 ;  /* 0x0000000404107825 */ /* 0x010fc600078e028e */
[----:B------:R2:W-:Y:S01]  /*7220*/  STL.64 [R1+0x490], R10 ;  /* 0x0004900a01007387 */ /* 0x0005e20000100a00 */
[----:B-----5:R-:W-:-:S03]  /*7230*/  IMAD.WIDE R14, R4, 0x4, R144 ;  /* 0x00000004040e7825 */ /* 0x020fc600078e0290 */
[----:B------:R3:W-:Y:S01]  /*7240*/  LDGSTS.E [R3+0x2800], desc[UR14][R22.64], !P2 ;  /* 0x0280000016037fae */ /* 0x0007e2000d12184e */
[----:B-1----:R-:W-:-:S03]  /*7250*/  IMAD.WIDE R12, R4, 0x4, R146 ;  /* 0x00000004040c7825 */ /* 0x002fc600078e0292 */
[----:B------:R1:W-:Y:S01]  /*7260*/  STL.64 [R1+0x488], R8 ;  /* 0x0004880801007387 */ /* 0x0003e20000100a00 */
[----:B--2---:R-:W-:-:S03]  /*7270*/  IMAD.WIDE R10, R4, 0x4, R148 ;  /* 0x00000004040a7825 */ /* 0x004fc600078e0294 */
[----:B------:R2:W-:Y:S04]  /*7280*/  LDGSTS.E [R3+0x2900], desc[UR14][R20.64], !P2 ;  /* 0x0290000014037fae */ /* 0x0005e8000d12184e */
[----:B------:R3:W-:Y:S01]  /*7290*/  STL.64 [R1+0x640], R22 ;  /* 0x0006401601007387 */ /* 0x0007e20000100a00 */
[----:B-1----:R-:W-:-:S03]  /*72a0*/  IMAD.WIDE R8, R4, 0x4, R150 ;  /* 0x0000000404087825 */ /* 0x002fc600078e0296 */
        /* <DEDUP_REMOVED lines=8> */
[----:B--2---:R-:W-:-:S03]  /*7330*/  IMAD.WIDE R20, R5, 0x4, R138 ;  /* 0x0000000405147825 */ /* 0x004fc600078e028a */
[----:B------:R3:W-:Y:S04]  /*7340*/  STL.64 [R1+0x628], R16 ;  /* 0x0006281001007387 */ /* 0x0007e80000100a00 */
[----:B------:R2:W-:Y:S01]  /*7350*/  LDGSTS.E [R3+0x2d00], desc[UR14][R12.64], !P2 ;  /* 0x02d000000c037fae */ /* 0x0005e2000d12184e */
[----:B-1----:R-:W-:-:S03]  /*7360*/  IMAD.WIDE R18, R5, 0x4, R140 ;  /* 0x0000000405127825 */ /* 0x002fc600078e028c */
        /* <DEDUP_REMOVED lines=8> */
[----:B------:R-:W-:Y:S02]  /*73f0*/  VIADD R6, R198, 0xffffffda ;  /* 0xffffffdac6067836 */ /* 0x000fe40000000000 */
[----:B------:R-:W5:Y:S01]  /*7400*/  LDC R198, c[0x0][0x230] ;  /* 0x00008c00ffc67b82 */ /* 0x000f620000000800 */
[C---:B--2---:R-:W-:Y:S01]  /*7410*/  IMAD.WIDE R12, R5.reuse, 0x4, R146 ;  /* 0x00000004050c7825 */ /* 0x044fe200078e0292 */
[----:B------:R2:W-:Y:S04]  /*7420*/  LDGSTS.E [R3+0x4800], desc[UR14][R22.64], !P3 ;  /* 0x0480000016037fae */ /* 0x0005e8000d92184e */
[----:B------:R3:W-:Y:S01]  /*7430*/  STL.64 [R1+0x608], R8 ;  /* 0x0006080801007387 */ /* 0x0007e20000100a00 */
[----:B-1----:R-:W-:-:S03]  /*7440*/  IMAD.WIDE R10, R5, 0x4, R148 ;  /* 0x00000004050a7825 */ /* 0x002fc600078e0294 */
[----:B------:R1:W-:Y:S04]  /*7450*/  LDGSTS.E [R3+0x4900], desc[UR14][R20.64], !P3 ;  /* 0x0490000014037fae */ /* 0x0003e8000d92184e */
[----:B------:R4:W-:Y:S01]  /*7460*/  LDGSTS.E [R3+0x4a00], desc[UR14][R18.64], !P3 ;  /* 0x04a0000012037fae */ /* 0x0009e2000d92184e */
[----:B---3--:R-:W-:-:S03]  /*7470*/  IMAD.WIDE R8, R5, 0x4, R150 ;  /* 0x0000000405087825 */ /* 0x008fc600078e0296 */
[----:B------:R3:W-:Y:S01]  /*7480*/  LDGSTS.E [R3+0x4b00], desc[UR14][R16.64], !P3 ;  /* 0x04b0000010037fae */ /* 0x0007e2000d92184e */
[----:B------:R-:W-:-:S03]  /*7490*/  IMAD R5, R246, 0x11, RZ ;  /* 0x00000011f6057824 */ /* 0x000fc600078e02ff */
        /* <DEDUP_REMOVED lines=8> */
[----:B------:R4:W-:Y:S01]  /*7520*/  STL.64 [R1+0x5f0], R18 ;  /* 0x0005f01201007387 */ /* 0x0009e20000100a00 */
[----:B--2---:R-:W-:-:S03]  /*7530*/  IMAD.WIDE R22, R4, 0x4, R136 ;  /* 0x0000000404167825 */ /* 0x004fc600078e0288 */
[----:B------:R3:W-:Y:S01]  /*7540*/  STL.64 [R1+0x5e8], R16 ;  /* 0x0005e81001007387 */ /* 0x0007e20000100a00 */
[----:B-1----:R-:W-:-:S03]  /*7550*/  IMAD.WIDE R20, R4, 0x4, R138 ;  /* 0x0000000404147825 */ /* 0x002fc600078e028a */
[----:B------:R1:W-:Y:S01]  /*7560*/  STL.64 [R1+0x5e0], R14 ;  /* 0x0005e00e01007387 */ /* 0x0003e20000100a00 */
[----:B----4-:R-:W-:-:S03]  /*7570*/  IMAD.WIDE R18, R4, 0x4, R140 ;  /* 0x0000000404127825 */ /* 0x010fc600078e028c */
[----:B------:R5:W-:Y:S01]  /*7580*/  STL.64 [R1+0x5d8], R12 ;  /* 0x0005d80c01007387 */ /* 0x000be20000100a00 */
[----:B---3--:R-:W-:-:S03]  /*7590*/  IMAD.WIDE R16, R4, 0x4, R142 ;  /* 0x0000000404107825 */ /* 0x008fc600078e028e */
[----:B------:R2:W-:Y:S01]  /*75a0*/  STL.64 [R1+0x5d0], R10 ;  /* 0x0005d00a01007387 */ /* 0x0005e20000100a00 */
[----:B-1----:R-:W-:-:S03]  /*75b0*/  IMAD.WIDE R14, R4, 0x4, R144 ;  /* 0x00000004040e7825 */ /* 0x002fc600078e0290 */
[----:B------:R1:W-:Y:S01]  /*75c0*/  LDGSTS.E [R3+0x6800], desc[UR14][R22.64], !P4 ;  /* 0x0680000016037fae */ /* 0x0003e2000e12184e */
[----:B-----5:R-:W-:-:S03]  /*75d0*/  IMAD.WIDE R12, R4, 0x4, R146 ;  /* 0x00000004040c7825 */ /* 0x020fc600078e0292 */
[----:B------:R3:W-:Y:S01]  /*75e0*/  STL.64 [R1+0x5c8], R8 ;  /* 0x0005c80801007387 */ /* 0x0007e20000100a00 */
[----:B--2---:R-:W-:-:S03]  /*75f0*/  IMAD.WIDE R10, R4, 0x4, R148 ;  /* 0x00000004040a7825 */ /* 0x004fc600078e0294 */
[----:B------:R2:W-:Y:S04]  /*7600*/  LDGSTS.E [R3+0x6900], desc[UR14][R20.64], !P4 ;  /* 0x0690000014037fae */ /* 0x0005e8000e12184e */
[----:B------:R1:W-:Y:S01]  /*7610*/  STL.64 [R1+0x5c0], R22 ;  /* 0x0005c01601007387 */ /* 0x0003e20000100a00 */
[----:B---3--:R-:W-:-:S03]  /*7620*/  IMAD.WIDE R8, R4, 0x4, R150 ;  /* 0x0000000404087825 */ /* 0x008fc600078e0296 */
[----:B------:R3:W-:Y:S01]  /*7630*/  LDGSTS.E [R3+0x6a00], desc[UR14][R18.64], !P4 ;  /* 0x06a0000012037fae */ /* 0x0007e2000e12184e */
[----:B------:R-:W-:Y:S02]  /*7640*/  IADD3 R4, R199, -0x2a, RZ ;  /* 0xffffffd6c7047810 */ /* 0x000fe40007ffe0ff */
[----:B------:R-:W4:Y:S01]  /*7650*/  LDC R199, c[0x0][0x230] ;  /* 0x00008c00ffc77b82 */ /* 0x000f220000000800 */
        /* <DEDUP_REMOVED lines=11> */
[----:B-----5:R-:W-:-:S03]  /*7710*/  IMAD.WIDE R16, R5, 0x4, R142 ;  /* 0x0000000405107825 */ /* 0x020fc600078e028e */
[----:B------:R2:W-:Y:S04]  /*7720*/  STL.64 [R1+0x598], R12 ;  /* 0x0005980c01007387 */ /* 0x0005e80000100a00 */
[----:B------:R5:W-:Y:S01]  /*7730*/  LDGSTS.E [R3+0x6f00], desc[UR14][R8.64], !P4 ;  /* 0x06f0000008037fae */ /* 0x000be2000e12184e */
[----:B-1----:R-:W-:Y:S01]  /*7740*/  IMAD.WIDE R14, R5, 0x4, R144 ;  /* 0x00000004050e7825 */ /* 0x002fe200078e0290 */
[----:B------:R-:W-:Y:S02]  /*7750*/  ISETP.GE.U32.AND P4, PT, R6, 0x7fffff9b, PT ;  /* 0x7fffff9b0600780c */ /* 0x000fe40003f86070 */
[----:B------:R3:W-:Y:S01]  /*7760*/  STL.64 [R1+0x590], R10 ;  /* 0x0005900a01007387 */ /* 0x0007e20000100a00 */
[----:B------:R-:W-:Y:S02]  /*7770*/  VIADD R6, R7, 0xffffffd2 ;  /* 0xffffffd207067836 */ /* 0x000fe40000000000 */
[----:B------:R-:W1:Y:S01]  /*7780*/  LDC R7, c[0x0][0x230] ;  /* 0x00008c00ff077b82 */ /* 0x000e620000000800 */
[C---:B--2---:R-:W-:Y:S01]  /*7790*/  IMAD.WIDE R12, R5.reuse, 0x4, R146 ;  /* 0x00000004050c7825 */ /* 0x044fe200078e0292 */
[----:B------:R2:W-:Y:S04]  /*77a0*/  LDGSTS.E [R3+0x8800], desc[UR14][R22.64], !P5 ;  /* 0x0880000016037fae */ /* 0x0005e8000e92184e */
[----:B------:R5:W-:Y:S01]  /*77b0*/  STL.64 [R1+0x588], R8 ;  /* 0x0005880801007387 */ /* 0x000be20000100a00 */
[----:B---3--:R-:W-:-:S03]  /*77c0*/  IMAD.WIDE R10, R5, 0x4, R148 ;  /* 0x00000004050a7825 */ /* 0x008fc600078e0294 */
[----:B------:R3:W-:Y:S04]  /*77d0*/  LDGSTS.E [R3+0x8900], desc[UR14][R20.64], !P5 ;  /* 0x0890000014037fae */ /* 0x0007e8000e92184e */
[----:B------:R4:W-:Y:S01]  /*77e0*/  LDGSTS.E [R3+0x8a00], desc[UR14][R18.64], !P5 ;  /* 0x08a0000012037fae */ /* 0x0009e2000e92184e */
[----:B-----5:R-:W-:-:S03]  /*77f0*/  IMAD.WIDE R8, R5, 0x4, R150 ;  /* 0x0000000405087825 */ /* 0x020fc600078e0296 */
        /* <DEDUP_REMOVED lines=13> */
[----:B---3--:R-:W-:-:S03]  /*78d0*/  IMAD.WIDE R20, R4, 0x4, R138 ;  /* 0x0000000404147825 */ /* 0x008fc600078e028a */
[----:B------:R2:W-:Y:S01]  /*78e0*/  STL.64 [R1+0x560], R14 ;  /* 0x0005600e01007387 */ /* 0x0005e20000100a00 */
[----:B----4-:R-:W-:-:S03]  /*78f0*/  IMAD.WIDE R18, R4, 0x4, R140 ;  /* 0x0000000404127825 */ /* 0x010fc600078e028c */
[----:B------:R1:W-:Y:S01]  /*7900*/  STL.64 [R1+0x558], R12 ;  /* 0x0005580c01007387 */ /* 0x0003e20000100a00 */
[----:B-----5:R-:W-:-:S03]  /*7910*/  IMAD.WIDE R16, R4, 0x4, R142 ;  /* 0x0000000404107825 */ /* 0x020fc600078e028e */
[----:B------:R3:W-:Y:S01]  /*7920*/  STL.64 [R1+0x550], R10 ;  /* 0x0005500a01007387 */ /* 0x0007e20000100a00 */
[----:B--2---:R-:W-:-:S03]  /*7930*/  IMAD.WIDE R14, R4, 0x4, R144 ;  /* 0x00000004040e7825 */ /* 0x004fc600078e0290 */
[----:B------:R2:W-:Y:S01]  /*7940*/  LDGSTS.E [R3+0xa800], desc[UR14][R22.64], !P6 ;  /* 0x0a80000016037fae */ /* 0x0005e2000f12184e */
[----:B-1----:R-:W-:-:S03]  /*7950*/  IMAD.WIDE R12, R4, 0x4, R146 ;  /* 0x00000004040c7825 */ /* 0x002fc600078e0292 */
[----:B------:R1:W-:Y:S01]  /*7960*/  STL.64 [R1+0x548], R8 ;  /* 0x0005480801007387 */ /* 0x0003e20000100a00 */
[----:B---3--:R-:W-:-:S03]  /*7970*/  IMAD.WIDE R10, R4, 0x4, R148 ;  /* 0x00000004040a7825 */ /* 0x008fc600078e0294 */
[----:B------:R3:W-:Y:S04]  /*7980*/  LDGSTS.E [R3+0xa900], desc[UR14][R20.64], !P6 ;  /* 0x0a90000014037fae */ /* 0x0007e8000f12184e */
[----:B------:R2:W-:Y:S01]  /*7990*/  STL.64 [R1+0x540], R22 ;  /* 0x0005401601007387 */ /* 0x0005e20000100a00 */
[----:B-1----:R-:W-:-:S03]  /*79a0*/  IMAD.WIDE R8, R4, 0x4, R150 ;  /* 0x0000000404087825 */ /* 0x002fc600078e0296 */
[----:B------:R1:W-:Y:S01]  /*79b0*/  LDGSTS.E [R3+0xaa00], desc[UR14][R18.64], !P6 ;  /* 0x0aa0000012037fae */ /* 0x0003e2000f12184e */
[----:B------:R-:W-:-:S03]  /*79c0*/  VIADD R4, R198, 0xffffffce ;  /* 0xffffffcec6047836 */ /* 0x000fc60000000000 */
[----:B------:R3:W-:Y:S01]  /*79d0*/  STL.64 [R1+0x538], R20 ;  /* 0x0005381401007387 */ /* 0x0007e20000100a00 */
[----:B------:R-:W4:Y:S03]  /*79e0*/  LDC R198, c[0x0][0x230] ;  /* 0x00008c00ffc67b82 */ /* 0x000f260000000800 */
[----:B------:R5:W-:Y:S01]  /*79f0*/  LDGSTS.E [R3+0xab00], desc[UR14][R16.64], !P6 ;  /* 0x0ab0000010037fae */ /* 0x000be2000f12184e */
[----:B--2---:R-:W-:-:S03]  /*7a00*/  IMAD.WIDE R22, R5, 0x4, R136 ;  /* 0x0000000405167825 */ /* 0x004fc600078e0288 */
[----:B------:R1:W-:Y:S04]  /*7a10*/  STL.64 [R1+0x530], R18 ;  /* 0x0005301201007387 */ /* 0x0003e80000100a00 */
[----:B------:R2:W-:Y:S01]  /*7a20*/  LDGSTS.E [R3+0xac00], desc[UR14][R14.64], !P6 ;  /* 0x0ac000000e037fae */ /* 0x0005e2000f12184e */
[----:B---3--:R-:W-:-:S03]  /*7a30*/  IMAD.WIDE R20, R5, 0x4, R138 ;  /* 0x0000000405147825 */ /* 0x008fc600078e028a */
[----:B------:R5:W-:Y:S04]  /*7a40*/  STL.64 [R1+0x528], R16 ;  /* 0x0005281001007387 */ /* 0x000be80000100a00 */
[----:B------:R3:W-:Y:S01]  /*7a50*/  LDGSTS.E [R3+0xad00], desc[UR14][R12.64], !P6 ;  /* 0x0ad000000c037fae */ /* 0x0007e2000f12184e */
[----:B-1----:R-:W-:-:S03]  /*7a60*/  IMAD.WIDE R18, R5, 0x4, R140 ;  /* 0x0000000405127825 */ /* 0x002fc600078e028c */
[----:B------:R2:W-:Y:S04]  /*7a70*/  STL.64 [R1+0x520], R14 ;  /* 0x0005200e01007387 */ /* 0x0005e80000100a00 */
[----:B------:R1:W-:Y:S01]  /*7a80*/  LDGSTS.E [R3+0xae00], desc[UR14][R10.64], !P6 ;  /* 0x0ae000000a037fae */ /* 0x0003e2000f12184e */
[----:B-----5:R-:W-:-:S03]  /*7a90*/  IMAD.WIDE R16, R5, 0x4, R142 ;  /* 0x0000000405107825 */ /* 0x020fc600078e028e */
[----:B------:R3:W-:Y:S04]  /*7aa0*/  STL.64 [R1+0x518], R12 ;  /* 0x0005180c01007387 */ /* 0x0007e80000100a00 */
[----:B------:R5:W-:Y:S01]  /*7ab0*/  LDGSTS.E [R3+0xaf00], desc[UR14][R8.64], !P6 ;  /* 0x0af0000008037fae */ /* 0x000be2000f12184e */
[----:B--2---:R-:W-:Y:S01]  /*7ac0*/  IMAD.WIDE R14, R5, 0x4, R144 ;  /* 0x00000004050e7825 */ /* 0x004fe200078e0290 */
[----:B------:R-:W-:Y:S02]  /*7ad0*/  ISETP.GE.U32.AND P6, PT, R6, 0x7fffff93, PT ;  /* 0x7fffff930600780c */ /* 0x000fe40003fc6070 */
[----:B------:R1:W-:Y:S01]  /*7ae0*/  STL.64 [R1+0x510], R10 ;  /* 0x0005100a01007387 */ /* 0x0003e20000100a00 */
[----:B------:R-:W-:Y:S02]  /*7af0*/  IADD3 R6, R199, -0x36, RZ ;  /* 0xffffffcac7067810 */ /* 0x000fe40007ffe0ff */
[----:B------:R-:W2:Y:S01]  /*7b00*/  LDC R199, c[0x0][0x230] ;  /* 0x00008c00ffc77b82 */ /* 0x000ea20000000800 */
[C---:B---3--:R-:W-:Y:S01]  /*7b10*/  IMAD.WIDE R12, R5.reuse, 0x4, R146 ;  /* 0x00000004050c7825 */ /* 0x048fe200078e0292 */
[----:B------:R3:W-:Y:S04]  /*7b20*/  LDGSTS.E [R3+0xc800], desc[UR14][R22.64], !P1 ;  /* 0x0c80000016037fae */ /* 0x0007e8000c92184e */
[----:B------:R5:W-:Y:S01]  /*7b30*/  STL.64 [R1+0x508], R8 ;  /* 0x0005080801007387 */ /* 0x000be20000100a00 */
[----:B-1----:R-:W-:-:S03]  /*7b40*/  IMAD.WIDE R10, R5, 0x4, R148 ;  /* 0x00000004050a7825 */ /* 0x002fc600078e0294 */
        /* <DEDUP_REMOVED lines=14> */
[----:B---3--:R-:W-:-:S03]  /*7c30*/  IMAD.WIDE R22, R4, 0x4, R136 ;  /* 0x0000000404167825 */ /* 0x008fc600078e0288 */
[----:B------:R5:W-:Y:S01]  /*7c40*/  STL.64 [R1+0x4e8], R16 ;  /* 0x0004e81001007387 */ /* 0x000be20000100a00 */
[----:B-1----:R-:W-:-:S03]  /*7c50*/  IMAD.WIDE R20, R4, 0x4, R138 ;  /* 0x0000000404147825 */ /* 0x002fc600078e028a */
[----:B------:R1:W-:Y:S01]  /*7c60*/  STL.64 [R1+0x4e0], R14 ;  /* 0x0004e00e01007387 */ /* 0x0003e20000100a00 */
[----:B----4-:R-:W-:-:S03]  /*7c70*/  IMAD.WIDE R18, R4, 0x4, R140 ;  /* 0x0000000404127825 */ /* 0x010fc600078e028c */
[----:B------:R2:W-:Y:S01]  /*7c80*/  STL.64 [R1+0x4d8], R12 ;  /* 0x0004d80c01007387 */ /* 0x0005e20000100a00 */
[----:B-----5:R-:W-:-:S03]  /*7c90*/  IMAD.WIDE R16, R4, 0x4, R142 ;  /* 0x0000000404107825 */ /* 0x020fc600078e028e */
[----:B------:R3:W-:Y:S01]  /*7ca0*/  STL.64 [R1+0x4d0], R10 ;  /* 0x0004d00a01007387 */ /* 0x0007e20000100a00 */
[----:B-1----:R-:W-:-:S03]  /*7cb0*/  IMAD.WIDE R14, R4, 0x4, R144 ;  /* 0x00000004040e7825 */ /* 0x002fc600078e0290 */
[----:B------:R1:W-:Y:S01]  /*7cc0*/  LDGSTS.E [R3+0xe800], desc[UR14][R22.64], !P2 ;  /* 0x0e80000016037fae */ /* 0x0003e2000d12184e */
[----:B--2---:R-:W-:-:S03]  /*7cd0*/  IMAD.WIDE R12, R4, 0x4, R146 ;  /* 0x00000004040c7825 */ /* 0x004fc600078e0292 */
[----:B------:R2:W-:Y:S01]  /*7ce0*/  STL.64 [R1+0x4c8], R8 ;  /* 0x0004c80801007387 */ /* 0x0005e20000100a00 */
[----:B---3--:R-:W-:-:S03]  /*7cf0*/  IMAD.WIDE R10, R4, 0x4, R148 ;  /* 0x00000004040a7825 */ /* 0x008fc600078e0294 */
[----:B------:R3:W-:Y:S04]  /*7d00*/  LDGSTS.E [R3+0xe900], desc[UR14][R20.64], !P2 ;  /* 0x0e90000014037fae */ /* 0x0007e8000d12184e */
[----:B------:R1:W-:Y:S01]  /*7d10*/  STL.64 [R1+0x2c0], R22 ;  /* 0x0002c01601007387 */ /* 0x0003e20000100a00 */
[----:B--2---:R-:W-:-:S03]  /*7d20*/  IMAD.WIDE R8, R4, 0x4, R150 ;  /* 0x0000000404087825 */ /* 0x004fc600078e0296 */
[----:B------:R2:W-:Y:S01]  /*7d30*/  LDGSTS.E [R3+0xea00], desc[UR14][R18.64], !P2 ;  /* 0x0ea0000012037fae */ /* 0x0005e2000d12184e */
[----:B------:R-:W-:-:S03]  /*7d40*/  VIADD R4, R7, 0xffffffc6 ;  /* 0xffffffc607047836 */ /* 0x000fc60000000000 */
[----:B------:R3:W-:Y:S01]  /*7d50*/  STL.64 [R1+0x2b8], R20 ;  /* 0x0002b81401007387 */ /* 0x0007e20000100a00 */
[----:B------:R-:W4:Y:S03]  /*7d60*/  LDC R7, c[0x0][0x230] ;  /* 0x00008c00ff077b82 */ /* 0x000f260000000800 */
[----:B------:R5:W-:Y:S01]  /*7d70*/  LDGSTS.E [R3+0xeb00], desc[UR14][R16.64], !P2 ;  /* 0x0eb0000010037fae */ /* 0x000be2000d12184e */
[----:B-1----:R-:W-:-:S03]  /*7d80*/  IMAD.WIDE R22, R5, 0x4, R136 ;  /* 0x0000000405167825 */ /* 0x002fc600078e0288 */
[----:B------:R2:W-:Y:S04]  /*7d90*/  STL.64 [R1+0x2b0], R18 ;  /* 0x0002b01201007387 */ /* 0x0005e80000100a00 */
[----:B------:R1:W-:Y:S01]  /*7da0*/  LDGSTS.E [R3+0xec00], desc[UR14][R14.64], !P2 ;  /* 0x0ec000000e037fae */ /* 0x0003e2000d12184e */
[----:B---3--:R-:W-:-:S03]  /*7db0*/  IMAD.WIDE R20, R5, 0x4, R138 ;  /* 0x0000000405147825 */ /* 0x008fc600078e028a */
        /* <DEDUP_REMOVED lines=8> */
[C---:B-1----:R-:W-:Y:S01]  /*7e40*/  IMAD.WIDE R14, R5.reuse, 0x4, R144 ;  /* 0x00000004050e7825 */ /* 0x042fe200078e0290 */
[----:B------:R-:W-:Y:S02]  /*7e50*/  ISETP.GE.U32.AND P2, PT, R6, 0x7fffff8b, PT ;  /* 0x7fffff8b0600780c */ /* 0x000fe40003f46070 */
[----:B------:R2:W-:Y:S01]  /*7e60*/  STL.64 [R1+0x290], R10 ;  /* 0x0002900a01007387 */ /* 0x0005e20000100a00 */
[----:B------:R-:W-:Y:S02]  /*7e70*/  VIADD R6, R198, 0xffffffc2 ;  /* 0xffffffc2c6067836 */ /* 0x000fe40000000000 */
[----:B------:R-:W1:Y:S01]  /*7e80*/  LDC R198, c[0x0][0x230] ;  /* 0x00008c00ffc67b82 */ /* 0x000e620000000800 */
[C---:B---3--:R-:W-:Y:S01]  /*7e90*/  IMAD.WIDE R12, R5.reuse, 0x4, R146 ;  /* 0x00000004050c7825 */ /* 0x048fe200078e0292 */
[----:B------:R3:W-:Y:S04]  /*7ea0*/  LDGSTS.E [R3+0x10800], desc[UR14][R22.64], !P3 ;  /* 0x1080000016037fae */ /* 0x0007e8000d92184e */
[----:B------:R5:W-:Y:S01]  /*7eb0*/  STL.64 [R1+0x288], R8 ;  /* 0x0002880801007387 */ /* 0x000be20000100a00 */
[----:B--2---:R-:W-:-:S03]  /*7ec0*/  IMAD.WIDE R10, R5, 0x4, R148 ;  /* 0x00000004050a7825 */ /* 0x004fc600078e0294 */
        /* <DEDUP_REMOVED lines=16> */
[----:B--2---:R-:W-:-:S03]  /*7fd0*/  IMAD.WIDE R20, R4, 0x4, R138 ;  /* 0x0000000404147825 */ /* 0x004fc600078e028a */
        /* <DEDUP_REMOVED lines=14> */
[----:B------:R-:W-:Y:S02]  /*80c0*/  IADD3 R4, R199, -0x3, RZ ;  /* 0xfffffffdc7047810 */ /* 0x000fe40007ffe0ff */
[----:B------:R-:W4:Y:S01]  /*80d0*/  LDC R199, c[0x0][0x230] ;  /* 0x00008c00ffc77b82 */ /* 0x000f220000000800 */
        /* <DEDUP_REMOVED lines=17> */
[----:B------:R-:W-:Y:S02]  /*81f0*/  VIADD R6, R7, 0xfffffff9 ;  /* 0xfffffff907067836 */ /* 0x000fe40000000000 */
        /* <DEDUP_REMOVED lines=10> */
[----:B------:R5:W-:Y:S01]  /*82a0*/  LDGSTS.E [R3+0x14c00], desc[UR14][R14.64], !P5 ;  /* 0x14c000000e037fae */ /* 0x000be2000e92184e */
[----:B--2---:R-:W-:-:S03]  /*82b0*/  VIADD R7, R7, 0xffffffe5 ;  /* 0xffffffe507077836 */ /* 0x004fc60000000000 */
        /* <DEDUP_REMOVED lines=37> */
[----:B----4-:R-:W-:-:S03]  /*8510*/  IMAD.WIDE R16, R5, 0x4, R142 ;  /* 0x0000000405107825 */ /* 0x010fc600078e028e */
[----:B------:R3:W-:Y:S04]  /*8520*/  STL.64 [R1+0x98], R12 ;  /* 0x0000980c01007387 */ /* 0x0007e80000100a00 */
[----:B------:R4:W-:Y:S01]  /*8530*/  LDGSTS.E [R3+0x16f00], desc[UR14][R8.64], !P6 ;  /* 0x16f0000008037fae */ /* 0x0009e2000f12184e */
[C---:B-1----:R-:W-:Y:S01]  /*8540*/  IMAD.WIDE R14, R5.reuse, 0x4, R144 ;  /* 0x00000004050e7825 */ /* 0x042fe200078e0290 */
[----:B------:R-:W-:Y:S02]  /*8550*/  ISETP.GE.U32.AND P6, PT, R6, 0x7fffffba, PT ;  /* 0x7fffffba0600780c */ /* 0x000fe40003fc6070 */
[----:B------:R2:W-:Y:S01]  /*8560*/  STL.64 [R1+0x90], R10 ;  /* 0x0000900a01007387 */ /* 0x0005e20000100a00 */
[----:B------:R-:W1:Y:S01]  /*8570*/  LDC R6, c[0x0][0x230] ;  /* 0x00008c00ff067b82 */ /* 0x000e620000000800 */
[----:B---3--:R-:W-:-:S02]  /*8580*/  IMAD.WIDE R12, R5, 0x4, R146 ;  /* 0x00000004050c7825 */ /* 0x008fc400078e0292 */
[----:B------:R3:W-:Y:S04]  /*8590*/  LDGSTS.E [R3+0x18800], desc[UR14][R22.64], !P1 ;  /* 0x1880000016037fae */ /* 0x0007e8000c92184e */
[----:B------:R4:W-:Y:S01]  /*85a0*/  STL.64 [R1+0x88], R8 ;  /* 0x0000880801007387 */ /* 0x0009e20000100a00 */
[----:B--2---:R-:W-:-:S03]  /*85b0*/  IMAD.WIDE R10, R5, 0x4, R148 ;  /* 0x00000004050a7825 */ /* 0x004fc600078e0294 */
[----:B------:R2:W-:Y:S04]  /*85c0*/  LDGSTS.E [R3+0x18900], desc[UR14][R20.64], !P1 ;  /* 0x1890000014037fae */ /* 0x0005e8000c92184e */
[----:B------:R5:W-:Y:S01]  /*85d0*/  LDGSTS.E [R3+0x18a00], desc[UR14][R18.64], !P1 ;  /* 0x18a0000012037fae */ /* 0x000be2000c92184e */
[----:B----4-:R-:W-:-:S03]  /*85e0*/  IMAD.WIDE R8, R5, 0x4, R150 ;  /* 0x0000000405087825 */ /* 0x010fc600078e0296 */
[----:B------:R4:W-:Y:S01]  /*85f0*/  LDGSTS.E [R3+0x18b00], desc[UR14][R16.64], !P1 ;  /* 0x18b0000010037fae */ /* 0x0009e2000c92184e */
[----:B------:R-:W3:Y:S03]  /*8600*/  LDC R5, c[0x0][0x230] ;  /* 0x00008c00ff057b82 */ /* 0x000ee60000000800 */
[----:B------:R4:W-:Y:S04]  /*8610*/  LDGSTS.E [R3+0x18c00], desc[UR14][R14.64], !P1 ;  /* 0x18c000000e037fae */ /* 0x0009e8000c92184e */
[----:B------:R4:W-:Y:S04]  /*8620*/  LDGSTS.E [R3+0x18d00], desc[UR14][R12.64], !P1 ;  /* 0x18d000000c037fae */ /* 0x0009e8000c92184e */
[----:B------:R4:W-:Y:S04]  /*8630*/  LDGSTS.E [R3+0x18e00], desc[UR14][R10.64], !P1 ;  /* 0x18e000000a037fae */ /* 0x0009e8000c92184e */
[----:B------:R4:W-:Y:S01]  /*8640*/  LDGSTS.E [R3+0x18f00], desc[UR14][R8.64], !P1 ;  /* 0x18f0000008037fae */ /* 0x0009e2000c92184e */
[----:B------:R-:W-:-:S02]  /*8650*/  ISETP.GE.U32.AND P1, PT, R4, 0x7fffffb6, PT ;  /* 0x7fffffb60400780c */ /* 0x000fc40003f26070 */
[----:B------:R-:W-:Y:S01]  /*8660*/  IADD3 R4, R199, -0xf, RZ ;  /* 0xfffffff1c7047810 */ /* 0x000fe20007ffe0ff */
[C---:B------:R-:W-:Y:S01]  /*8670*/  IMAD.WIDE R198, R212.reuse, 0x4, R136 ;  /* 0x00000004d4c67825 */ /* 0x040fe200078e0288 */
[----:B------:R2:W-:Y:S03]  /*8680*/  STL.64 [R1+0x40], R22 ;  /* 0x0000401601007387 */ /* 0x0005e60000100a00 */
[----:B------:R-:W-:Y:S01]  /*8690*/  IMAD.WIDE R212, R212, 0x4, R150 ;  /* 0x00000004d4d47825 */ /* 0x000fe200078e0296 */
[----:B------:R-:W-:Y:S04]  /*86a0*/  LDGSTS.E [R3+0x1a800], desc[UR14][R198.64], !P2 ;  /* 0x1a800000c6037fae */ /* 0x000fe8000d12184e */
        /* <DEDUP_REMOVED lines=8> */
[----:B-1----:R-:W-:-:S02]  /*8730*/  VIADD R4, R6, 0xffffffed ;  /* 0xffffffed06047836 */ /* 0x002fc40000000000 */
[----:B------:R-:W-:Y:S01]  /*8740*/  LDGSTS.E [R3+0x1c800], desc[UR14][R214.64], !P3 ;  /* 0x1c800000d6037fae */ /* 0x000fe2000d92184e */
[----:B------:R-:W-:-:S03]  /*8750*/  IMAD R6, R246, 0x6, RZ ;  /* 0x00000006f6067824 */ /* 0x000fc600078e02ff */
        /* <DEDUP_REMOVED lines=8> */
[----:B---3--:R-:W-:Y:S01]  /*87e0*/  VIADD R4, R5, 0xffffffe9 ;  /* 0xffffffe905047836 */ /* 0x008fe20000000000 */
[----:B------:R-:W-:Y:S01]  /*87f0*/  SHF.L.U32 R5, R246, 0x1, RZ ;  /* 0x00000001f6057819 */ /* 0x000fe200000006ff */
[----:B------:R-:W-:Y:S04]  /*8800*/  LDGSTS.E [R3+0x1e800], desc[UR14][R230.64], !P4 ;  /* 0x1e800000e6037fae */ /* 0x000fe8000e12184e */
[----:B------:R-:W-:Y:S01]  /*8810*/  LDGSTS.E [R3+0x1e900], desc[UR14][R232.64], !P4 ;  /* 0x1e900000e8037fae */ /* 0x000fe2000e12184e */
[----:B--2---:R-:W-:-:S03]  /*8820*/  IMAD.WIDE R22, R5, 0x4, R136 ;  /* 0x0000000405167825 */ /* 0x004fc600078e0288 */
        /* <DEDUP_REMOVED lines=8> */
[----:B------:R1:W-:Y:S04]  /*88b0*/  STL.64 [R1+0x38], R20 ;  /* 0x0000381401007387 */ /* 0x0003e80000100a00 */
[----:B------:R-:W-:Y:S01]  /*88c0*/  VIADD R4, R4, UR5 ;  /* 0x0000000504047c36 */ /* 0x000fe20008000000 */
[----:B------:R5:W-:Y:S04]  /*88d0*/  STL.64 [R1+0x30], R18 ;  /* 0x0000301201007387 */ /* 0x000be80000100a00 */
[----:B------:R4:W-:Y:S01]  /*88e0*/  STL.64 [R1+0x28], R16 ;  /* 0x0000281001007387 */ /* 0x0009e20000100a00 */
[----:B-1----:R-:W-:-:S03]  /*88f0*/  IMAD.WIDE R20, R5, 0x4, R138 ;  /* 0x0000000405147825 */ /* 0x002fc600078e028a */
[----:B------:R1:W-:Y:S01]  /*8900*/  STL.64 [R1+0x20], R14 ;  /* 0x0000200e01007387 */ /* 0x0003e20000100a00 */
[----:B-----5:R-:W-:-:S03]  /*8910*/  IMAD.WIDE R18, R5, 0x4, R140 ;  /* 0x0000000405127825 */ /* 0x020fc600078e028c */
[----:B------:R2:W-:Y:S01]  /*8920*/  STL.64 [R1+0x18], R12 ;  /* 0x0000180c01007387 */ /* 0x0005e20000100a00 */
[----:B----4-:R-:W-:-:S03]  /*8930*/  IMAD.WIDE R16, R5, 0x4, R142 ;  /* 0x0000000405107825 */ /* 0x010fc600078e028e */
        /* <DEDUP_REMOVED lines=10> */
[----:B------:R-:W-:Y:S02]  /*89e0*/  IADD3 R5, R247, -0x1f, RZ ;  /* 0xffffffe1f7057810 */ /* 0x000fe40007ffe0ff */
[----:B------:R-:W4:Y:S01]  /*89f0*/  LDC R247, c[0x0][0x230] ;  /* 0x00008c00fff77b82 */ /* 0x000f220000000800 */
[----:B------:R3:W-:Y:S01]  /*8a00*/  STL.64 [R1+0x650], R20 ;  /* 0x0006501401007387 */ /* 0x0007e20000100a00 */
[----:B-1----:R-:W-:-:S03]  /*8a10*/  IMAD.WIDE R22, R6, 0x4, R136 ;  /* 0x0000000406167825 */ /* 0x002fc600078e0288 */
[----:B------:R1:W-:Y:S04]  /*8a20*/  LDGSTS.E [R4+0x1300], desc[UR14][R16.64], !P5 ;  /* 0x0130000010047fae */ /* 0x0003e8000e92184e */
        /* <DEDUP_REMOVED lines=11> */
[----:B-----5:R-:W-:Y:S01]  /*8ae0*/  IMAD.WIDE R14, R6, 0x4, R144 ;  /* 0x00000004060e7825 */ /* 0x020fe200078e0290 */
[----:B------:R-:W-:Y:S02]  /*8af0*/  ISETP.GE.U32.AND P5, PT, R7, 0x7fffffa6, PT ;  /* 0x7fffffa60700780c */ /* 0x000fe40003fa6070 */
[----:B------:R2:W-:Y:S01]  /*8b00*/  STL.64 [R1+0x678], R10 ;  /* 0x0006780a01007387 */ /* 0x0005e20000100a00 */
[----:B------:R-:W-:Y:S02]  /*8b10*/  VIADD R7, R248, 0xffffffdd ;  /* 0xffffffddf8077836 */ /* 0x000fe40000000000 */
[----:B------:R-:W5:Y:S01]  /*8b20*/  LDC R248, c[0x0][0x230] ;  /* 0x00008c00fff87b82 */ /* 0x000f620000000800 */
[C---:B---3--:R-:W-:Y:S01]  /*8b30*/  IMAD.WIDE R12, R6.reuse, 0x4, R146 ;  /* 0x00000004060c7825 */ /* 0x048fe200078e0292 */
[----:B------:R3:W-:Y:S04]  /*8b40*/  LDGSTS.E [R4+0x3000], desc[UR14][R22.64], !P6 ;  /* 0x0300000016047fae */ /* 0x0007e8000f12184e */
[----:B------:R1:W-:Y:S01]  /*8b50*/  STL.64 [R1+0x680], R8 ;  /* 0x0006800801007387 */ /* 0x0003e20000100a00 */
[----:B--2---:R-:W-:-:S03]  /*8b60*/  IMAD.WIDE R10, R6, 0x4, R148 ;  /* 0x00000004060a7825 */ /* 0x004fc600078e0294 */
[----:B------:R2:W-:Y:S04]  /*8b70*/  LDGSTS.E [R4+0x3100], desc[UR14][R20.64], !P6 ;  /* 0x0310000014047fae */ /* 0x0005e8000f12184e */
[----:B------:R4:W-:Y:S01]  /*8b80*/  LDGSTS.E [R4+0x3200], desc[UR14][R18.64], !P6 ;  /* 0x0320000012047fae */ /* 0x0009e2000f12184e */
[----:B-1----:R-:W-:-:S03]  /*8b90*/  IMAD.WIDE R8, R6, 0x4, R150 ;  /* 0x0000000406087825 */ /* 0x002fc600078e0296 */
        /* <DEDUP_REMOVED lines=17> */
[----:B-1----:R-:W-:-:S03]  /*8cb0*/  IMAD.WIDE R16, R5, 0x4, R142 ;  /* 0x0000000405107825 */ /* 0x002fc600078e028e */
[----:B------:R1:W-:Y:S01]  /*8cc0*/  STL.64 [R1+0x6b8], R10 ;  /* 0x0006b80a01007387 */ /* 0x0003e20000100a00 */
[----:B--2---:R-:W-:-:S03]  /*8cd0*/  IMAD.WIDE R14, R5, 0x4, R144 ;  /* 0x00000004050e7825 */ /* 0x004fc600078e0290 */
[----:B------:R2:W-:Y:S01]  /*8ce0*/  LDGSTS.E [R4+0x5000], desc[UR14][R22.64], !P1 ;  /* 0x0500000016047fae */ /* 0x0005e2000c92184e */
[----:B-----5:R-:W-:-:S03]  /*8cf0*/  IMAD.WIDE R12, R5, 0x4, R146 ;  /* 0x00000004050c7825 */ /* 0x020fc600078e0292 */
[----:B------:R3:W-:Y:S01]  /*8d00*/  STL.64 [R1+0x6c0], R8 ;  /* 0x0006c00801007387 */ /* 0x0007e20000100a00 */
[----:B-1----:R-:W-:-:S03]  /*8d10*/  IMAD.WIDE R10, R5, 0x4, R148 ;  /* 0x00000004050a7825 */ /* 0x002fc600078e0294 */
[----:B------:R1:W-:Y:S04]  /*8d20*/  LDGSTS.E [R4+0x5100], desc[UR14][R20.64], !P1 ;  /* 0x0510000014047fae */ /* 0x0003e8000c92184e */
[----:B------:R2:W-:Y:S01]  /*8d30*/  STL.64 [R1+0x6c8], R22 ;  /* 0x0006c81601007387 */ /* 0x0005e20000100a00 */
[----:B---3--:R-:W-:-:S03]  /*8d40*/  IMAD.WIDE R8, R5, 0x4, R150 ;  /* 0x0000000405087825 */ /* 0x008fc600078e0296 */
        /* <DEDUP_REMOVED lines=17> */
[C---:B--2---:R-:W-:Y:S01]  /*8e60*/  IMAD.WIDE R14, R6.reuse, 0x4, R144 ;  /* 0x00000004060e7825 */ /* 0x044fe200078e0290 */
[----:B------:R-:W-:Y:S02]  /*8e70*/  ISETP.GE.U32.AND P1, PT, R7, 0x7fffff9e, PT ;  /* 0x7fffff9e0700780c */ /* 0x000fe40003f26070 */
[----:B------:R3:W-:Y:S01]  /*8e80*/  STL.64 [R1+0x6f8], R10 ;  /* 0x0006f80a01007387 */ /* 0x0007e20000100a00 */
[----:B------:R-:W-:Y:S02]  /*8e90*/  IADD3 R7, R247, -0x2b, RZ ;  /* 0xffffffd5f7077810 */ /* 0x000fe40007ffe0ff */
[----:B------:R-:W2:Y:S01]  /*8ea0*/  LDC R247, c[0x0][0x230] ;  /* 0x00008c00fff77b82 */ /* 0x000ea20000000800 */
[C---:B-1----:R-:W-:Y:S01]  /*8eb0*/  IMAD.WIDE R12, R6.reuse, 0x4, R146 ;  /* 0x00000004060c7825 */ /* 0x042fe200078e0292 */
        /* <DEDUP_REMOVED lines=165> */
[----:B------:R-:W-:Y:S02]  /*9910*/  IADD3 R7, R247, -0x4, RZ ;  /* 0xfffffffcf7077810 */ /* 0x000fe40007ffe0ff */
        /* <DEDUP_REMOVED lines=167> */
[----:B------:R-:W-:Y:S01]  /*a390*/  IADD3 R7, R247, -0x1c, RZ ;  /* 0xffffffe4f7077810 */ /* 0x000fe20007ffe0ff */
[----:B------:R-:W-:-:S02]  /*a3a0*/  VIADD R247, R248, 0xffffffe0 ;  /* 0xffffffe0f8f77836 */ /* 0x000fc40000000000 */
[C---:B---3--:R-:W-:Y:S01]  /*a3b0*/  IMAD.WIDE R12, R6.reuse, 0x4, R146 ;  /* 0x00000004060c7825 */ /* 0x048fe200078e0292 */
[----:B------:R2:W-:Y:S01]  /*a3c0*/  LDGSTS.E [R4+0x1f000], desc[UR14][R22.64], !P2 ;  /* 0x1f00000016047fae */ /* 0x0005e2000d12184e */
[----:B------:R-:W3:Y:S03]  /*a3d0*/  LDC R248, c[0x0][0x230] ;  /* 0x00008c00fff87b82 */ /* 0x000ee60000000800 */
        /* <DEDUP_REMOVED lines=11> */
[----:B------:R-:W-:-:S02]  /*a490*/  ISETP.GE.U32.AND P2, PT, R5, 0x7fffffa9, PT ;  /* 0x7fffffa90500780c */ /* 0x000fc40003f46070 */
[----:B------:R-:W-:Y:S01]  /*a4a0*/  LOP3.LUT R5, R0, 0x60, RZ, 0x3c, !PT ;  /* 0x0000006000057812 */ /* 0x000fe200078e3cff */
[----:B------:R2:W-:Y:S04]  /*a4b0*/  STL.64 [R1+0x740], R22 ;  /* 0x0007401601007387 */ /* 0x0005e80000100a00 */
[----:B------:R1:W-:Y:S01]  /*a4c0*/  STL.64 [R1+0x738], R20 ;  /* 0x0007381401007387 */ /* 0x0003e20000100a00 */
[----:B------:R-:W-:-:S03]  /*a4d0*/  VIADD R5, R5, UR5 ;  /* 0x0000000505057c36 */ /* 0x000fc60008000000 */
        /* <DEDUP_REMOVED lines=13> */
[----:B------:R1:W-:Y:S01]  /*a5b0*/  LDGSTS.E [R5+0x1900], desc[UR14][R20.64], !P3 ;  /* 0x0190000014057fae */ /* 0x0003e2000d92184e */
[----:B---3--:R-:W-:-:S03]  /*a5c0*/  IMAD.WIDE R10, R6, 0x4, R148 ;  /* 0x00000004060a7825 */ /* 0x008fc600078e0294 */
[----:B------:R3:W-:Y:S01]  /*a5d0*/  LDGSTS.E [R5+0x1a00], desc[UR14][R18.64], !P3 ;  /* 0x01a0000012057fae */ /* 0x0007e2000d92184e */
[----:B----4-:R-:W-:-:S03]  /*a5e0*/  IMAD.WIDE R8, R6, 0x4, R150 ;  /* 0x0000000406087825 */ /* 0x010fc600078e0296 */
[----:B------:R4:W-:Y:S01]  /*a5f0*/  LDGSTS.E [R5+0x1b00], desc[UR14][R16.64], !P3 ;  /* 0x01b0000010057fae */ /* 0x0009e2000d92184e */
[----:B------:R-:W-:-:S03]  /*a600*/  IMAD R6, R246, 0x7, RZ ;  /* 0x00000007f6067824 */ /* 0x000fc600078e02ff */
[----:B------:R2:W-:Y:S04]  /*a610*/  STL.64 [R1+0xa48], R22 ;  /* 0x000a481601007387 */ /* 0x0005e80000100a00 */
        /* <DEDUP_REMOVED lines=9> */
[----:B---3--:R-:W-:Y:S01]  /*a6b0*/  IMAD.WIDE R18, R6, 0x4, R140 ;  /* 0x0000000406127825 */ /* 0x008fe200078e028c */
[----:B------:R-:W-:Y:S02]  /*a6c0*/  ISETP.GE.U32.AND P3, PT, R7, 0x7fffffa5, PT ;  /* 0x7fffffa50700780c */ /* 0x000fe40003f66070 */
[----:B------:R5:W-:Y:S01]  /*a6d0*/  STL.64 [R1+0xa68], R14 ;  /* 0x000a680e01007387 */ /* 0x000be20000100a00 */
[----:B------:R-:W-:Y:S02]  /*a6e0*/  IMAD R7, R246, 0xb, RZ ;  /* 0x0000000bf6077824 */ /* 0x000fe400078e02ff */
[C---:B----4-:R-:W-:Y:S01]  /*a6f0*/  IMAD.WIDE R16, R6.reuse, 0x4, R142 ;  /* 0x0000000406107825 */ /* 0x050fe200078e028e */
[----:B------:R3:W-:Y:S04]  /*a700*/  STL.64 [R1+0xa70], R12 ;  /* 0x000a700c01007387 */ /* 0x0007e80000100a00 */
[----:B------:R2:W-:Y:S01]  /*a710*/  STL.64 [R1+0xa78], R10 ;  /* 0x000a780a01007387 */ /* 0x0005e20000100a00 */
[----:B-----5:R-:W-:-:S03]  /*a720*/  IMAD.WIDE R14, R6, 0x4, R144 ;  /* 0x00000004060e7825 */ /* 0x020fc600078e0290 */
[----:B------:R4:W-:Y:S01]  /*a730*/  LDGSTS.E [R5+0x3800], desc[UR14][R22.64], !P4 ;  /* 0x0380000016057fae */ /* 0x0009e2000e12184e */
[----:B---3--:R-:W-:-:S03]  /*a740*/  IMAD.WIDE R12, R6, 0x4, R146 ;  /* 0x00000004060c7825 */ /* 0x008fc600078e0292 */
[----:B------:R1:W-:Y:S01]  /*a750*/  STL.64 [R1+0xa80], R8 ;  /* 0x000a800801007387 */ /* 0x0003e20000100a00 */
[----:B--2---:R-:W-:-:S03]  /*a760*/  IMAD.WIDE R10, R6, 0x4, R148 ;  /* 0x00000004060a7825 */ /* 0x004fc600078e0294 */
[----:B------:R2:W-:Y:S04]  /*a770*/  LDGSTS.E [R5+0x3900], desc[UR14][R20.64], !P4 ;  /* 0x0390000014057fae */ /* 0x0005e8000e12184e */
[----:B------:R4:W-:Y:S01]  /*a780*/  STL.64 [R1+0xa88], R22 ;  /* 0x000a881601007387 */ /* 0x0009e20000100a00 */
[----:B-1----:R-:W-:-:S03]  /*a790*/  IMAD.WIDE R8, R6, 0x4, R150 ;  /* 0x0000000406087825 */ /* 0x002fc600078e0296 */
[----:B------:R1:W-:Y:S01]  /*a7a0*/  LDGSTS.E [R5+0x3a00], desc[UR14][R18.64], !P4 ;  /* 0x03a0000012057fae */ /* 0x0003e2000e12184e */
[----:B------:R-:W-:Y:S02]  /*a7b0*/  IADD3 R6, R249, -0x24, RZ ;  /* 0xffffffdcf9067810 */ /* 0x000fe40007ffe0ff */
[----:B------:R-:W3:Y:S01]  /*a7c0*/  LDC R249, c[0x0][0x230] ;  /* 0x00008c00fff97b82 */ /* 0x000ee20000000800 */
[----:B------:R2:W-:Y:S01]  /*a7d0*/  STL.64 [R1+0xa90], R20 ;  /* 0x000a901401007387 */ /* 0x0005e20000100a00 */
[----:B----4-:R-:W-:-:S03]  /*a7e0*/  IMAD.WIDE R22, R7, 0x4, R136 ;  /* 0x0000000407167825 */ /* 0x010fc600078e0288 */
        /* <DEDUP_REMOVED lines=9> */
[----:B----4-:R-:W-:-:S03]  /*a880*/  IMAD.WIDE R16, R7, 0x4, R142 ;  /* 0x0000000407107825 */ /* 0x010fc600078e028e */
[----:B------:R2:W-:Y:S04]  /*a890*/  STL.64 [R1+0xab0], R12 ;  /* 0x000ab00c01007387 */ /* 0x0005e80000100a00 */
[----:B------:R4:W-:Y:S01]  /*a8a0*/  LDGSTS.E [R5+0x3f00], desc[UR14][R8.64], !P4 ;  /* 0x03f0000008057fae */ /* 0x0009e2000e12184e */
[----:B-----5:R-:W-:Y:S01]  /*a8b0*/  IMAD.WIDE R14, R7, 0x4, R144 ;  /* 0x00000004070e7825 */ /* 0x020fe200078e0290 */
        /* <DEDUP_REMOVED lines=10> */
[----:B----4-:R-:W-:-:S03]  /*a960*/  IMAD.WIDE R8, R7, 0x4, R150 ;  /* 0x0000000407087825 */ /* 0x010fc600078e0296 */
        /* <DEDUP_REMOVED lines=15> */
[----:B---3--:R-:W-:-:S03]  /*aa60*/  IMAD.WIDE R18, R6, 0x4, R140 ;  /* 0x0000000406127825 */ /* 0x008fc600078e028c */
[----:B------:R5:W-:Y:S01]  /*aa70*/  STL.64 [R1+0xaf0], R12 ;  /* 0x000af00c01007387 */ /* 0x000be20000100a00 */
[----:B----4-:R-:W-:-:S03]  /*aa80*/  IMAD.WIDE R16, R6, 0x4, R142 ;  /* 0x0000000406107825 */ /* 0x010fc600078e028e */
        /* <DEDUP_REMOVED lines=29> */
[----:B------:R-:W1:Y:S01]  /*ac60*/  LDC R247, c[0x0][0x230] ;  /* 0x00008c00fff77b82 */ /* 0x000e620000000800 */
[----:B--2---:R-:W-:-:S02]  /*ac70*/  IMAD.WIDE R12, R7, 0x4, R146 ;  /* 0x00000004070c7825 */ /* 0x004fc400078e0292 */
[----:B------:R2:W-:Y:S04]  /*ac80*/  LDGSTS.E [R5+0x9800], desc[UR14][R22.64], !P1 ;  /* 0x0980000016057fae */ /* 0x0005e8000c92184e */
[----:B------:R5:W-:Y:S01]  /*ac90*/  STL.64 [R1+0xb40], R8 ;  /* 0x000b400801007387 */ /* 0x000be20000100a00 */
[----:B---3--:R-:W-:-:S03]  /*aca0*/  IMAD.WIDE R10, R7, 0x4, R148 ;  /* 0x00000004070a7825 */ /* 0x008fc600078e0294 */
[----:B------:R3:W-:Y:S04]  /*acb0*/  LDGSTS.E [R5+0x9900], desc[UR14][R20.64], !P1 ;  /* 0x0990000014057fae */ /* 0x0007e8000c92184e */
[----:B------:R4:W-:Y:S01]  /*acc0*/  LDGSTS.E [R5+0x9a00], desc[UR14][R18.64], !P1 ;  /* 0x09a0000012057fae */ /* 0x0009e2000c92184e */
[----:B-----5:R-:W-:-:S03]  /*acd0*/  IMAD.WIDE R8, R7, 0x4, R150 ;  /* 0x0000000407087825 */ /* 0x020fc600078e0296 */
[----:B------:R5:W-:Y:S01]  /*ace0*/  LDGSTS.E [R5+0x9b00], desc[UR14][R16.64], !P1 ;  /* 0x09b0000010057fae */ /* 0x000be2000c92184e */
[----:B------:R-:W-:Y:S02]  /*acf0*/  IADD3 R7, R249, -0x30, RZ ;  /* 0xffffffd0f9077810 */ /* 0x000fe40007ffe0ff */
[----:B------:R-:W5:Y:S01]  /*ad00*/  LDC R249, c[0x0][0x230] ;  /* 0x00008c00fff97b82 */ /* 0x000f620000000800 */
[----:B------:R5:W-:Y:S01]  /*ad10*/  LDGSTS.E [R5+0x9c00], desc[UR14][R14.64], !P1 ;  /* 0x09c000000e057fae */ /* 0x000be2000c92184e */
[----:B-1----:R-:W-:-:S03]  /*ad20*/  VIADD R247, R247, 0xffffffcc ;  /* 0xffffffccf7f77836 */ /* 0x002fc60000000000 */
        /* <DEDUP_REMOVED lines=54> */
[----:B------:R-:W-:Y:S01]  /*b090*/  IADD3 R248, R249, -0x3c, RZ ;  /* 0xffffffc4f9f87810 */ /* 0x000fe20007ffe0ff */
[----:B----4-:R-:W-:Y:S02]  /*b0a0*/  IMAD.WIDE R22, R7, 0x4, R136 ;  /* 0x0000000407167825 */ /* 0x010fe400078e0288 */
[----:B------:R3:W-:Y:S01]  /*b0b0*/  LDGSTS.E [R5+0xdb00], desc[UR14][R16.64], !P3 ;  /* 0x0db0000010057fae */ /* 0x0007e2000d92184e */
[----:B------:R-:W-:-:S03]  /*b0c0*/  LOP3.LUT R249, R0, 0x30, RZ, 0x3c, !PT ;  /* 0x0000003000f97812 */ /* 0x000fc600078e3cff */
[----:B------:R1:W-:Y:S02]  /*b0d0*/  STL.64 [R1+0xc18], R18 ;  /* 0x000c181201007387 */ /* 0x0003e40000100a00 */
[----:B------:R-:W-:Y:S02]  /*b0e0*/  VIADD R249, R249, UR5 ;  /* 0x00000005f9f97c36 */ /* 0x000fe40008000000 */
        /* <DEDUP_REMOVED lines=10> */
[----:B----4-:R-:W-:Y:S01]  /*b190*/  IMAD.WIDE R14, R7, 0x4, R144 ;  /* 0x00000004070e7825 */ /* 0x010fe200078e0290 */
[----:B------:R-:W-:Y:S02]  /*b1a0*/  ISETP.GE.U32.AND P3, PT, R247, 0x7fffff8d, PT ;  /* 0x7fffff8df700780c */ /* 0x000fe40003f66070 */
[----:B------:R1:W-:Y:S01]  /*b1b0*/  STL.64 [R1+0xd38], R10 ;  /* 0x000d380a01007387 */ /* 0x0003e20000100a00 */
[----:B------:R-:W-:Y:S01]  /*b1c0*/  VIADD R247, R250, 0xffffffc0 ;  /* 0xffffffc0faf77836 */ /* 0x000fe20000000000 */
[----:B------:R-:W-:Y:S01]  /*b1d0*/  LOP3.LUT R250, R0, 0x10, RZ, 0x3c, !PT ;  /* 0x0000001000fa7812 */ /* 0x000fe200078e3cff */
[----:B--2---:R-:W-:Y:S01]  /*b1e0*/  IMAD.WIDE R12, R7, 0x4, R146 ;  /* 0x00000004070c7825 */ /* 0x004fe200078e0292 */
[----:B------:R2:W-:Y:S02]  /*b1f0*/  LDGSTS.E [R5+0xf800], desc[UR14][R22.64], !P4 ;  /* 0x0f80000016057fae */ /* 0x0005e4000e12184e */
[----:B------:R-:W-:-:S02]  /*b200*/  IADD3 R250, R250, UR5, RZ ;  /* 0x00000005fafa7c10 */ /* 0x000fc4000fffe0ff */
        /* <DEDUP_REMOVED lines=49> */
[----:B--2---:R-:W-:-:S03]  /*b520*/  IMAD.WIDE R12, R7, 0x4, R146 ;  /* 0x00000004070c7825 */ /* 0x004fc600078e0292 */
[----:B------:R1:W-:Y:S01]  /*b530*/  LDGSTS.E [R5+0x11f00], desc[UR14][R8.64], !P5 ;  /* 0x11f0000008057fae */ /* 0x0003e2000e92184e */
[----:B------:R-:W-:Y:S01]  /*b540*/  ISETP.GE.AND P5, PT, R251, R247, PT ;  /* 0x000000f7fb00720c */ /* 0x000fe20003fa6270 */
[----:B------:R-:W-:Y:S02]  /*b550*/  IMAD R251, R246, 0x3f, RZ ;  /* 0x0000003ff6fb7824 */ /* 0x000fe400078e02ff */
[C---:B---3--:R-:W-:Y:S01]  /*b560*/  IMAD.WIDE R10, R7.reuse, 0x4, R148 ;  /* 0x00000004070a7825 */ /* 0x048fe200078e0294 */
[----:B------:R2:W-:Y:S01]  /*b570*/  LDGSTS.E [R5+0x13800], desc[UR14][R22.64], !P6 ;  /* 0x1380000016057fae */ /* 0x0005e2000f12184e */
[----:B------:R-:W-:Y:S02]  /*b580*/  SEL R6, RZ, 0x4, P5 ;  /* 0x00000004ff067807 */ /* 0x000fe40002800000 */
[----:B------:R-:W-:Y:S01]  /*b590*/  PLOP3.LUT P5, PT, PT, PT, UP0, 0x80, 0x0 ;  /* 0x000000000000781c */ /* 0x000fe20003faf008 */
[----:B------:R3:W-:Y:S01]  /*b5a0*/  LDGSTS.E [R5+0x13900], desc[UR14][R20.64], !P6 ;  /* 0x1390000014057fae */ /* 0x0007e2000f12184e */
[----:B-1----:R-:W-:-:S03]  /*b5b0*/  IMAD.WIDE R8, R7, 0x4, R150 ;  /* 0x0000000407087825 */ /* 0x002fc600078e0296 */
[----:B------:R2:W-:Y:S01]  /*b5c0*/  STL.64 [R1+0xe58], R22 ;  /* 0x000e581601007387 */ /* 0x0005e20000100a00 */
[----:B------:R-:W-:Y:S01]  /*b5d0*/  SEL R6, R6, RZ, P5 ;  /* 0x000000ff06067207 */ /* 0x000fe20002800000 */
[C---:B------:R-:W-:Y:S02]  /*b5e0*/  IMAD R7, R246.reuse, 0x2b, RZ ;  /* 0x0000002bf6077824 */ /* 0x040fe400078e02ff */
[----:B------:R1:W-:Y:S01]  /*b5f0*/  LDGSTS.E [R5+0x13a00], desc[UR14][R18.64], !P6 ;  /* 0x13a0000012057fae */ /* 0x0003e2000f12184e */
[----:B------:R-:W-:Y:S01]  /*b600*/  ISETP.GE.U32.AND P5, PT, R247, 0x7fffff81, PT ;  /* 0x7fffff81f700780c */ /* 0x000fe20003fa6070 */
[----:B------:R-:W-:Y:S02]  /*b610*/  IMAD R247, R246, 0x2f, RZ ;  /* 0x0000002ff6f77824 */ /* 0x000fe400078e02ff */
[----:B------:R3:W-:Y:S02]  /*b620*/  STL.64 [R1+0xe50], R20 ;  /* 0x000e501401007387 */ /* 0x0007e40000100a00 */
[----:B------:R-:W-:-:S02]  /*b630*/  IMAD.WIDE R84, R247, 0x4, R136 ;  /* 0x00000004f7547825 */ /* 0x000fc400078e0288 */
[----:B------:R4:W-:Y:S02]  /*b640*/  LDGSTS.E [R5+0x13b00], desc[UR14][R16.64], !P6 ;  /* 0x13b0000010057fae */ /* 0x0009e4000f12184e */
[----:B--2---:R-:W-:Y:S02]  /*b650*/  IMAD.WIDE R22, R7, 0x4, R136 ;  /* 0x0000000407167825 */ /* 0x004fe400078e0288 */
[----:B------:R1:W-:Y:S02]  /*b660*/  STL.64 [R1+0xe48], R18 ;  /* 0x000e481201007387 */ /* 0x0003e40000100a00 */
[--C-:B------:R-:W-:Y:S02]  /*b670*/  IMAD.WIDE R82, R247, 0x4, R138.reuse ;  /* 0x00000004f7527825 */ /* 0x100fe400078e028a */
[----:B------:R2:W-:Y:S02]  /*b680*/  LDGSTS.E [R5+0x13c00], desc[UR14][R14.64], !P6 ;  /* 0x13c000000e057fae */ /* 0x0005e4000f12184e */
[----:B---3--:R-:W-:-:S02]  /*b690*/  IMAD.WIDE R20, R7, 0x4, R138 ;  /* 0x0000000407147825 */ /* 0x008fc400078e028a */
[----:B------:R4:W-:Y:S02]  /*b6a0*/  STL.64 [R1+0xe40], R16 ;  /* 0x000e401001007387 */ /* 0x0009e40000100a00 */
[--C-:B------:R-:W-:Y:S02]  /*b6b0*/  IMAD.WIDE R80, R247, 0x4, R140.reuse ;  /* 0x00000004f7507825 */ /* 0x100fe400078e028c */
[----:B------:R3:W-:Y:S02]  /*b6c0*/  LDGSTS.E [R5+0x13d00], desc[UR14][R12.64], !P6 ;  /* 0x13d000000c057fae */ /* 0x0007e4000f12184e */
[----:B-1----:R-:W-:Y:S02]  /*b6d0*/  IMAD.WIDE R18, R7, 0x4, R140 ;  /* 0x0000000407127825 */ /* 0x002fe400078e028c */
[----:B------:R2:W-:Y:S02]  /*b6e0*/  STL.64 [R1+0xe38], R14 ;  /* 0x000e380e01007387 */ /* 0x0005e40000100a00 */
[----:B------:R-:W-:-:S02]  /*b6f0*/  IMAD.WIDE R78, R247, 0x4, R142 ;  /* 0x00000004f74e7825 */ /* 0x000fc400078e028e */
[----:B------:R1:W-:Y:S02]  /*b700*/  LDGSTS.E [R5+0x13e00], desc[UR14][R10.64], !P6 ;  /* 0x13e000000a057fae */ /* 0x0003e4000f12184e */
[----:B----4-:R-:W-:Y:S02]  /*b710*/  IMAD.WIDE R16, R7, 0x4, R142 ;  /* 0x0000000407107825 */ /* 0x010fe400078e028e */
[----:B------:R3:W-:Y:S02]  /*b720*/  STL.64 [R1+0xe28], R12 ;  /* 0x000e280c01007387 */ /* 0x0007e40000100a00 */
[--C-:B------:R-:W-:Y:S02]  /*b730*/  IMAD.WIDE R76, R247, 0x4, R144.reuse ;  /* 0x00000004f74c7825 */ /* 0x100fe400078e0290 */
[----:B------:R4:W-:Y:S01]  /*b740*/  LDGSTS.E [R5+0x13f00], desc[UR14][R8.64], !P6 ;  /* 0x13f0000008057fae */ /* 0x0009e2000f12184e */
[----:B------:R-:W-:Y:S01]  /*b750*/  ISETP.GE.U32.AND P6, PT, R248, 0x7fffff85, PT ;  /* 0x7fffff85f800780c */ /* 0x000fe20003fc6070 */
[----:B--2---:R-:W-:-:S02]  /*b760*/  IMAD.WIDE R14, R7, 0x4, R144 ;  /* 0x00000004070e7825 */ /* 0x004fc400078e0290 */
[----:B------:R1:W-:Y:S02]  /*b770*/  STL.64 [R1+0xd98], R10 ;  /* 0x000d980a01007387 */ /* 0x0003e40000100a00 */
[----:B------:R-:W-:Y:S02]  /*b780*/  IMAD R248, R246, 0x3b, RZ ;  /* 0x0000003bf6f87824 */ /* 0x000fe400078e02ff */
[C---:B---3--:R-:W-:Y:S01]  /*b790*/  IMAD.WIDE R12, R7.reuse, 0x4, R146 ;  /* 0x00000004070c7825 */ /* 0x048fe200078e0292 */
[----:B------:R-:W-:Y:S03]  /*b7a0*/  LDGSTS.E [R5+0x15800], desc[UR14][R22.64], !P1 ;  /* 0x1580000016057fae */ /* 0x000fe6000c92184e */
[----:B------:R-:W-:Y:S01]  /*b7b0*/  IMAD.WIDE R36, R248, 0x4, R136 ;  /* 0x00000004f8247825 */ /* 0x000fe200078e0288 */
[----:B------:R4:W-:Y:S03]  /*b7c0*/  STL.64 [R1+0xd90], R8 ;  /* 0x000d900801007387 */ /* 0x0009e60000100a00 */
[----:B-1----:R-:W-:Y:S01]  /*b7d0*/  IMAD.WIDE R10, R7, 0x4, R148 ;  /* 0x00000004070a7825 */ /* 0x002fe200078e0294 */
[----:B------:R1:W-:Y:S03]  /*b7e0*/  LDGSTS.E [R5+0x15900], desc[UR14][R20.64], !P1 ;  /* 0x1590000014057fae */ /* 0x0003e6000c92184e */
[C---:B------:R-:W-:Y:S01]  /*b7f0*/  IMAD.WIDE R74, R247.reuse, 0x4, R146 ;  /* 0x00000004f74a7825 */ /* 0x040fe200078e0292 */
[----:B------:R2:W-:Y:S03]  /*b800*/  LDGSTS.E [R5+0x15a00], desc[UR14][R18.64], !P1 ;  /* 0x15a0000012057fae */ /* 0x0005e6000c92184e */
[----:B------:R-:W-:Y:S01]  /*b810*/  IMAD.WIDE R72, R247, 0x4, R148 ;  /* 0x00000004f7487825 */ /* 0x000fe200078e0294 */
[----:B------:R3:W-:Y:S03]  /*b820*/  LDGSTS.E [R5+0x15b00], desc[UR14][R16.64], !P1 ;  /* 0x15b0000010057fae */ /* 0x0007e6000c92184e */
[--C-:B----4-:R-:W-:Y:S01]  /*b830*/  IMAD.WIDE R8, R7, 0x4, R150.reuse ;  /* 0x0000000407087825 */ /* 0x110fe200078e0296 */
[----:B------:R4:W-:Y:S03]  /*b840*/  LDGSTS.E [R5+0x15c00], desc[UR14][R14.64], !P1 ;  /* 0x15c000000e057fae */ /* 0x0009e6000c92184e */
[----:B------:R-:W-:Y:S01]  /*b850*/  IMAD R7, R246, 0x37, RZ ;  /* 0x00000037f6077824 */ /* 0x000fe200078e02ff */
[----:B------:R5:W-:Y:S01]  /*b860*/  LDGSTS.E [R5+0x15d00], desc[UR14][R12.64], !P1 ;  /* 0x15d000000c057fae */ /* 0x000be2000c92184e */
[----:B------:R-:W-:-:S02]  /*b870*/  IMAD.WIDE R70, R247, 0x4, R150 ;  /* 0x00000004f7467825 */ /* 0x000fc400078e0296 */
[----:B------:R-:W5:Y:S01]  /*b880*/  LDC R247, c[0x0][0x230] ;  /* 0x00008c00fff77b82 */ /* 0x000f620000000800 */
[----:B------:R5:W-:Y:S01]  /*b890*/  LDGSTS.E [R5+0x15e00], desc[UR14][R10.64], !P1 ;  /* 0x15e000000a057fae */ /* 0x000be2000c92184e */
[----:B------:R-:W-:-:S03]  /*b8a0*/  IMAD.WIDE R52, R7, 0x4, R136 ;  /* 0x0000000407347825 */ /* 0x000fc600078e0288 */
[----:B------:R5:W-:Y:S01]  /*b8b0*/  LDGSTS.E [R5+0x15f00], desc[UR14][R8.64], !P1 ;  /* 0x15f0000008057fae */ /* 0x000be2000c92184e */
[----:B------:R-:W-:Y:S01]  /*b8c0*/  ISETP.NE.U32.AND P1, PT, R6, RZ, PT ;  /* 0x000000ff0600720c */ /* 0x000fe20003f25070 */
[----:B------:R-:W-:Y:S01]  /*b8d0*/  IMAD R6, R246, 0x33, RZ ;  /* 0x00000033f6067824 */ /* 0x000fe200078e02ff */
[C---:B------:R-:W-:Y:S01]  /*b8e0*/  LOP3.LUT R246, R0.reuse, 0x50, RZ, 0x3c, !PT ;  /* 0x0000005000f67812 */ /* 0x040fe200078e3cff */
[----:B------:R-:W-:Y:S01]  /*b8f0*/  STL.64 [R1+0xd88], R22 ;  /* 0x000d881601007387 */ /* 0x000fe20000100a00 */
[----:B------:R-:W-:Y:S01]  /*b900*/  IMAD.WIDE R50, R7, 0x4, R138 ;  /* 0x0000000407327825 */ /* 0x000fe200078e028a */
[----:B------:R-:W-:Y:S02]  /*b910*/  LOP3.LUT R0, R0, 0x70, RZ, 0x3c, !PT ;  /* 0x0000007000007812 */ /* 0x000fe400078e3cff */
[----:B------:R1:W-:Y:S01]  /*b920*/  STL.64 [R1+0xd80], R20 ;  /* 0x000d801401007387 */ /* 0x0003e20000100a00 */
[----:B------:R-:W-:Y:S01]  /*b930*/  IMAD.WIDE R68, R6, 0x4, R136 ;  /* 0x0000000406447825 */ /* 0x000fe200078e0288 */
[----:B------:R-:W-:-:S02]  /*b940*/  IADD3 R0, R0, UR5, RZ ;  /* 0x0000000500007c10 */ /* 0x000fc4000fffe0ff */
[----:B------:R2:W-:Y:S01]  /*b950*/  STL.64 [R1+0xd78], R18 ;  /* 0x000d781201007387 */ /* 0x0005e20000100a00 */
[----:B------:R-:W-:-:S03]  /*b960*/  IMAD.WIDE R66, R6, 0x4, R138 ;  /* 0x0000000406427825 */ /* 0x000fc600078e028a */
[----:B------:R3:W-:Y:S01]  /*b970*/  STL.64 [R1+0xd70], R16 ;  /* 0x000d701001007387 */ /* 0x0007e20000100a00 */
[----:B------:R-:W-:-:S03]  /*b980*/  IMAD.WIDE R64, R6, 0x4, R140 ;  /* 0x0000000406407825 */ /* 0x000fc600078e028c */
[----:B------:R4:W-:Y:S01]  /*b990*/  STL.64 [R1+0xd68], R14 ;  /* 0x000d680e01007387 */ /* 0x0009e20000100a00 */
[----:B-1----:R-:W-:-:S03]  /*b9a0*/  IMAD.WIDE R20, R251, 0x4, R136 ;  /* 0x00000004fb147825 */ /* 0x002fc600078e0288 */
[----:B------:R5:W-:Y:S01]  /*b9b0*/  STL.64 [R1+0xd60], R12 ;  /* 0x000d600c01007387 */ /* 0x000be20000100a00 */
[----:B------:R-:W-:-:S03]  /*b9c0*/  IMAD.WIDE R62, R6, 0x4, R142 ;  /* 0x00000004063e7825 */ /* 0x000fc600078e028e */
[----:B------:R1:W-:Y:S01]  /*b9d0*/  STL.64 [R1+0xd58], R10 ;  /* 0x000d580a01007387 */ /* 0x0003e20000100a00 */
[----:B------:R-:W-:-:S03]  /*b9e0*/  IMAD.WIDE R60, R6, 0x4, R144 ;  /* 0x00000004063c7825 */ /* 0x000fc600078e0290 */
[----:B------:R1:W-:Y:S01]  /*b9f0*/  STL.64 [R1+0xd50], R8 ;  /* 0x000d500801007387 */ /* 0x0003e20000100a00 */
[----:B------:R-:W-:-:S03]  /*ba00*/  IMAD.WIDE R58, R6, 0x4, R146 ;  /* 0x00000004063a7825 */ /* 0x000fc600078e0292 */
[----:B------:R1:W-:Y:S01]  /*ba10*/  STL.64 [R1+0xd30], R84 ;  /* 0x000d305401007387 */ /* 0x0003e20000100a00 */
[----:B------:R-:W-:-:S03]  /*ba20*/  IMAD.WIDE R56, R6, 0x4, R148 ;  /* 0x0000000406387825 */ /* 0x000fc600078e0294 */
[----:B------:R-:W-:Y:S01]  /*ba30*/  STL.64 [R1+0xcf8], R68 ;  /* 0x000cf84401007387 */ /* 0x000fe20000100a00 */
[----:B------:R-:W-:-:S03]  /*ba40*/  IMAD.WIDE R54, R6, 0x4, R150 ;  /* 0x0000000406367825 */ /* 0x000fc600078e0296 */
[----:B------:R-:W-:Y:S01]  /*ba50*/  STL.64 [R1+0xcf0], R52 ;  /* 0x000cf03401007387 */ /* 0x000fe20000100a00 */
[----:B------:R-:W-:-:S03]  /*ba60*/  IMAD.WIDE R48, R7, 0x4, R140 ;  /* 0x0000000407307825 */ /* 0x000fc600078e028c */
[----:B------:R-:W-:Y:S01]  /*ba70*/  STL.64 [R1+0xce8], R36 ;  /* 0x000ce82401007387 */ /* 0x000fe20000100a00 */
[----:B------:R-:W-:-:S03]  /*ba80*/  IMAD.WIDE R46, R7, 0x4, R142 ;  /* 0x00000004072e7825 */ /* 0x000fc600078e028e */
[----:B------:R1:W-:Y:S01]  /*ba90*/  STL.64 [R1+0xd28], R82 ;  /* 0x000d285201007387 */ /* 0x0003e20000100a00 */
[----:B------:R-:W-:-:S03]  /*baa0*/  IMAD.WIDE R44, R7, 0x4, R144 ;  /* 0x00000004072c7825 */ /* 0x000fc600078e0290 */
[----:B------:R-:W-:Y:S01]  /*bab0*/  STL.64 [R1+0xce0], R20 ;  /* 0x000ce01401007387 */ /* 0x000fe20000100a00 */
[----:B------:R-:W-:-:S03]  /*bac0*/  IMAD.WIDE R42, R7, 0x4, R146 ;  /* 0x00000004072a7825 */ /* 0x000fc600078e0292 */
        /* <DEDUP_REMOVED lines=17> */
[----:B------:R-:W-:Y:S01]  /*bbe0*/  IMAD.WIDE R22, R248, 0x4, R150 ;  /* 0x00000004f8167825 */ /* 0x000fe200078e0296 */
[----:B------:R-:W-:Y:S01]  /*bbf0*/  USHF.L.U32 UR8, UR8, 0x6, URZ ;  /* 0x0000000608087899 */ /* 0x000fe2000800063f */
[----:B------:R-:W1:Y:S01]  /*bc00*/  LDC R248, c[0x0][0x230] ;  /* 0x00008c00fff87b82 */ /* 0x000e620000000800 */
        /* <DEDUP_REMOVED lines=10> */
[----:B------:R1:W-:Y:S01]  /*bcb0*/  STL.64 [R1+0xc80], R48 ;  /* 0x000c803001007387 */ /* 0x0003e20000100a00 */
[----:B------:R-:W-:-:S03]  /*bcc0*/  IMAD.WIDE R8, R251, 0x4, R148 ;  /* 0x00000004fb087825 */ /* 0x000fc600078e0294 */
[----:B------:R1:W-:Y:S01]  /*bcd0*/  STL.64 [R1+0xc78], R46 ;  /* 0x000c782e01007387 */ /* 0x0003e20000100a00 */
[----:B------:R-:W-:-:S03]  /*bce0*/  IMAD.WIDE R6, R251, 0x4, R150 ;  /* 0x00000004fb067825 */ /* 0x000fc600078e0296 */
[----:B------:R1:W-:Y:S01]  /*bcf0*/  STL.64 [R1+0xc70], R44 ;  /* 0x000c702c01007387 */ /* 0x0003e20000100a00 */
[----:B------:R-:W-:-:S03]  /*bd00*/  VIADD R246, R246, UR5 ;  /* 0x00000005f6f67c36 */ /* 0x000fc60008000000 */
[----:B------:R1:W-:Y:S04]  /*bd10*/  STL.64 [R1+0xc68], R42 ;  /* 0x000c682a01007387 */ /* 0x0003e80000100a00 */
        /* <DEDUP_REMOVED lines=13> */
[----:B------:R-:W-:Y:S04]  /*bdf0*/  LDGSTS.E [R5+0x17800], desc[UR14][R84.64], !P2 ;  /* 0x1780000054057fae */ /* 0x000fe8000d12184e */
[----:B------:R-:W-:Y:S04]  /*be00*/  LDGSTS.E [R5+0x17900], desc[UR14][R82.64], !P2 ;  /* 0x1790000052057fae */ /* 0x000fe8000d12184e */
[----:B------:R-:W-:Y:S04]  /*be10*/  LDGSTS.E [R5+0x17a00], desc[UR14][R80.64], !P2 ;  /* 0x17a0000050057fae */ /* 0x000fe8000d12184e */
[----:B------:R-:W5:Y:S04]  /*be20*/  LDL.LU.64 R84, [R1+0x2068] ;  /* 0x0020680001547983 */ /* 0x000f680000300a00 */
[----:B------:R1:W-:Y:S04]  /*be30*/  STL.64 [R1+0xbe8], R10 ;  /* 0x000be80a01007387 */ /* 0x0003e80000100a00 */
[----:B------:R-:W5:Y:S04]  /*be40*/  LDL.LU.64 R82, [R1+0x2060] ;  /* 0x0020600001527983 */ /* 0x000f680000300a00 */
[----:B------:R1:W-:Y:S04]  /*be50*/  STL.64 [R1+0xbe0], R8 ;  /* 0x000be00801007387 */ /* 0x0003e80000100a00 */
[----:B------:R-:W5:Y:S04]  /*be60*/  LDL.LU.64 R80, [R1+0x2058] ;  /* 0x0020580001507983 */ /* 0x000f680000300a00 */
[----:B------:R1:W-:Y:S04]  /*be70*/  STL.64 [R1+0xbd0], R6 ;  /* 0x000bd00601007387 */ /* 0x0003e80000100a00 */
[----:B------:R-:W-:Y:S04]  /*be80*/  LDGSTS.E [R5+0x17b00], desc[UR14][R78.64], !P2 ;  /* 0x17b000004e057fae */ /* 0x000fe8000d12184e */
[----:B------:R-:W-:Y:S04]  /*be90*/  LDGSTS.E [R5+0x17c00], desc[UR14][R76.64], !P2 ;  /* 0x17c000004c057fae */ /* 0x000fe8000d12184e */
[----:B------:R-:W-:Y:S04]  /*bea0*/  LDGSTS.E [R5+0x17d00], desc[UR14][R74.64], !P2 ;  /* 0x17d000004a057fae */ /* 0x000fe8000d12184e */
[----:B------:R-:W5:Y:S04]  /*beb0*/  LDL.LU.64 R78, [R1+0x2050] ;  /* 0x00205000014e7983 */ /* 0x000f680000300a00 */
[----:B------:R-:W5:Y:S04]  /*bec0*/  LDL.LU.64 R76, [R1+0x2048] ;  /* 0x00204800014c7983 */ /* 0x000f680000300a00 */
[----:B------:R-:W5:Y:S04]  /*bed0*/  LDL.LU.64 R74, [R1+0x2040] ;  /* 0x00204000014a7983 */ /* 0x000f680000300a00 */
        /* <DEDUP_REMOVED lines=16> */
[----:B--2---:R-:W2:Y:S04]  /*bfe0*/  LDL.LU.64 R58, [R1+0x2000] ;  /* 0x00200000013a7983 */ /* 0x004ea80000300a00 */
[----:B---3--:R-:W3:Y:S04]  /*bff0*/  LDL.LU.64 R56, [R1+0x1ff8] ;  /* 0x001ff80001387983 */ /* 0x008ee80000300a00 */
[----:B------:R-:W-:Y:S04]  /*c000*/  LDGSTS.E [R5+0x19f00], desc[UR14][R54.64], !P3 ;  /* 0x19f0000036057fae */ /* 0x000fe8000d92184e */
[----:B------:R-:W-:Y:S04]  /*c010*/  LDGSTS.E [R5+0x1b800], desc[UR14][R52.64], !P4 ;  /* 0x1b80000034057fae */ /* 0x000fe8000e12184e */
[----:B------:R-:W-:Y:S04]  /*c020*/  LDGSTS.E [R5+0x1b900], desc[UR14][R50.64], !P4 ;  /* 0x1b90000032057fae */ /* 0x000fe8000e12184e */
[----:B----4-:R-:W4:Y:S04]  /*c030*/  LDL.LU.64 R54, [R1+0x1ff0] ;  /* 0x001ff00001367983 */ /* 0x010f280000300a00 */
[----:B------:R-:W4:Y:S04]  /*c040*/  LDL.LU.64 R52, [R1+0x1fe8] ;  /* 0x001fe80001347983 */ /* 0x000f280000300a00 */
[----:B-----5:R-:W5:Y:S04]  /*c050*/  LDL.LU.64 R50, [R1+0x1fe0] ;  /* 0x001fe00001327983 */ /* 0x020f680000300a00 */
[----:B------:R-:W-:Y:S04]  /*c060*/  LDGSTS.E [R5+0x1ba00], desc[UR14][R48.64], !P4 ;  /* 0x1ba0000030057fae */ /* 0x000fe8000e12184e */
[----:B------:R-:W-:Y:S04]  /*c070*/  LDGSTS.E [R5+0x1bb00], desc[UR14][R46.64], !P4 ;  /* 0x1bb000002e057fae */ /* 0x000fe8000e12184e */
[----:B------:R-:W-:Y:S04]  /*c080*/  LDGSTS.E [R5+0x1bc00], desc[UR14][R44.64], !P4 ;  /* 0x1bc000002c057fae */ /* 0x000fe8000e12184e */
[----:B-1----:R-:W4:Y:S04]  /*c090*/  LDL.LU.64 R48, [R1+0x1fd8] ;  /* 0x001fd80001307983 */ /* 0x002f280000300a00 */
[----:B------:R-:W5:Y:S04]  /*c0a0*/  LDL.LU.64 R46, [R1+0x1fd0] ;  /* 0x001fd000012e7983 */ /* 0x000f680000300a00 */
[----:B------:R-:W4:Y:S04]  /*c0b0*/  LDL.LU.64 R44, [R1+0x1fc8] ;  /* 0x001fc800012c7983 */ /* 0x000f280000300a00 */
[----:B------:R-:W-:Y:S04]  /*c0c0*/  LDGSTS.E [R5+0x1bd00], desc[UR14][R42.64], !P4 ;  /* 0x1bd000002a057fae */ /* 0x000fe8000e12184e */
[----:B------:R-:W-:Y:S04]  /*c0d0*/  LDGSTS.E [R5+0x1be00], desc[UR14][R40.64], !P4 ;  /* 0x1be0000028057fae */ /* 0x000fe8000e12184e */
[----:B------:R-:W-:Y:S04]  /*c0e0*/  LDGSTS.E [R5+0x1bf00], desc[UR14][R38.64], !P4 ;  /* 0x1bf0000026057fae */ /* 0x000fe8000e12184e */
[----:B------:R-:W2:Y:S04]  /*c0f0*/  LDL.LU.64 R42, [R1+0x1fc0] ;  /* 0x001fc000012a7983 */ /* 0x000ea80000300a00 */
[----:B------:R-:W3:Y:S04]  /*c100*/  LDL.LU.64 R40, [R1+0x1fb8] ;  /* 0x001fb80001287983 */ /* 0x000ee80000300a00 */
        /* <DEDUP_REMOVED lines=11> */
[----:B------:R-:W4:Y:S04]  /*c1c0*/  LDL.LU.64 R28, [R1+0x1f88] ;  /* 0x001f8800011c7983 */ /* 0x000f280000300a00 */
[----:B------:R-:W2:Y:S04]  /*c1d0*/  LDL.LU.64 R26, [R1+0x1f80] ;  /* 0x001f8000011a7983 */ /* 0x000ea80000300a00 */
[----:B------:R-:W-:Y:S04]  /*c1e0*/  LDGSTS.E [R5+0x1de00], desc[UR14][R24.64], !P6 ;  /* 0x1de0000018057fae */ /* 0x000fe8000f12184e */
[----:B------:R-:W-:Y:S04]  /*c1f0*/  LDGSTS.E [R5+0x1df00], desc[UR14][R22.64], !P6 ;  /* 0x1df0000016057fae */ /* 0x000fe8000f12184e */
[----:B------:R-:W-:Y:S04]  /*c200*/  LDGSTS.E [R5+0x1f800], desc[UR14][R20.64], !P5 ;  /* 0x1f80000014057fae */ /* 0x000fe8000e92184e */
[----:B------:R-:W3:Y:S04]  /*c210*/  LDL.LU.64 R24, [R1+0x1f78] ;  /* 0x001f780001187983 */ /* 0x000ee80000300a00 */
[----:B------:R-:W5:Y:S04]  /*c220*/  LDL.LU.64 R22, [R1+0x1f70] ;  /* 0x001f700001167983 */ /* 0x000f680000300a00 */
[----:B------:R-:W4:Y:S04]  /*c230*/  LDL.LU.64 R20, [R1+0x1f68] ;  /* 0x001f680001147983 */ /* 0x000f280000300a00 */
[----:B------:R-:W-:Y:S04]  /*c240*/  LDGSTS.E [R5+0x1f900], desc[UR14][R18.64], !P5 ;  /* 0x1f90000012057fae */ /* 0x000fe8000e92184e */
[----:B------:R-:W-:Y:S04]  /*c250*/  LDGSTS.E [R5+0x1fa00], desc[UR14][R16.64], !P5 ;  /* 0x1fa0000010057fae */ /* 0x000fe8000e92184e */
[----:B------:R-:W-:Y:S04]  /*c260*/  LDGSTS.E [R5+0x1fb00], desc[UR14][R14.64], !P5 ;  /* 0x1fb000000e057fae */ /* 0x000fe8000e92184e */
[----:B------:R-:W4:Y:S04]  /*c270*/  LDL.LU.64 R18, [R1+0x1f60] ;  /* 0x001f600001127983 */ /* 0x000f280000300a00 */
[----:B------:R-:W4:Y:S04]  /*c280*/  LDL.LU.64 R16, [R1+0x1f58] ;  /* 0x001f580001107983 */ /* 0x000f280000300a00 */
[----:B------:R-:W4:Y:S04]  /*c290*/  LDL.LU.64 R14, [R1+0x1f50] ;  /* 0x001f5000010e7983 */ /* 0x000f280000300a00 */
[----:B------:R-:W-:Y:S04]  /*c2a0*/  LDGSTS.E [R5+0x1fc00], desc[UR14][R12.64], !P5 ;  /* 0x1fc000000c057fae */ /* 0x000fe8000e92184e */
[----:B------:R-:W-:Y:S04]  /*c2b0*/  LDGSTS.E [R5+0x1fd00], desc[UR14][R10.64], !P5 ;  /* 0x1fd000000a057fae */ /* 0x000fe8000e92184e */
[----:B------:R-:W-:Y:S04]  /*c2c0*/  LDGSTS.E [R5+0x1fe00], desc[UR14][R8.64], !P5 ;  /* 0x1fe0000008057fae */ /* 0x000fe8000e92184e */
[----:B------:R-:W2:Y:S04]  /*c2d0*/  LDL.LU.64 R12, [R1+0x1f48] ;  /* 0x001f4800010c7983 */ /* 0x000ea80000300a00 */
[----:B------:R-:W4:Y:S04]  /*c2e0*/  LDL.LU.64 R10, [R1+0x1f40] ;  /* 0x001f4000010a7983 */ /* 0x000f280000300a00 */
[----:B------:R-:W3:Y:S01]  /*c2f0*/  LDL.LU.64 R8, [R1+0x1f38] ;  /* 0x001f380001087983 */ /* 0x000ee20000300a00 */
[----:B------:R-:W-:-:S03]  /*c300*/  VIADD R247, R247, 0xffffffbf ;  /* 0xffffffbff7f77836 */ /* 0x000fc60000000000 */
[----:B------:R3:W-:Y:S02]  /*c310*/  LDGSTS.E [R5+0x1ff00], desc[UR14][R6.64], !P5 ;  /* 0x1ff0000006057fae */ /* 0x0007e4000e92184e */
[----:B------:R-:W-:Y:S02]  /*c320*/  ISETP.GE.U32.AND P2, PT, R247, 0x7fffff80, PT ;  /* 0x7fffff80f700780c */ /* 0x000fe40003f46070 */
[----:B------:R-:W0:Y:S01]  /*c330*/  LDGDEPBAR ;  /* 0x00000000000079af */ /* 0x000e220000000000 */
[----:B------:R-:W1:Y:S01]  /*c340*/  LDC R247, c[0x0][0x230] ;  /* 0x00008c00fff77b82 */ /* 0x000e620000000800 */
[C---:B---3--:R-:W-:Y:S02]  /*c350*/  IMAD.WIDE R6, R252.reuse, 0x4, R8 ;  /* 0x00000004fc067825 */ /* 0x048fe400078e0208 */
[----:B------:R5:W-:Y:S04]  /*c360*/  LDGSTS.E [R2+0x40000], desc[UR14][R8.64], P0 ;  /* 0x4000000008027fae */ /* 0x000be8000812184e */
[----:B------:R4:W-:Y:S04]  /*c370*/  STL.64 [R1+0x1f30], R6 ;  /* 0x001f300601007387 */ /* 0x0009e80000100a00 */
[----:B------:R-:W-:Y:S04]  /*c380*/  LDGSTS.E [R2+0x40800], desc[UR14][R24.64], P0 ;  /* 0x4080000018027fae */ /* 0x000fe8000812184e */
[----:B------:R-:W-:Y:S01]  /*c390*/  LDGSTS.E [R2+0x41000], desc[UR14][R40.64], P0 ;  /* 0x4100000028027fae */ /* 0x000fe2000812184e */
[----:B-----5:R-:W-:-:S03]  /*c3a0*/  IMAD.WIDE R8, R252, 0x4, R22 ;  /* 0x00000004fc087825 */ /* 0x020fc600078e0216 */
[----:B------:R-:W-:Y:S01]  /*c3b0*/  LDGSTS.E [R2+0x41800], desc[UR14][R56.64], P0 ;  /* 0x4180000038027fae */ /* 0x000fe2000812184e */
[----:B----4-:R-:W-:-:S03]  /*c3c0*/  IMAD.WIDE R6, R252, 0x4, R10 ;  /* 0x00000004fc067825 */ /* 0x010fc600078e020a */
[----:B------:R-:W-:Y:S04]  /*c3d0*/  LDGSTS.E [R2+0x42000], desc[UR14][R72.64], P0 ;  /* 0x4200000048027fae */ /* 0x000fe8000812184e */
[----:B------:R2:W-:Y:S04]  /*c3e0*/  STL.64 [R1+0x1f28], R6 ;  /* 0x001f280601007387 */ /* 0x0005e80000100a00 */
[----:B------:R-:W-:Y:S04]  /*c3f0*/  LDGSTS.E [R2+0x42800], desc[UR14][R88.64], P0 ;  /* 0x4280000058027fae */ /* 0x000fe8000812184e */
[----:B------:R-:W-:Y:S01]  /*c400*/  LDGSTS.E [R2+0x43000], desc[UR14][R104.64], P0 ;  /* 0x4300000068027fae */ /* 0x000fe2000812184e */
[----:B--2---:R-:W-:-:S03]  /*c410*/  IMAD.WIDE R6, R252, 0x4, R12 ;  /* 0x00000004fc067825 */ /* 0x004fc600078e020c */
[----:B------:R-:W-:Y:S04]  /*c420*/  LDGSTS.E [R2+0x43800], desc[UR14][R120.64], P0 ;  /* 0x4380000078027fae */ /* 0x000fe8000812184e */
[----:B------:R2:W-:Y:S04]  /*c430*/  STL.64 [R1+0x1f20], R6 ;  /* 0x001f200601007387 */ /* 0x0005e80000100a00 */
[----:B------:R3:W-:Y:S04]  /*c440*/  LDGSTS.E [R250+0x40100], desc[UR14][R10.64], P0 ;  /* 0x401000000afa7fae */ /* 0x0007e8000812184e */
[----:B------:R-:W-:Y:S01]  /*c450*/  LDGSTS.E [R250+0x40900], desc[UR14][R26.64], P0 ;  /* 0x409000001afa7fae */ /* 0x000fe2000812184e */
[----:B--2---:R-:W-:-:S03]  /*c460*/  IMAD.WIDE R6, R252, 0x4, R14 ;  /* 0x00000004fc067825 */ /* 0x004fc600078e020e */
[----:B------:R2:W-:Y:S01]  /*c470*/  LDGSTS.E [R250+0x41100], desc[UR14][R42.64], P0 ;  /* 0x411000002afa7fae */ /* 0x0005e2000812184e */
[----:B---3--:R-:W-:-:S03]  /*c480*/  IMAD.WIDE R10, R252, 0x4, R26 ;  /* 0x00000004fc0a7825 */ /* 0x008fc600078e021a */
[----:B------:R3:W-:Y:S04]  /*c490*/  STL.64 [R1+0x1f18], R6 ;  /* 0x001f180601007387 */ /* 0x0007e80000100a00 */
[----:B------:R-:W-:Y:S04]  /*c4a0*/  LDGSTS.E [R250+0x41900], desc[UR14][R58.64], P0 ;  /* 0x419000003afa7fae */ /* 0x000fe8000812184e */
[----:B------:R-:W-:Y:S01]  /*c4b0*/  LDGSTS.E [R250+0x42100], desc[UR14][R74.64], P0 ;  /* 0x421000004afa7fae */ /* 0x000fe2000812184e */
[----:B---3--:R-:W-:-:S03]  /*c4c0*/  IMAD.WIDE R6, R252, 0x4, R16 ;  /* 0x00000004fc067825 */ /* 0x008fc600078e0210 */
[----:B------:R-:W-:Y:S04]  /*c4d0*/  LDGSTS.E [R250+0x42900], desc[UR14][R90.64], P0 ;  /* 0x429000005afa7fae */ /* 0x000fe8000812184e */
[----:B------:R3:W-:Y:S04]  /*c4e0*/  STL.64 [R1+0x1f10], R6 ;  /* 0x001f100601007387 */ /* 0x0007e80000100a00 */
[----:B------:R-:W-:Y:S04]  /*c4f0*/  LDGSTS.E [R250+0x43100], desc[UR14][R106.64], P0 ;  /* 0x431000006afa7fae */ /* 0x000fe8000812184e */
[----:B------:R-:W-:Y:S01]  /*c500*/  LDGSTS.E [R250+0x43900], desc[UR14][R122.64], P0 ;  /* 0x439000007afa7fae */ /* 0x000fe2000812184e */
[----:B---3--:R-:W-:-:S03]  /*c510*/  IMAD.WIDE R6, R252, 0x4, R18 ;  /* 0x00000004fc067825 */ /* 0x008fc600078e0212 */
[----:B------:R-:W-:Y:S04]  /*c520*/  LDGSTS.E [R3+0x40200], desc[UR14][R12.64], P0 ;  /* 0x402000000c037fae */ /* 0x000fe8000812184e */
[----:B------:R3:W-:Y:S04]  /*c530*/  STL.64 [R1+0x1f08], R6 ;  /* 0x001f080601007387 */ /* 0x0007e80000100a00 */
[----:B------:R-:W-:Y:S04]  /*c540*/  LDGSTS.E [R3+0x40a00], desc[UR14][R28.64], P0 ;  /* 0x40a000001c037fae */ /* 0x000fe8000812184e */
[----:B------:R4:W-:Y:S01]  /*c550*/  LDGSTS.E [R3+0x41200], desc[UR14][R44.64], P0 ;  /* 0x412000002c037fae */ /* 0x0009e2000812184e */
[----:B---3--:R-:W-:-:S03]  /*c560*/  IMAD.WIDE R6, R252, 0x4, R20 ;  /* 0x00000004fc067825 */ /* 0x008fc600078e0214 */
[----:B------:R-:W-:Y:S04]  /*c570*/  LDGSTS.E [R3+0x41a00], desc[UR14][R60.64], P0 ;  /* 0x41a000003c037fae */ /* 0x000fe8000812184e */
[----:B------:R3:W-:Y:S04]  /*c580*/  STL.64 [R1+0x1f00], R6 ;  /* 0x001f000601007387 */ /* 0x0007e80000100a00 */
[----:B------:R5:W-:Y:S04]  /*c590*/  STL.64 [R1+0x1ef8], R8 ;  /* 0x001ef80801007387 */ /* 0x000be80000100a00 */
[----:B------:R-:W-:Y:S01]  /*c5a0*/  LDGSTS.E [R3+0x42200], desc[UR14][R76.64], P0 ;  /* 0x422000004c037fae */ /* 0x000fe2000812184e */
[----:B---3--:R-:W-:-:S03]  /*c5b0*/  IMAD.WIDE R6, R252, 0x4, R24 ;  /* 0x00000004fc067825 */ /* 0x008fc600078e0218 */
[----:B------:R-:W-:Y:S01]  /*c5c0*/  LDGSTS.E [R3+0x42a00], desc[UR14][R92.64], P0 ;  /* 0x42a000005c037fae */ /* 0x000fe2000812184e */
[----:B-----5:R-:W-:-:S03]  /*c5d0*/  IMAD.WIDE R8, R252, 0x4, R28 ;  /* 0x00000004fc087825 */ /* 0x020fc600078e021c */
[----:B------:R3:W-:Y:S04]  /*c5e0*/  STL.64 [R1+0x1ef0], R6 ;  /* 0x001ef00601007387 */ /* 0x0007e80000100a00 */
[----:B------:R5:W-:Y:S04]  /*c5f0*/  STL.64 [R1+0x1ee8], R10 ;  /* 0x001ee80a01007387 */ /* 0x000be80000100a00 */
[----:B------:R1:W-:Y:S01]  /*c600*/  STL.64 [R1+0x1ee0], R8 ;  /* 0x001ee00801007387 */ /* 0x0003e20000100a00 */
[----:B---3--:R-:W-:-:S03]  /*c610*/  IMAD.WIDE R6, R252, 0x4, R30 ;  /* 0x00000004fc067825 */ /* 0x008fc600078e021e */
[----:B------:R-:W-:Y:S01]  /*c620*/  LDGSTS.E [R3+0x43200], desc[UR14][R108.64], P0 ;  /* 0x432000006c037fae */ /* 0x000fe2000812184e */
[----:B-----5:R-:W-:-:S03]  /*c630*/  IMAD.WIDE R10, R252, 0x4, R32 ;  /* 0x00000004fc0a7825 */ /* 0x020fc600078e0220 */
[----:B------:R3:W-:Y:S01]  /*c640*/  STL.64 [R1+0x1ed8], R6 ;  /* 0x001ed80601007387 */ /* 0x0007e20000100a00 */
[----:B-1----:R-:W-:-:S03]  /*c650*/  IMAD.WIDE R8, R252, 0x4, R34 ;  /* 0x00000004fc087825 */ /* 0x002fc600078e0222 */
[----:B------:R1:W-:Y:S04]  /*c660*/  STL.64 [R1+0x1ed0], R10 ;  /* 0x001ed00a01007387 */ /* 0x0003e80000100a00 */
[----:B------:R5:W-:Y:S01]  /*c670*/  STL.64 [R1+0x1ec8], R8 ;  /* 0x001ec80801007387 */ /* 0x000be20000100a00 */
[----:B---3--:R-:W-:-:S03]  /*c680*/  IMAD.WIDE R6, R252, 0x4, R36 ;  /* 0x00000004fc067825 */ /* 0x008fc600078e0224 */
[----:B------:R-:W-:Y:S01]  /*c690*/  LDGSTS.E [R3+0x43a00], desc[UR14][R124.64], P0 ;  /* 0x43a000007c037fae */ /* 0x000fe2000812184e */
[----:B-1----:R-:W-:-:S03]  /*c6a0*/  IMAD.WIDE R10, R252, 0x4, R42 ;  /* 0x00000004fc0a7825 */ /* 0x002fc600078e022a */
[----:B------:R-:W-:Y:S01]  /*c6b0*/  LDGSTS.E [R249+0x40300], desc[UR14][R14.64], P0 ;  /* 0x403000000ef97fae */ /* 0x000fe2000812184e */
[----:B-----5:R-:W-:-:S03]  /*c6c0*/  IMAD.WIDE R8, R252, 0x4, R38 ;  /* 0x00000004fc087825 */ /* 0x020fc600078e0226 */
[----:B------:R1:W-:Y:S01]  /*c6d0*/  STL.64 [R1+0x1ec0], R6 ;  /* 0x001ec00601007387 */ /* 0x0003e20000100a00 */
[----:B--2---:R-:W-:-:S03]  /*c6e0*/  IMAD.WIDE R42, R252, 0x4, R102 ;  /* 0x00000004fc2a7825 */ /* 0x004fc600078e0266 */
[----:B------:R-:W-:Y:S04]  /*c6f0*/  LDGSTS.E [R249+0x40b00], desc[UR14][R30.64], P0 ;  /* 0x40b000001ef97fae */ /* 0x000fe8000812184e */
[----:B------:R2:W-:Y:S01]  /*c700*/  LDGSTS.E [R249+0x41300], desc[UR14][R46.64], P0 ;  /* 0x413000002ef97fae */ /* 0x0005e2000812184e */
[----:B-1----:R-:W-:-:S03]  /*c710*/  IMAD.WIDE R6, R252, 0x4, R40 ;  /* 0x00000004fc067825 */ /* 0x002fc600078e0228 */
[----:B------:R-:W-:Y:S01]  /*c720*/  LDGSTS.E [R249+0x41b00], desc[UR14][R62.64], P0 ;  /* 0x41b000003ef97fae */ /* 0x000fe2000812184e */
[----:B------:R-:W-:-:S03]  /*c730*/  IMAD.WIDE R40, R252, 0x4, R118 ;  /* 0x00000004fc287825 */ /* 0x000fc600078e0276 */
[----:B------:R-:W-:Y:S04]  /*c740*/  LDGSTS.E [R249+0x42300], desc[UR14][R78.64], P0 ;  /* 0x423000004ef97fae */ /* 0x000fe8000812184e */
[----:B------:R1:W-:Y:S04]  /*c750*/  STL.64 [R1+0x1eb8], R8 ;  /* 0x001eb80801007387 */ /* 0x0003e80000100a00 */
[----:B------:R-:W-:Y:S04]  /*c760*/  LDGSTS.E [R249+0x42b00], desc[UR14][R94.64], P0 ;  /* 0x42b000005ef97fae */ /* 0x000fe8000812184e */
[----:B------:R-:W-:Y:S01]  /*c770*/  LDGSTS.E [R249+0x43300], desc[UR14][R110.64], P0 ;  /* 0x433000006ef97fae */ /* 0x000fe2000812184e */
[----:B-1----:R-:W-:-:S03]  /*c780*/  IMAD.WIDE R8, R252, 0x4, R44 ;  /* 0x00000004fc087825 */ /* 0x002fc600078e022c */
[----:B------:R1:W-:Y:S01]  /*c790*/  STL.64 [R1+0x1eb0], R6 ;  /* 0x001eb00601007387 */ /* 0x0003e20000100a00 */
[----:B----4-:R-:W-:-:S03]  /*c7a0*/  IMAD.WIDE R44, R252, 0x4, R86 ;  /* 0x00000004fc2c7825 */ /* 0x010fc600078e0256 */
[----:B------:R-:W-:Y:S04]  /*c7b0*/  LDGSTS.E [R249+0x43b00], desc[UR14][R126.64], P0 ;  /* 0x43b000007ef97fae */ /* 0x000fe8000812184e */
[----:B------:R-:W-:Y:S01]  /*c7c0*/  LDGSTS.E [R4+0x40400], desc[UR14][R16.64], P0 ;  /* 0x4040000010047fae */ /* 0x000fe2000812184e */
[----:B-1----:R-:W-:-:S03]  /*c7d0*/  IMAD.WIDE R6, R252, 0x4, R46 ;  /* 0x00000004fc067825 */ /* 0x002fc600078e022e */
[----:B------:R1:W-:Y:S01]  /*c7e0*/  STL.64 [R1+0x1ea8], R10 ;  /* 0x001ea80a01007387 */ /* 0x0003e20000100a00 */
[----:B--2---:R-:W-:-:S03]  /*c7f0*/  IMAD.WIDE R46, R252, 0x4, R70 ;  /* 0x00000004fc2e7825 */ /* 0x004fc600078e0246 */
[----:B------:R-:W-:Y:S04]  /*c800*/  LDGSTS.E [R4+0x40c00], desc[UR14][R32.64], P0 ;  /* 0x40c0000020047fae */ /* 0x000fe8000812184e */
[----:B------:R2:W-:Y:S01]  /*c810*/  LDGSTS.E [R4+0x41400], desc[UR14][R48.64], P0 ;  /* 0x4140000030047fae */ /* 0x0005e2000812184e */
[----:B-1----:R-:W-:-:S03]  /*c820*/  IMAD.WIDE R10, R252, 0x4, R48 ;  /* 0x00000004fc0a7825 */ /* 0x002fc600078e0230 */
[----:B------:R1:W-:Y:S04]  /*c830*/  STL.64 [R1+0x1ea0], R8 ;  /* 0x001ea00801007387 */ /* 0x0003e80000100a00 */
[----:B------:R-:W-:Y:S01]  /*c840*/  LDGSTS.E [R4+0x41c00], desc[UR14][R64.64], P0 ;  /* 0x41c0000040047fae */ /* 0x000fe2000812184e */
[----:B--2---:R-:W-:-:S03]  /*c850*/  IMAD.WIDE R48, R252, 0x4, R54 ;  /* 0x00000004fc307825 */ /* 0x004fc600078e0236 */
[----:B------:R-:W-:Y:S01]  /*c860*/  LDGSTS.E [R4+0x42400], desc[UR14][R80.64], P0 ;  /* 0x4240000050047fae */ /* 0x000fe2000812184e */
[----:B-1----:R-:W-:-:S03]  /*c870*/  IMAD.WIDE R8, R252, 0x4, R50 ;  /* 0x00000004fc087825 */ /* 0x002fc600078e0232 */
[----:B------:R1:W-:Y:S04]  /*c880*/  STL.64 [R1+0x1e98], R6 ;  /* 0x001e980601007387 */ /* 0x0003e80000100a00 */
[----:B------:R-:W-:Y:S04]  /*c890*/  LDGSTS.E [R4+0x42c00], desc[UR14][R96.64], P0 ;  /* 0x42c0000060047fae */ /* 0x000fe8000812184e */
[----:B------:R2:W-:Y:S01]  /*c8a0*/  LDGSTS.E [R4+0x43400], desc[UR14][R112.64], P0 ;  /* 0x4340000070047fae */ /* 0x0005e2000812184e */
[----:B-1----:R-:W-:-:S03]  /*c8b0*/  IMAD.WIDE R6, R252, 0x4, R52 ;  /* 0x00000004fc067825 */ /* 0x002fc600078e0234 */
[----:B------:R1:W-:Y:S04]  /*c8c0*/  STL.64 [R1+0x1e90], R10 ;  /* 0x001e900a01007387 */ /* 0x0003e80000100a00 */
[----:B------:R3:W-:Y:S01]  /*c8d0*/  LDGSTS.E [R4+0x43c00], desc[UR14][R128.64], P0 ;  /* 0x43c0000080047fae */ /* 0x0007e2000812184e */
[----:B--2---:R-:W-:-:S03]  /*c8e0*/  IMAD.WIDE R112, R252, 0x4, R112 ;  /* 0x00000004fc707825 */ /* 0x004fc600078e0270 */
[----:B------:R-:W-:Y:S01]  /*c8f0*/  LDGSTS.E [R246+0x40500], desc[UR14][R18.64], P0 ;  /* 0x4050000012f67fae */ /* 0x000fe2000812184e */
[----:B-1----:R-:W-:-:S03]  /*c900*/  IMAD.WIDE R10, R252, 0x4, R56 ;  /* 0x00000004fc0a7825 */ /* 0x002fc600078e0238 */
[----:B------:R1:W-:Y:S01]  /*c910*/  STL.64 [R1+0x1e88], R8 ;  /* 0x001e880801007387 */ /* 0x0003e20000100a00 */
[----:B------:R-:W-:-:S03]  /*c920*/  IMAD.WIDE R56, R252, 0x4, R84 ;  /* 0x00000004fc387825 */ /* 0x000fc600078e0254 */
[----:B------:R-:W-:Y:S01]  /*c930*/  LDGSTS.E [R246+0x40d00], desc[UR14][R34.64], P0 ;  /* 0x40d0000022f67fae */ /* 0x000fe2000812184e */
[----:B---3--:R-:W-:-:S03]  /*c940*/  IMAD.WIDE R128, R252, 0x4, R128 ;  /* 0x00000004fc807825 */ /* 0x008fc600078e0280 */
[----:B------:R2:W-:Y:S01]  /*c950*/  LDGSTS.E [R246+0x41500], desc[UR14][R50.64], P0 ;  /* 0x4150000032f67fae */ /* 0x0005e2000812184e */
[----:B-1----:R-:W-:-:S03]  /*c960*/  IMAD.WIDE R8, R252, 0x4, R58 ;  /* 0x00000004fc087825 */ /* 0x002fc600078e023a */
[----:B------:R1:W-:Y:S01]  /*c970*/  STL.64 [R1+0x1e80], R6 ;  /* 0x001e800601007387 */ /* 0x0003e20000100a00 */
[----:B------:R-:W-:-:S03]  /*c980*/  IMAD.WIDE R58, R252, 0x4, R92 ;  /* 0x00000004fc3a7825 */ /* 0x000fc600078e025c */
[----:B------:R-:W-:Y:S01]  /*c990*/  LDGSTS.E [R246+0x41d00], desc[UR14][R66.64], P0 ;  /* 0x41d0000042f67fae */ /* 0x000fe2000812184e */
[----:B--2---:R-:W-:-:S03]  /*c9a0*/  IMAD.WIDE R50, R252, 0x4, R94 ;  /* 0x00000004fc327825 */ /* 0x004fc600078e025e */
[----:B------:R-:W-:Y:S01]  /*c9b0*/  LDGSTS.E [R246+0x42500], desc[UR14][R82.64], P0 ;  /* 0x4250000052f67fae */ /* 0x000fe2000812184e */
[----:B-1----:R-:W-:-:S03]  /*c9c0*/  IMAD.WIDE R6, R252, 0x4, R60 ;  /* 0x00000004fc067825 */ /* 0x002fc600078e023c */
[----:B------:R1:W-:Y:S01]  /*c9d0*/  STL.64 [R1+0x1e70], R10 ;  /* 0x001e700a01007387 */ /* 0x0003e20000100a00 */
[----:B------:R-:W-:-:S03]  /*c9e0*/  IMAD.WIDE R60, R252, 0x4, R76 ;  /* 0x00000004fc3c7825 */ /* 0x000fc600078e024c */
[----:B------:R-:W-:Y:S04]  /*c9f0*/  LDGSTS.E [R246+0x42d00], desc[UR14][R98.64], P0 ;  /* 0x42d0000062f67fae */ /* 0x000fe8000812184e */
[----:B------:R-:W-:Y:S04]  /*ca00*/  STL.64 [R1+0x1e78], R48 ;  /* 0x001e783001007387 */ /* 0x000fe80000100a00 */
[----:B------:R2:W-:Y:S01]  /*ca10*/  LDGSTS.E [R246+0x43500], desc[UR14][R114.64], P0 ;  /* 0x4350000072f67fae */ /* 0x0005e2000812184e */
[----:B-1----:R-:W-:-:S03]  /*ca20*/  IMAD.WIDE R10, R252, 0x4, R62 ;  /* 0x00000004fc0a7825 */ /* 0x002fc600078e023e */
[----:B------:R1:W-:Y:S01]  /*ca30*/  STL.64 [R1+0x1e68], R8 ;  /* 0x001e680801007387 */ /* 0x0003e20000100a00 */
[----:B------:R-:W-:-:S03]  /*ca40*/  IMAD.WIDE R62, R252, 0x4, R104 ;  /* 0x00000004fc3e7825 */ /* 0x000fc600078e0268 */
[----:B------:R3:W-:Y:S04]  /*ca50*/  LDGSTS.E [R246+0x43d00], desc[UR14][R130.64], P0 ;  /* 0x43d0000082f67fae */ /* 0x0007e8000812184e */
[----:B------:R-:W-:Y:S01]  /*ca60*/  LDGSTS.E [R5+0x40600], desc[UR14][R20.64], P0 ;  /* 0x4060000014057fae */ /* 0x000fe2000812184e */
[----:B--2---:R-:W-:-:S03]  /*ca70*/  IMAD.WIDE R114, R252, 0x4, R114 ;  /* 0x00000004fc727825 */ /* 0x004fc600078e0272 */
[----:B------:R2:W-:Y:S01]  /*ca80*/  STL.64 [R1+0x1e60], R6 ;  /* 0x001e600601007387 */ /* 0x0005e20000100a00 */
[----:B-1----:R-:W-:-:S03]  /*ca90*/  IMAD.WIDE R8, R252, 0x4, R64 ;  /* 0x00000004fc087825 */ /* 0x002fc600078e0240 */
[----:B------:R-:W-:Y:S01]  /*caa0*/  LDGSTS.E [R5+0x40e00], desc[UR14][R36.64], P0 ;  /* 0x40e0000024057fae */ /* 0x000fe2000812184e */
[----:B------:R-:W-:-:S03]  /*cab0*/  IMAD.WIDE R64, R252, 0x4, R98 ;  /* 0x00000004fc407825 */ /* 0x000fc600078e0262 */
[----:B------:R1:W-:Y:S01]  /*cac0*/  LDGSTS.E [R5+0x41600], desc[UR14][R52.64], P0 ;  /* 0x4160000034057fae */ /* 0x0003e2000812184e */
[----:B---3--:R-:W-:-:S03]  /*cad0*/  IMAD.WIDE R130, R252, 0x4, R130 ;  /* 0x00000004fc827825 */ /* 0x008fc600078e0282 */
[----:B------:R3:W-:Y:S01]  /*cae0*/  LDGSTS.E [R5+0x41e00], desc[UR14][R68.64], P0 ;  /* 0x41e0000044057fae */ /* 0x0007e2000812184e */
[----:B--2---:R-:W-:-:S03]  /*caf0*/  IMAD.WIDE R6, R252, 0x4, R66 ;  /* 0x00000004fc067825 */ /* 0x004fc600078e0242 */
[----:B------:R2:W-:Y:S01]  /*cb00*/  STL.64 [R1+0x1e58], R10 ;  /* 0x001e580a01007387 */ /* 0x0005e20000100a00 */
[----:B------:R-:W-:-:S03]  /*cb10*/  IMAD.WIDE R66, R252, 0x4, R82 ;  /* 0x00000004fc427825 */ /* 0x000fc600078e0252 */
[----:B------:R4:W-:Y:S01]  /*cb20*/  STL.64 [R1+0x1e50], R8 ;  /* 0x001e500801007387 */ /* 0x0009e20000100a00 */
[----:B-1----:R-:W-:-:S03]  /*cb30*/  IMAD.WIDE R52, R252, 0x4, R78 ;  /* 0x00000004fc347825 */ /* 0x002fc600078e024e */
[----:B------:R1:W-:Y:S01]  /*cb40*/  STL.64 [R1+0x1e48], R6 ;  /* 0x001e480601007387 */ /* 0x0003e20000100a00 */
[----:B---3--:R-:W-:-:S03]  /*cb50*/  IMAD.WIDE R68, R252, 0x4, R68 ;  /* 0x00000004fc447825 */ /* 0x008fc600078e0244 */
[----:B------:R-:W-:Y:S01]  /*cb60*/  LDGSTS.E [R5+0x42600], desc[UR14][R84.64], P0 ;  /* 0x4260000054057fae */ /* 0x000fe2000812184e */
[----:B--2---:R-:W-:Y:S01]  /*cb70*/  IMAD.U32 R11, RZ, RZ, UR8 ;  /* 0x00000008ff0b7e24 */ /* 0x004fe2000f8e00ff */
[----:B------:R-:W2:Y:S01]  /*cb80*/  LDC R10, c[0x0][0x230] ;  /* 0x00008c00ff0a7b82 */ /* 0x000ea20000000800 */
[C---:B----4-:R-:W-:Y:S01]  /*cb90*/  IMAD.WIDE R8, R252.reuse, 0x4, R72 ;  /* 0x00000004fc087825 */ /* 0x050fe200078e0248 */
[----:B------:R-:W-:Y:S03]  /*cba0*/  STL.64 [R1+0x1e40], R68 ;  /* 0x001e404401007387 */ /* 0x000fe60000100a00 */
[C---:B-1----:R-:W-:Y:S01]  /*cbb0*/  IMAD.WIDE R6, R252.reuse, 0x4, R74 ;  /* 0x00000004fc067825 */ /* 0x042fe200078e024a */
[----:B------:R1:W-:Y:S03]  /*cbc0*/  STL.64 [R1+0x1e30], R8 ;  /* 0x001e300801007387 */ /* 0x0003e60000100a00 */
[C---:B------:R-:W-:Y:S01]  /*cbd0*/  IMAD.WIDE R74, R252.reuse, 0x4, R122 ;  /* 0x00000004fc4a7825 */ /* 0x040fe200078e027a */
[----:B------:R-:W-:Y:S04]  /*cbe0*/  STL.64 [R1+0x1e38], R46 ;  /* 0x001e382e01007387 */ /* 0x000fe80000100a00 */
[----:B------:R3:W-:Y:S04]  /*cbf0*/  STL.64 [R1+0x1e28], R6 ;  /* 0x001e280601007387 */ /* 0x0007e80000100a00 */
[----:B------:R-:W-:Y:S01]  /*cc00*/  STL.64 [R1+0x1e20], R60 ;  /* 0x001e203c01007387 */ /* 0x000fe20000100a00 */
[----:B-1----:R-:W-:-:S03]  /*cc10*/  IMAD.WIDE R8, R252, 0x4, R88 ;  /* 0x00000004fc087825 */ /* 0x002fc600078e0258 */
[----:B------:R-:W-:Y:S01]  /*cc20*/  LDGSTS.E [R5+0x42e00], desc[UR14][R100.64], P0 ;  /* 0x42e0000064057fae */ /* 0x000fe2000812184e */
[----:B---3--:R-:W-:-:S03]  /*cc30*/  IMAD.WIDE R6, R252, 0x4, R80 ;  /* 0x00000004fc067825 */ /* 0x008fc600078e0250 */
[----:B------:R1:W-:Y:S04]  /*cc40*/  LDGSTS.E [R5+0x43600], desc[UR14][R116.64], P0 ;  /* 0x4360000074057fae */ /* 0x0003e8000812184e */
[----:B------:R3:W-:Y:S04]  /*cc50*/  STL.64 [R1+0x1e10], R6 ;  /* 0x001e100601007387 */ /* 0x0007e80000100a00 */
[----:B------:R-:W-:Y:S04]  /*cc60*/  STL.64 [R1+0x1e18], R52 ;  /* 0x001e183401007387 */ /* 0x000fe80000100a00 */
[----:B------:R-:W-:Y:S01]  /*cc70*/  STL.64 [R1+0x1e08], R66 ;  /* 0x001e084201007387 */ /* 0x000fe20000100a00 */
[----:B-1----:R-:W-:-:S03]  /*cc80*/  IMAD.WIDE R116, R252, 0x4, R116 ;  /* 0x00000004fc747825 */ /* 0x002fc600078e0274 */
[----:B------:R-:W-:Y:S01]  /*cc90*/  STL.64 [R1+0x1e00], R56 ;  /* 0x001e003801007387 */ /* 0x000fe20000100a00 */
[----:B---3--:R-:W-:-:S03]  /*cca0*/  IMAD.WIDE R6, R252, 0x4, R90 ;  /* 0x00000004fc067825 */ /* 0x008fc600078e025a */
[----:B------:R1:W-:Y:S04]  /*ccb0*/  STL.64 [R1+0x1df0], R8 ;  /* 0x001df00801007387 */ /* 0x0003e80000100a00 */
[----:B------:R-:W-:Y:S04]  /*ccc0*/  STL.64 [R1+0x1df8], R44 ;  /* 0x001df82c01007387 */ /* 0x000fe80000100a00 */
[----:B------:R3:W-:Y:S04]  /*ccd0*/  LDGSTS.E [R5+0x43e00], desc[UR14][R132.64], P0 ;  /* 0x43e0000084057fae */ /* 0x0007e8000812184e */
[----:B------:R4:W-:Y:S01]  /*cce0*/  STL.64 [R1+0x1de8], R6 ;  /* 0x001de80601007387 */ /* 0x0009e20000100a00 */
[----:B-1----:R-:W-:-:S03]  /*ccf0*/  IMAD.WIDE R8, R252, 0x4, R106 ;  /* 0x00000004fc087825 */ /* 0x002fc600078e026a */
[----:B------:R-:W-:Y:S04]  /*cd00*/  LDGSTS.E [R0+0x40700], desc[UR14][R22.64], P0 ;  /* 0x4070000016007fae */ /* 0x000fe8000812184e */
[----:B------:R-:W-:Y:S01]  /*cd10*/  LDGSTS.E [R0+0x40f00], desc[UR14][R38.64], P0 ;  /* 0x40f0000026007fae */ /* 0x000fe2000812184e */
[----:B---3--:R-:W-:-:S03]  /*cd20*/  IMAD.WIDE R132, R252, 0x4, R132 ;  /* 0x00000004fc847825 */ /* 0x008fc600078e0284 */
[----:B------:R1:W-:Y:S01]  /*cd30*/  LDGSTS.E [R0+0x41700], desc[UR14][R54.64], P0 ;  /* 0x4170000036007fae */ /* 0x0003e2000812184e */
[----:B----4-:R-:W-:-:S03]  /*cd40*/  IMAD.WIDE R6, R252, 0x4, R96 ;  /* 0x00000004fc067825 */ /* 0x010fc600078e0260 */
[----:B------:R-:W-:Y:S04]  /*cd50*/  STL.64 [R1+0x1de0], R58 ;  /* 0x001de03a01007387 */ /* 0x000fe80000100a00 */
[----:B------:R3:W-:Y:S01]  /*cd60*/  STL.64 [R1+0x1dd0], R6 ;  /* 0x001dd00601007387 */ /* 0x0007e20000100a00 */
[----:B-1----:R-:W-:-:S03]  /*cd70*/  IMAD.WIDE R54, R252, 0x4, R100 ;  /* 0x00000004fc367825 */ /* 0x002fc600078e0264 */
[----:B------:R-:W-:Y:S04]  /*cd80*/  STL.64 [R1+0x1dd8], R50 ;  /* 0x001dd83201007387 */ /* 0x000fe80000100a00 */
[----:B------:R-:W-:Y:S01]  /*cd90*/  STL.64 [R1+0x1dc8], R64 ;  /* 0x001dc84001007387 */ /* 0x000fe20000100a00 */
[----:B---3--:R-:W-:-:S03]  /*cda0*/  IMAD.WIDE R6, R252, 0x4, R108 ;  /* 0x00000004fc067825 */ /* 0x008fc600078e026c */
[----:B------:R-:W-:Y:S04]  /*cdb0*/  STL.64 [R1+0x1dc0], R54 ;  /* 0x001dc03601007387 */ /* 0x000fe80000100a00 */
[----:B------:R-:W-:Y:S04]  /*cdc0*/  STL.64 [R1+0x1db0], R62 ;  /* 0x001db03e01007387 */ /* 0x000fe80000100a00 */
[----:B------:R1:W-:Y:S04]  /*cdd0*/  STL.64 [R1+0x1da8], R8 ;  /* 0x001da80801007387 */ /* 0x0003e80000100a00 */
[----:B------:R-:W-:Y:S04]  /*cde0*/  STL.64 [R1+0x1db8], R42 ;  /* 0x001db82a01007387 */ /* 0x000fe80000100a00 */
[----:B------:R3:W-:Y:S01]  /*cdf0*/  STL.64 [R1+0x1da0], R6 ;  /* 0x001da00601007387 */ /* 0x0007e20000100a00 */
[----:B-1----:R-:W-:-:S03]  /*ce00*/  IMAD.WIDE R8, R252, 0x4, R124 ;  /* 0x00000004fc087825 */ /* 0x002fc600078e027c */
[----:B------:R1:W-:Y:S04]  /*ce10*/  LDGSTS.E [R0+0x41f00], desc[UR14][R70.64], P0 ;  /* 0x41f0000046007fae */ /* 0x0003e8000812184e */
[----:B------:R-:W-:Y:S01]  /*ce20*/  LDGSTS.E [R0+0x42700], desc[UR14][R86.64], P0 ;  /* 0x4270000056007fae */ /* 0x000fe2000812184e */
[----:B---3--:R-:W-:-:S03]  /*ce30*/  IMAD.WIDE R6, R252, 0x4, R110 ;  /* 0x00000004fc067825 */ /* 0x008fc600078e026e */
[----:B------:R-:W-:Y:S04]  /*ce40*/  LDGSTS.E [R0+0x42f00], desc[UR14][R102.64], P0 ;  /* 0x42f0000066007fae */ /* 0x000fe8000812184e */
[----:B------:R3:W-:Y:S04]  /*ce50*/  STL.64 [R1+0x1d98], R6 ;  /* 0x001d980601007387 */ /* 0x0007e80000100a00 */
[----:B------:R-:W-:Y:S04]  /*ce60*/  STL.64 [R1+0x1d90], R112 ;  /* 0x001d907001007387 */ /* 0x000fe80000100a00 */
[----:B------:R-:W-:Y:S01]  /*ce70*/  STL.64 [R1+0x1d88], R114 ;  /* 0x001d887201007387 */ /* 0x000fe20000100a00 */
[----:B---3--:R-:W-:-:S03]  /*ce80*/  IMAD.WIDE R6, R252, 0x4, R120 ;  /* 0x00000004fc067825 */ /* 0x008fc600078e0278 */
[----:B------:R-:W-:Y:S04]  /*ce90*/  STL.64 [R1+0x1d80], R116 ;  /* 0x001d807401007387 */ /* 0x000fe80000100a00 */
[----:B------:R3:W-:Y:S04]  /*cea0*/  STL.64 [R1+0x1d70], R6 ;  /* 0x001d700601007387 */ /* 0x0007e80000100a00 */
[----:B------:R-:W-:Y:S04]  /*ceb0*/  STL.64 [R1+0x1d78], R40 ;  /* 0x001d782801007387 */ /* 0x000fe80000100a00 */
[----:B------:R4:W-:Y:S01]  /*cec0*/  STL.64 [R1+0x1d60], R8 ;  /* 0x001d600801007387 */ /* 0x0009e20000100a00 */
[----:B---3--:R-:W-:-:S03]  /*ced0*/  IMAD.WIDE R6, R252, 0x4, R126 ;  /* 0x00000004fc067825 */ /* 0x008fc600078e027e */
[----:B------:R-:W-:Y:S04]  /*cee0*/  STL.64 [R1+0x1d68], R74 ;  /* 0x001d684a01007387 */ /* 0x000fe80000100a00 */
[----:B------:R3:W-:Y:S01]  /*cef0*/  STL.64 [R1+0x1d58], R6 ;  /* 0x001d580601007387 */ /* 0x0007e20000100a00 */
[C---:B------:R-:W-:Y:S01]  /*cf00*/  IMAD.WIDE R72, R11.reuse, 0x4, R136 ;  /* 0x000000040b487825 */ /* 0x040fe200078e0288 */
[----:B----4-:R-:W4:Y:S02]  /*cf10*/  LDC R9, c[0x0][0x230] ;  /* 0x00008c00ff097b82 */ /* 0x010f240000000800 */
[----:B------:R-:W-:Y:S01]  /*cf20*/  LDGSTS.E [R0+0x43700], desc[UR14][R118.64], P0 ;  /* 0x4370000076007fae */ /* 0x000fe2000812184e */
[----:B-1----:R-:W-:-:S03]  /*cf30*/  IMAD.WIDE R70, R11, 0x4, R138 ;  /* 0x000000040b467825 */ /* 0x002fc600078e028a */
[----:B------:R-:W-:Y:S01]  /*cf40*/  LDGSTS.E [R0+0x43f00], desc[UR14][R134.64], P0 ;  /* 0x43f0000086007fae */ /* 0x000fe2000812184e */
[----:B------:R-:W-:-:S03]  /*cf50*/  IMAD.WIDE R38, R11, 0x4, R140 ;  /* 0x000000040b267825 */ /* 0x000fc600078e028c */
[----:B------:R-:W0:Y:S01]  /*cf60*/  LDGDEPBAR ;  /* 0x00000000000079af */ /* 0x000e220000000000 */
[----:B---3--:R-:W-:Y:S01]  /*cf70*/  IMAD.WIDE R6, R252, 0x4, R134 ;  /* 0x00000004fc067825 */ /* 0x008fe200078e0286 */
[----:B------:R-:W-:Y:S03]  /*cf80*/  BAR.SYNC.DEFER_BLOCKING 0x0 ;  /* 0x0000000000007b1d */ /* 0x000fe60000010000 */
[----:B------:R-:W-:-:S04]  /*cf90*/  IMAD.WIDE R36, R11, 0x4, R142 ;  /* 0x000000040b247825 */ /* 0x000fc800078e028e */
[C---:B------:R-:W-:Y:S01]  /*cfa0*/  IMAD.WIDE R30, R11.reuse, 0x4, R144 ;  /* 0x000000040b1e7825 */ /* 0x040fe200078e0290 */
[----:B------:R1:W-:Y:S03]  /*cfb0*/  STL.64 [R1+0x1d38], R6 ;  /* 0x001d380601007387 */ /* 0x0003e60000100a00 */
[C---:B------:R-:W-:Y:S01]  /*cfc0*/  IMAD.WIDE R26, R11.reuse, 0x4, R146 ;  /* 0x000000040b1a7825 */ /* 0x040fe200078e0292 */
[----:B------:R-:W-:Y:S03]  /*cfd0*/  STL.64 [R1+0x1d50], R128 ;  /* 0x001d508001007387 */ /* 0x000fe60000100a00 */
[C---:B------:R-:W-:Y:S01]  /*cfe0*/  IMAD.WIDE R22, R11.reuse, 0x4, R148 ;  /* 0x000000040b167825 */ /* 0x040fe200078e0294 */
[----:B------:R-:W-:Y:S03]  /*cff0*/  STL.64 [R1+0x1d48], R130 ;  /* 0x001d488201007387 */ /* 0x000fe60000100a00 */
[----:B------:R-:W-:Y:S01]  /*d000*/  IMAD.WIDE R18, R11, 0x4, R150 ;  /* 0x000000040b127825 */ /* 0x000fe200078e0296 */
[----:B------:R-:W-:Y:S01]  /*d010*/  STL.64 [R1+0x1d40], R132 ;  /* 0x001d408401007387 */ /* 0x000fe20000100a00 */
[----:B-1----:R-:W1:Y:S02]  /*d020*/  LDC R7, c[0x0][0x230] ;  /* 0x00008c00ff077b82 */ /* 0x002e640000000800 */
[----:B------:R-:W-:Y:S01]  /*d030*/  VIADD R8, R248, 0xffffffaf ;  /* 0xffffffaff8087836 */ /* 0x000fe20000000000 */
[----:B------:R-:W3:Y:S04]  /*d040*/  LDL.LU.64 R16, [R1+0x480] ;  /* 0x0004800001107983 */ /* 0x000ee80000300a00 */
[----:B------:R-:W-:Y:S01]  /*d050*/  ISETP.GE.U32.AND P4, PT, R8, 0x7fffff70, PT ;  /* 0x7fffff700800780c */ /* 0x000fe20003f86070 */
[----:B------:R-:W5:Y:S01]  /*d060*/  LDL.LU.64 R24, [R1+0x478] ;  /* 0x0004780001187983 */ /* 0x000f620000300a00 */
[----:B------:R-:W2:Y:S03]  /*d070*/  LDC R6, c[0x0][0x230] ;  /* 0x00008c00ff067b82 */ /* 0x000ea60000000800 */
[----:B------:R-:W4:Y:S04]  /*d080*/  LDL.LU.64 R20, [R1+0x470] ;  /* 0x0004700001147983 */ /* 0x000f280000300a00 */
[----:B------:R-:W4:Y:S01]  /*d090*/  LDL.LU.64 R34, [R1+0x468] ;  /* 0x0004680001227983 */ /* 0x000f220000300a00 */
[----:B------:R-:W4:Y:S03]  /*d0a0*/  LDC R8, c[0x0][0x230] ;  /* 0x00008c00ff087b82 */ /* 0x000f260000000800 */
[----:B------:R-:W4:Y:S04]  /*d0b0*/  LDL.LU.64 R32, [R1+0x460] ;  /* 0x0004600001207983 */ /* 0x000f280000300a00 */
[----:B------:R-:W4:Y:S01]  /*d0c0*/  LDL.LU.64 R12, [R1+0x458] ;  /* 0x00045800010c7983 */ /* 0x000f220000300a00 */
[----:B-1----:R-:W-:-:S03]  /*d0d0*/  VIADD R7, R7, 0xffffffbb ;  /* 0xffffffbb07077836 */ /* 0x002fc60000000000 */
[----:B------:R-:W4:Y:S02]  /*d0e0*/  LDL.LU.64 R28, [R1+0x450] ;  /* 0x00045000011c7983 */ /* 0x000f240000300a00 */
[----:B------:R-:W-:Y:S02]  /*d0f0*/  ISETP.GE.U32.AND P3, PT, R7, 0x7fffff7c, PT ;  /* 0x7fffff7c0700780c */ /* 0x000fe40003f66070 */
[----:B------:R-:W4:Y:S01]  /*d100*/  LDL.LU.64 R14, [R1+0x448] ;  /* 0x00044800010e7983 */ /* 0x000f220000300a00 */
[----:B--2---:R-:W-:Y:S01]  /*d110*/  IADD3 R7, R6, -0x49, RZ ;  /* 0xffffffb706077810 */ /* 0x004fe20007ffe0ff */
[----:B------:R-:W-:Y:S02]  /*d120*/  VIADD R6, R247, 0xffffffb3 ;  /* 0xffffffb3f7067836 */ /* 0x000fe40000000000 */
[----:B------:R-:W-:Y:S01]  /*d130*/  STL.64 [R1+0xfc0], R72 ;  /* 0x000fc04801007387 */ /* 0x000fe20000100a00 */
[----:B------:R-:W-:Y:S01]  /*d140*/  ISETP.GE.U32.AND P6, PT, R7, 0x7fffff78, PT ;  /* 0x7fffff780700780c */ /* 0x000fe20003fc6070 */
[----:B------:R-:W1:Y:S01]  /*d150*/  LDC R247, c[0x0][0x230] ;  /* 0x00008c00fff77b82 */ /* 0x000e620000000800 */
[----:B------:R-:W-:Y:S01]  /*d160*/  ISETP.GE.U32.AND P5, PT, R6, 0x7fffff74, PT ;  /* 0x7fffff740600780c */ /* 0x000fe20003fa6070 */
[----:B------:R-:W-:Y:S04]  /*d170*/  STL.64 [R1+0x1008], R70 ;  /* 0x0010084601007387 */ /* 0x000fe80000100a00 */
[----:B------:R-:W-:Y:S01]  /*d180*/  @!PT LDS RZ, [RZ] ;  /* 0x00000000fffff984 */ /* 0x000fe20000000800 */
[----:B------:R-:W-:Y:S01]  /*d190*/  @!PT LDS RZ, [RZ] ;  /* 0x00000000fffff984 */ /* 0x000fe20000000800 */
[----:B------:R-:W-:Y:S01]  /*d1a0*/  @!PT LDS RZ, [RZ] ;  /* 0x00000000fffff984 */ /* 0x000fe20000000800 */
[----:B------:R-:W-:Y:S02]  /*d1b0*/  LDGSTS.E [R2+0x20000], desc[UR14][R72.64], !P2 ;  /* 0x2000000048027fae */ /* 0x000fe4000d12184e */
[----:B------:R-:W2:Y:S02]  /*d1c0*/  LDC R7, c[0x0][0x230] ;  /* 0x00008c00ff077b82 */ /* 0x000ea40000000800 */
[----:B------:R-:W-:Y:S04]  /*d1d0*/  STL.64 [R1+0x1010], R38 ;  /* 0x0010102601007387 */ /* 0x000fe80000100a00 */
[----:B------:R5:W-:Y:S04]  /*d1e0*/  LDGSTS.E [R2+0x20100], desc[UR14][R70.64], !P2 ;  /* 0x2010000046027fae */ /* 0x000be8000d12184e */
[----:B------:R-:W-:Y:S04]  /*d1f0*/  STL.64 [R1+0x1018], R36 ;  /* 0x0010182401007387 */ /* 0x000fe80000100a00 */
[----:B------:R4:W-:Y:S01]  /*d200*/  LDGSTS.E [R2+0x20200], desc[UR14][R38.64], !P2 ;  /* 0x2020000026027fae */ /* 0x0009e2000d12184e */
[----:B-1----:R-:W-:-:S03]  /*d210*/  IADD3 R6, R247, -0x55, RZ ;  /* 0xffffffabf7067810 */ /* 0x002fc60007ffe0ff */
[----:B------:R-:W-:Y:S01]  /*d220*/  STL.64 [R1+0x1020], R30 ;  /* 0x0010201e01007387 */ /* 0x000fe20000100a00 */
[----:B------:R-:W1:Y:S01]  /*d230*/  LDC R247, c[0x0][0x230] ;  /* 0x00008c00fff77b82 */ /* 0x000e620000000800 */
[----:B------:R-:W-:Y:S02]  /*d240*/  ISETP.GE.U32.AND P0, PT, R6, 0x7fffff6c, PT ;  /* 0x7fffff6c0600780c */ /* 0x000fe40003f06070 */
[----:B------:R2:W-:Y:S04]  /*d250*/  LDGSTS.E [R2+0x20300], desc[UR14][R36.64], !P2 ;  /* 0x2030000024027fae */ /* 0x0005e8000d12184e */
[----:B------:R-:W-:Y:S04]  /*d260*/  STL.64 [R1+0x1028], R26 ;  /* 0x0010281a01007387 */ /* 0x000fe80000100a00 */
[----:B------:R-:W-:Y:S04]  /*d270*/  LDGSTS.E [R2+0x20400], desc[UR14][R30.64], !P2 ;  /* 0x204000001e027fae */ /* 0x000fe8000d12184e */
[----:B------:R2:W-:Y:S04]  /*d280*/  STL.64 [R1+0x1030], R22 ;  /* 0x0010301601007387 */ /* 0x0005e80000100a00 */
[----:B------:R-:W-:Y:S04]  /*d290*/  LDGSTS.E [R2+0x20500], desc[UR14][R26.64], !P2 ;  /* 0x205000001a027fae */ /* 0x000fe8000d12184e */
[----:B------:R2:W-:Y:S01]  /*d2a0*/  STL.64 [R1+0x1038], R18 ;  /* 0x0010381201007387 */ /* 0x0005e20000100a00 */
[----:B-1----:R-:W-:-:S03]  /*d2b0*/  VIADD R6, R247, 0xffffffa7 ;  /* 0xffffffa7f7067836 */ /* 0x002fc60000000000 */
[----:B------:R-:W-:Y:S04]  /*d2c0*/  LDGSTS.E [R2+0x20600], desc[UR14][R22.64], !P2 ;  /* 0x2060000016027fae */ /* 0x000fe8000d12184e */
[----:B------:R-:W-:Y:S04]  /*d2d0*/  LDGSTS.E [R2+0x20700], desc[UR14][R18.64], !P2 ;  /* 0x2070000012027fae */ /* 0x000fe8000d12184e */
[----:B--2---:R-:W2:Y:S04]  /*d2e0*/  LDL.LU.64 R22, [R1+0x440] ;  /* 0x0004400001167983 */ /* 0x004ea80000300a00 */
[----:B------:R-:W2:Y:S04]  /*d2f0*/  LDL.LU.64 R18, [R1+0x438] ;  /* 0x0004380001127983 */ /* 0x000ea80000300a00 */
[----:B------:R-:W2:Y:S04]  /*d300*/  LDL.LU.64 R30, [R1+0x430] ;  /* 0x00043000011e7983 */ /* 0x000ea80000300a00 */
[----:B------:R-:W2:Y:S01]  /*d310*/  LDL.LU.64 R26, [R1+0x428] ;  /* 0x00042800011a7983 */ /* 0x000ea20000300a00 */
[----:B---3--:R-:W-:-:S04]  /*d320*/  IMAD.WIDE R16, R11, 0x4, R16 ;  /* 0x000000040b107825 */ /* 0x008fc800078e0210 */
[C---:B-----5:R-:W-:Y:S01]  /*d330*/  IMAD.WIDE R70, R11.reuse, 0x4, R24 ;  /* 0x000000040b467825 */ /* 0x060fe200078e0218 */
[----:B------:R1:W-:Y:S03]  /*d340*/  STL.64 [R1+0xde0], R16 ;  /* 0x000de01001007387 */ /* 0x0003e60000100a00 */
[C---:B----4-:R-:W-:Y:S01]  /*d350*/  IMAD.WIDE R38, R11.reuse, 0x4, R20 ;  /* 0x000000040b267825 */ /* 0x050fe200078e0214 */
[----:B------:R-:W-:Y:S04]  /*d360*/  STL.64 [R1+0xdf0], R70 ;  /* 0x000df04601007387 */ /* 0x000fe80000100a00 */
[----:B------:R-:W3:Y:S01]  /*d370*/  LDL.LU.64 R24, [R1+0x420] ;  /* 0x0004200001187983 */ /* 0x000ee20000300a00 */
[----:B------:R-:W-:-:S03]  /*d380*/  IMAD.WIDE R36, R11, 0x4, R34 ;  /* 0x000000040b247825 */ /* 0x000fc600078e0222 */
[----:B------:R-:W4:Y:S01]  /*d390*/  LDL.LU.64 R20, [R1+0x418] ;  /* 0x0004180001147983 */ /* 0x000f220000300a00 */
[----:B------:R-:W-:-:S03]  /*d3a0*/  IMAD.WIDE R34, R11, 0x4, R32 ;  /* 0x000000040b227825 */ /* 0x000fc600078e0220 */
[----:B------:R-:W-:Y:S01]  /*d3b0*/  STL.64 [R1+0xe00], R38 ;  /* 0x000e002601007387 */ /* 0x000fe20000100a00 */
[----:B------:R-:W-:-:S03]  /*d3c0*/  IMAD.WIDE R32, R11, 0x4, R12 ;  /* 0x000000040b207825 */ /* 0x000fc600078e020c */
[----:B------:R-:W5:Y:S04]  /*d3d0*/  LDL.LU.64 R12, [R1+0x410] ;  /* 0x00041000010c7983 */ /* 0x000f680000300a00 */
[----:B------:R-:W-:Y:S04]  /*d3e0*/  STL.64 [R1+0xe08], R36 ;  /* 0x000e082401007387 */ /* 0x000fe80000100a00 */
[----:B------:R-:W-:Y:S04]  /*d3f0*/  STL.64 [R1+0xe10], R34 ;  /* 0x000e102201007387 */ /* 0x000fe80000100a00 */
[----:B------:R1:W-:Y:S04]  /*d400*/  STL.64 [R1+0xe18], R32 ;  /* 0x000e182001007387 */ /* 0x0003e80000100a00 */
[----:B------:R-:W-:Y:S01]  /*d410*/  LDGSTS.E [R2+0x22000], desc[UR14][R16.64], !P3 ;  /* 0x2200000010027fae */ /* 0x000fe2000d92184e */
[----:B------:R-:W-:-:S03]  /*d420*/  IMAD.WIDE R28, R11, 0x4, R28 ;  /* 0x000000040b1c7825 */ /* 0x000fc600078e021c */
[----:B------:R2:W-:Y:S01]  /*d430*/  LDGSTS.E [R2+0x22100], desc[UR14][R70.64], !P3 ;  /* 0x2210000046027fae */ /* 0x0005e2000d92184e */
[----:B------:R-:W-:-:S03]  /*d440*/  IMAD.WIDE R14, R11, 0x4, R14 ;  /* 0x000000040b0e7825 */ /* 0x000fc600078e020e */
[----:B------:R2:W-:Y:S04]  /*d450*/  LDGSTS.E [R2+0x22200], desc[UR14][R38.64], !P3 ;  /* 0x2220000026027fae */ /* 0x0005e8000d92184e */
[----:B-1----:R-:W5:Y:S04]  /*d460*/  LDL.LU.64 R16, [R1+0x408] ;  /* 0x0004080001107983 */ /* 0x002f680000300a00 */
[----:B------:R1:W-:Y:S04]  /*d470*/  LDGSTS.E [R2+0x22300], desc[UR14][R36.64], !P3 ;  /* 0x2230000024027fae */ /* 0x0003e8000d92184e */
[----:B------:R3:W-:Y:S04]  /*d480*/  LDGSTS.E [R2+0x22400], desc[UR14][R34.64], !P3 ;  /* 0x2240000022027fae */ /* 0x0007e8000d92184e */
[----:B------:R-:W-:Y:S04]  /*d490*/  STL.64 [R1+0xe20], R28 ;  /* 0x000e201c01007387 */ /* 0x000fe80000100a00 */
[----:B------:R-:W-:Y:S04]  /*d4a0*/  LDGSTS.E [R2+0x22500], desc[UR14][R32.64], !P3 ;  /* 0x2250000020027fae */ /* 0x000fe8000d92184e */
[----:B------:R1:W-:Y:S04]  /*d4b0*/  STL.64 [R1+0xe30], R14 ;  /* 0x000e300e01007387 */ /* 0x0003e80000100a00 */
[----:B------:R-:W-:Y:S04]  /*d4c0*/  LDGSTS.E [R2+0x22600], desc[UR14][R28.64], !P3 ;  /* 0x226000001c027fae */ /* 0x000fe8000d92184e */
[----:B------:R-:W-:Y:S04]  /*d4d0*/  LDGSTS.E [R2+0x22700], desc[UR14][R14.64], !P3 ;  /* 0x227000000e027fae */ /* 0x000fe8000d92184e */
[----:B------:R-:W5:Y:S04]  /*d4e0*/  LDL.LU.64 R32, [R1+0x400] ;  /* 0x0004000001207983 */ /* 0x000f680000300a00 */
[----:B-1----:R-:W5:Y:S04]  /*d4f0*/  LDL.LU.64 R14, [R1+0x3f8] ;  /* 0x0003f800010e7983 */ /* 0x002f680000300a00 */
[----:B------:R-:W5:Y:S01]  /*d500*/  LDL.LU.64 R28, [R1+0x3f0] ;  /* 0x0003f000011c7983 */ /* 0x000f620000300a00 */
[----:B--2---:R-:W-:-:S03]  /*d510*/  IMAD.WIDE R72, R11, 0x4, R22 ;  /* 0x000000040b487825 */ /* 0x004fc600078e0216 */
[----:B------:R-:W2:Y:S01]  /*d520*/  LDL.LU.64 R22, [R1+0x3e8] ;  /* 0x0003e80001167983 */ /* 0x000ea20000300a00 */
[----:B------:R-:W-:-:S03]  /*d530*/  IMAD.WIDE R70, R11, 0x4, R18 ;  /* 0x000000040b467825 */ /* 0x000fc600078e0212 */
[----:B------:R-:W2:Y:S01]  /*d540*/  LDL.LU.64 R18, [R1+0x3e0] ;  /* 0x0003e00001127983 */ /* 0x000ea20000300a00 */
[----:B------:R-:W-:-:S03]  /*d550*/  IMAD.WIDE R38, R11, 0x4, R30 ;  /* 0x000000040b267825 */ /* 0x000fc600078e021e */
[----:B------:R-:W-:Y:S01]  /*d560*/  STL.64 [R1+0xea0], R72 ;  /* 0x000ea04801007387 */ /* 0x000fe20000100a00 */
[----:B------:R-:W-:-:S03]  /*d570*/  IMAD.WIDE R36, R11, 0x4, R26 ;  /* 0x000000040b247825 */ /* 0x000fc600078e021a */
[----:B------:R-:W-:Y:S04]  /*d580*/  STL.64 [R1+0xea8], R70 ;  /* 0x000ea84601007387 */ /* 0x000fe80000100a00 */
[----:B------:R-:W-:Y:S04]  /*d590*/  STL.64 [R1+0xeb0], R38 ;  /* 0x000eb02601007387 */ /* 0x000fe80000100a00 */
[----:B------:R-:W2:Y:S04]  /*d5a0*/  LDL.LU.64 R26, [R1+0x3d8] ;  /* 0x0003d800011a7983 */ /* 0x000ea80000300a00 */
[----:B------:R-:W-:Y:S04]  /*d5b0*/  STL.64 [R1+0xeb8], R36 ;  /* 0x000eb82401007387 */ /* 0x000fe80000100a00 */
[----:B------:R-:W-:Y:S04]  /*d5c0*/  LDGSTS.E [R2+0x24000], desc[UR14][R72.64], !P6 ;  /* 0x2400000048027fae */ /* 0x000fe8000f12184e */
[----:B------:R1:W-:Y:S04]  /*d5d0*/  LDGSTS.E [R2+0x24100], desc[UR14][R70.64], !P6 ;  /* 0x2410000046027fae */ /* 0x0003e8000f12184e */
[----:B------:R1:W-:Y:S04]  /*d5e0*/  LDGSTS.E [R2+0x24200], desc[UR14][R38.64], !P6 ;  /* 0x2420000026027fae */ /* 0x0003e8000f12184e */
[----:B------:R1:W-:Y:S01]  /*d5f0*/  LDGSTS.E [R2+0x24300], desc[UR14][R36.64], !P6 ;  /* 0x2430000024027fae */ /* 0x0003e2000f12184e */
[----:B---3--:R-:W-:-:S05]  /*d600*/  IMAD.WIDE R34, R11, 0x4, R24 ;  /* 0x000000040b227825 */ /* 0x008fca00078e0218 */
[----:B------:R-:W-:Y:S01]  /*d610*/  STL.64 [R1+0xec8], R34 ;  /* 0x000ec82201007387 */ /* 0x000fe20000100a00 */
[----:B----4-:R-:W-:-:S03]  /*d620*/  IMAD.WIDE R30, R11, 0x4, R20 ;  /* 0x000000040b1e7825 */ /* 0x010fc600078e0214 */
[----:B------:R2:W-:Y:S01]  /*d630*/  LDGSTS.E [R2+0x24400], desc[UR14][R34.64], !P6 ;  /* 0x2440000022027fae */ /* 0x0005e2000f12184e */
[----:B-----5:R-:W-:-:S03]  /*d640*/  IMAD.WIDE R24, R11, 0x4, R12 ;  /* 0x000000040b187825 */ /* 0x020fc600078e020c */
[----:B------:R-:W-:Y:S04]  /*d650*/  LDGSTS.E [R2+0x24500], desc[UR14][R30.64], !P6 ;  /* 0x245000001e027fae */ /* 0x000fe8000f12184e */
[----:B------:R-:W3:Y:S04]  /*d660*/  LDL.LU.64 R12, [R1+0x3d0] ;  /* 0x0003d000010c7983 */ /* 0x000ee80000300a00 */
[----:B------:R-:W-:Y:S04]  /*d670*/  STL.64 [R1+0xed8], R30 ;  /* 0x000ed81e01007387 */ /* 0x000fe80000100a00 */
[----:B------:R-:W-:Y:S01]  /*d680*/  LDGSTS.E [R2+0x24600], desc[UR14][R24.64], !P6 ;  /* 0x2460000018027fae */ /* 0x000fe2000f12184e */
[----:B------:R-:W-:-:S03]  /*d690*/  IMAD.WIDE R20, R11, 0x4, R16 ;  /* 0x000000040b147825 */ /* 0x000fc600078e0210 */
[----:B------:R-:W4:Y:S04]  /*d6a0*/  LDL.LU.64 R16, [R1+0x3c8] ;  /* 0x0003c80001107983 */ /* 0x000f280000300a00 */
[----:B------:R-:W-:Y:S04]  /*d6b0*/  STL.64 [R1+0xee8], R24 ;  /* 0x000ee81801007387 */ /* 0x000fe80000100a00 */
[----:B------:R5:W-:Y:S04]  /*d6c0*/  STL.64 [R1+0xef8], R20 ;  /* 0x000ef81401007387 */ /* 0x000be80000100a00 */
[----:B------:R-:W-:Y:S04]  /*d6d0*/  LDGSTS.E [R2+0x24700], desc[UR14][R20.64], !P6 ;  /* 0x2470000014027fae */ /* 0x000fe8000f12184e */
[----:B-----5:R-:W5:Y:S04]  /*d6e0*/  LDL.LU.64 R20, [R1+0x3c0] ;  /* 0x0003c00001147983 */ /* 0x020f680000300a00 */
[----:B------:R-:W5:Y:S01]  /*d6f0*/  LDL.LU.64 R30, [R1+0x3b8] ;  /* 0x0003b800011e7983 */ /* 0x000f620000300a00 */
[----:B-1----:R-:W-:-:S03]  /*d700*/  IMAD.WIDE R70, R11, 0x4, R32 ;  /* 0x000000040b467825 */ /* 0x002fc600078e0220 */
[----:B------:R-:W5:Y:S04]  /*d710*/  LDL.LU.64 R24, [R1+0x3b0] ;  /* 0x0003b00001187983 */ /* 0x000f680000300a00 */
[----:B------:R5:W-:Y:S01]  /*d720*/  LDGSTS.E [R2+0x26000], desc[UR14][R70.64], !P5 ;  /* 0x2600000046027fae */ /* 0x000be2000e92184e */
[----:B------:R-:W-:-:S03]  /*d730*/  IMAD.WIDE R38, R11, 0x4, R14 ;  /* 0x000000040b267825 */ /* 0x000fc600078e020e */
[----:B------:R-:W5:Y:S01]  /*d740*/  LDL.LU.64 R14, [R1+0x3a8] ;  /* 0x0003a800010e7983 */ /* 0x000f620000300a00 */
[----:B------:R-:W-:-:S03]  /*d750*/  IMAD.WIDE R36, R11, 0x4, R28 ;  /* 0x000000040b247825 */ /* 0x000fc600078e021c */
[----:B------:R-:W-:Y:S01]  /*d760*/  STL.64 [R1+0xf08], R70 ;  /* 0x000f084601007387 */ /* 0x000fe20000100a00 */
[----:B--2---:R-:W-:-:S03]  /*d770*/  IMAD.WIDE R34, R11, 0x4, R22 ;  /* 0x000000040b227825 */ /* 0x004fc600078e0216 */
[----:B------:R-:W-:Y:S01]  /*d780*/  STL.64 [R1+0xf18], R38 ;  /* 0x000f182601007387 */ /* 0x000fe20000100a00 */
[----:B------:R-:W-:-:S03]  /*d790*/  IMAD.WIDE R32, R11, 0x4, R18 ;  /* 0x000000040b207825 */ /* 0x000fc600078e0212 */
[----:B------:R-:W2:Y:S04]  /*d7a0*/  LDL.LU.64 R22, [R1+0x3a0] ;  /* 0x0003a00001167983 */ /* 0x000ea80000300a00 */
[----:B------:R-:W-:Y:S04]  /*d7b0*/  STL.64 [R1+0xf28], R36 ;  /* 0x000f282401007387 */ /* 0x000fe80000100a00 */
[----:B------:R-:W2:Y:S04]  /*d7c0*/  LDL.LU.64 R18, [R1+0x398] ;  /* 0x0003980001127983 */ /* 0x000ea80000300a00 */
[----:B------:R-:W-:Y:S01]  /*d7d0*/  STL.64 [R1+0xf38], R34 ;  /* 0x000f382201007387 */ /* 0x000fe20000100a00 */
[----:B------:R-:W-:-:S03]  /*d7e0*/  IMAD.WIDE R28, R11, 0x4, R26 ;  /* 0x000000040b1c7825 */ /* 0x000fc600078e021a */
[----:B------:R-:W-:Y:S04]  /*d7f0*/  STL.64 [R1+0xf48], R32 ;  /* 0x000f482001007387 */ /* 0x000fe80000100a00 */
[----:B------:R1:W-:Y:S04]  /*d800*/  LDGSTS.E [R2+0x26100], desc[UR14][R38.64], !P5 ;  /* 0x2610000026027fae */ /* 0x0003e8000e92184e */
[----:B------:R1:W-:Y:S04]  /*d810*/  LDGSTS.E [R2+0x26200], desc[UR14][R36.64], !P5 ;  /* 0x2620000024027fae */ /* 0x0003e8000e92184e */
[----:B------:R1:W-:Y:S04]  /*d820*/  LDGSTS.E [R2+0x26300], desc[UR14][R34.64], !P5 ;  /* 0x2630000022027fae */ /* 0x0003e8000e92184e */
[----:B------:R2:W-:Y:S04]  /*d830*/  LDGSTS.E [R2+0x26400], desc[UR14][R32.64], !P5 ;  /* 0x2640000020027fae */ /* 0x0005e8000e92184e */
[----:B------:R-:W-:Y:S01]  /*d840*/  LDGSTS.E [R2+0x26500], desc[UR14][R28.64], !P5 ;  /* 0x265000001c027fae */ /* 0x000fe2000e92184e */
[----:B---3--:R-:W-:-:S03]  /*d850*/  IMAD.WIDE R26, R11, 0x4, R12 ;  /* 0x000000040b1a7825 */ /* 0x008fc600078e020c */
[----:B------:R-:W3:Y:S04]  /*d860*/  LDL.LU.64 R12, [R1+0x390] ;  /* 0x00039000010c7983 */ /* 0x000ee80000300a00 */
[----:B------:R-:W-:Y:S04]  /*d870*/  STL.64 [R1+0xf58], R28 ;  /* 0x000f581c01007387 */ /* 0x000fe80000100a00 */
[----:B------:R-:W-:Y:S04]  /*d880*/  STL.64 [R1+0xf68], R26 ;  /* 0x000f681a01007387 */ /* 0x000fe80000100a00 */
[----:B------:R-:W3:Y:S04]  /*d890*/  LDL.LU.64 R72, [R1+0x388] ;  /* 0x0003880001487983 */ /* 0x000ee80000300a00 */
[----:B------:R-:W-:Y:S01]  /*d8a0*/  LDGSTS.E [R2+0x26600], desc[UR14][R26.64], !P5 ;  /* 0x266000001a027fae */ /* 0x000fe2000e92184e */
[----:B----4-:R-:W-:-:S05]  /*d8b0*/  IMAD.WIDE R16, R11, 0x4, R16 ;  /* 0x000000040b107825 */ /* 0x010fca00078e0210 */
[----:B------:R4:W-:Y:S04]  /*d8c0*/  STL.64 [R1+0xf78], R16 ;  /* 0x000f781001007387 */ /* 0x0009e80000100a00 */
[----:B------:R-:W-:Y:S04]  /*d8d0*/  LDGSTS.E [R2+0x26700], desc[UR14][R16.64], !P5 ;  /* 0x2670000010027fae */ /* 0x000fe8000e92184e */
[----:B----4-:R-:W4:Y:S01]  /*d8e0*/  LDL.LU.64 R16, [R1+0x380] ;  /* 0x0003800001107983 */ /* 0x010f220000300a00 */
[----:B------:R-:W-:Y:S01]  /*d8f0*/  ISETP.GE.U32.AND P2, PT, R6, 0x7fffff68, PT ;  /* 0x7fffff680600780c */ /* 0x000fe20003f46070 */
[----:B-----5:R-:W-:-:S02]  /*d900*/  IMAD.WIDE R70, R11, 0x4, R20 ;  /* 0x000000040b467825 */ /* 0x020fc400078e0214 */
[----:B------:R-:W5:Y:S01]  /*d910*/  LDL.LU.64 R28, [R1+0x378] ;  /* 0x00037800011c7983 */ /* 0x000f620000300a00 */
[----:B------:R-:W-:Y:S01]  /*d920*/  IADD3 R6, R7, -0x5d, RZ ;  /* 0xffffffa307067810 */ /* 0x000fe20007ffe0ff */
[C---:B-1----:R-:W-:Y:S02]  /*d930*/  IMAD.WIDE R38, R11.reuse, 0x4, R30 ;  /* 0x000000040b267825 */ /* 0x042fe400078e021e */
[----:B------:R-:W5:Y:S02]  /*d940*/  LDL.LU.64 R26, [R1+0x370] ;  /* 0x00037000011a7983 */ /* 0x000f640000300a00 */
[C---:B------:R-:W-:Y:S02]  /*d950*/  IMAD.WIDE R36, R11.reuse, 0x4, R24 ;  /* 0x000000040b247825 */ /* 0x040fe400078e0218 */
[----:B------:R-:W5:Y:S01]  /*d960*/  LDL.LU.64 R20, [R1+0x368] ;  /* 0x0003680001147983 */ /* 0x000f620000300a00 */
[----:B------:R-:W-:Y:S01]  /*d970*/  ISETP.GE.U32.AND P3, PT, R6, 0x7fffff64, PT ;  /* 0x7fffff640600780c */ /* 0x000fe20003f66070 */
[----:B------:R-:W1:Y:S02]  /*d980*/  LDC R7, c[0x0][0x230] ;  /* 0x00008c00ff077b82 */ /* 0x000e640000000800 */
[----:B------:R-:W-:Y:S01]  /*d990*/  STL.64 [R1+0xf80], R70 ;  /* 0x000f804601007387 */ /* 0x000fe20000100a00 */
[----:B------:R-:W-:-:S03]  /*d9a0*/  IMAD.WIDE R34, R11, 0x4, R14 ;  /* 0x000000040b227825 */ /* 0x000fc600078e020e */
[----:B------:R-:W5:Y:S01]  /*d9b0*/  LDL.LU.64 R24, [R1+0x360] ;  /* 0x0003600001187983 */ /* 0x000f620000300a00 */
[----:B------:R-:W-:-:S03]  /*d9c0*/  VIADD R6, R9, 0xffffff9f ;  /* 0xffffff9f09067836 */ /* 0x000fc60000000000 */
[----:B------:R-:W-:Y:S04]  /*d9d0*/  STL.64 [R1+0xf88], R38 ;  /* 0x000f882601007387 */ /* 0x000fe80000100a00 */
[----:B------:R-:W5:Y:S01]  /*d9e0*/  LDL.LU.64 R14, [R1+0x358] ;  /* 0x00035800010e7983 */ /* 0x000f620000300a00 */
[----:B--2---:R-:W-:-:S03]  /*d9f0*/  IMAD.WIDE R32, R11, 0x4, R22 ;  /* 0x000000040b207825 */ /* 0x004fc600078e0216 */
[----:B------:R-:W-:Y:S01]  /*da00*/  STL.64 [R1+0xf90], R36 ;  /* 0x000f902401007387 */ /* 0x000fe20000100a00 */
[----:B------:R-:W-:-:S03]  /*da10*/  ISETP.GE.U32.AND P6, PT, R6, 0x7fffff60, PT ;  /* 0x7fffff600600780c */ /* 0x000fc60003fc6070 */
[----:B------:R-:W-:Y:S01]  /*da20*/  STL.64 [R1+0xf98], R34 ;  /* 0x000f982201007387 */ /* 0x000fe20000100a00 */
[----:B------:R-:W-:-:S03]  /*da30*/  IMAD.WIDE R30, R11, 0x4, R18 ;  /* 0x000000040b1e7825 */ /* 0x000fc600078e0212 */
[----:B------:R4:W-:Y:S04]  /*da40*/  LDGSTS.E [R2+0x28000], desc[UR14][R70.64], !P4 ;  /* 0x2800000046027fae */ /* 0x0009e8000e12184e */
[----:B------:R-:W2:Y:S01]  /*da50*/  LDL.LU.64 R18, [R1+0x350] ;  /* 0x0003500001127983 */ /* 0x000ea20000300a00 */
[----:B------:R-:W-:Y:S02]  /*da60*/  VIADD R6, R10, 0xffffff9b ;  /* 0xffffff9b0a067836 */ /* 0x000fe40000000000 */
[----:B------:R-:W1:Y:S01]  /*da70*/  LDC R10, c[0x0][0x230] ;  /* 0x00008c00ff0a7b82 */ /* 0x000e620000000800 */
[----:B------:R3:W-:Y:S02]  /*da80*/  STL.64 [R1+0xfa0], R32 ;  /* 0x000fa02001007387 */ /* 0x0007e40000100a00 */
[----:B------:R-:W-:-:S02]  /*da90*/  ISETP.GE.U32.AND P5, PT, R6, 0x7fffff5c, PT ;  /* 0x7fffff5c0600780c */ /* 0x000fc40003fa6070 */
[----:B------:R-:W-:Y:S01]  /*daa0*/  IADD3 R6, R8, -0x69, RZ ;  /* 0xffffff9708067810 */ /* 0x000fe20007ffe0ff */
[----:B------:R-:W-:Y:S04]  /*dab0*/  LDGSTS.E [R2+0x28100], desc[UR14][R38.64], !P4 ;  /* 0x2810000026027fae */ /* 0x000fe8000e12184e */
[----:B------:R-:W-:Y:S04]  /*dac0*/  LDGSTS.E [R2+0x28200], desc[UR14][R36.64], !P4 ;  /* 0x2820000024027fae */ /* 0x000fe8000e12184e */
[----:B------:R-:W-:Y:S04]  /*dad0*/  LDGSTS.E [R2+0x28300], desc[UR14][R34.64], !P4 ;  /* 0x2830000022027fae */ /* 0x000fe8000e12184e */
[----:B------:R-:W-:Y:S04]  /*dae0*/  LDGSTS.E [R2+0x28400], desc[UR14][R32.64], !P4 ;  /* 0x2840000020027fae */ /* 0x000fe8000e12184e */
[----:B------:R-:W-:Y:S01]  /*daf0*/  LDGSTS.E [R2+0x28500], desc[UR14][R30.64], !P4 ;  /* 0x285000001e027fae */ /* 0x000fe2000e12184e */
[----:B---3--:R-:W-:-:S03]  /*db00*/  IMAD.WIDE R22, R11, 0x4, R12 ;  /* 0x000000040b167825 */ /* 0x008fc600078e020c */
[----:B------:R-:W3:Y:S04]  /*db10*/  LDL.LU.64 R12, [R1+0x348] ;  /* 0x00034800010c7983 */ /* 0x000ee80000300a00 */
[----:B------:R1:W-:Y:S01]  /*db20*/  STL.64 [R1+0xfa8], R30 ;  /* 0x000fa81e01007387 */ /* 0x0003e20000100a00 */
[----:B------:R-:W-:-:S03]  /*db30*/  IMAD.WIDE R8, R11, 0x4, R72 ;  /* 0x000000040b087825 */ /* 0x000fc600078e0248 */
[----:B------:R1:W-:Y:S04]  /*db40*/  STL.64 [R1+0xfb0], R22 ;  /* 0x000fb01601007387 */ /* 0x0003e80000100a00 */
[----:B------:R4:W-:Y:S04]  /*db50*/  STL.64 [R1+0xfb8], R8 ;  /* 0x000fb80801007387 */ /* 0x0009e80000100a00 */
[----:B------:R-:W3:Y:S04]  /*db60*/  LDL.LU.64 R32, [R1+0x340] ;  /* 0x0003400001207983 */ /* 0x000ee80000300a00 */
[----:B-1----:R-:W3:Y:S04]  /*db70*/  LDL.LU.64 R30, [R1+0x338] ;  /* 0x00033800011e7983 */ /* 0x002ee80000300a00 */
[----:B------:R-:W-:Y:S04]  /*db80*/  LDGSTS.E [R2+0x28600], desc[UR14][R22.64], !P4 ;  /* 0x2860000016027fae */ /* 0x000fe8000e12184e */
[----:B------:R1:W-:Y:S04]  /*db90*/  LDGSTS.E [R2+0x28700], desc[UR14][R8.64], !P4 ;  /* 0x2870000008027fae */ /* 0x0003e8000e12184e */
[----:B------:R-:W3:Y:S01]  /*dba0*/  LDL.LU.64 R22, [R1+0x330] ;  /* 0x0003300001167983 */ /* 0x000ee20000300a00 */
[C---:B----4-:R-:W-:Y:S01]  /*dbb0*/  IMAD.WIDE R70, R11.reuse, 0x4, R16 ;  /* 0x000000040b467825 */ /* 0x050fe200078e0210 */
[----:B-1----:R-:W1:Y:S02]  /*dbc0*/  LDC R9, c[0x0][0x230] ;  /* 0x00008c00ff097b82 */ /* 0x002e640000000800 */
[----:B------:R-:W4:Y:S01]  /*dbd0*/  LDL.LU.64 R16, [R1+0x328] ;  /* 0x0003280001107983 */ /* 0x000f220000300a00 */
[----:B-----5:R-:W-:-:S03]  /*dbe0*/  IMAD.WIDE R28, R11, 0x4, R28 ;  /* 0x000000040b1c7825 */ /* 0x020fc600078e021c */
[----:B------:R-:W-:Y:S01]  /*dbf0*/  STL.64 [R1+0x1040], R70 ;  /* 0x0010404601007387 */ /* 0x000fe20000100a00 */
[C---:B------:R-:W-:Y:S01]  /*dc00*/  IMAD.WIDE R38, R11.reuse, 0x4, R26 ;  /* 0x000000040b267825 */ /* 0x040fe200078e021a */
[----:B------:R-:W5:Y:S02]  /*dc10*/  LDC R8, c[0x0][0x230] ;  /* 0x00008c00ff087b82 */ /* 0x000f640000000800 */
[----:B------:R3:W-:Y:S01]  /*dc20*/  LDGSTS.E [R2+0x2a000], desc[UR14][R70.64], !P0 ;  /* 0x2a00000046027fae */ /* 0x0007e2000c12184e */
[----:B------:R-:W-:-:S03]  /*dc30*/  IMAD.WIDE R36, R11, 0x4, R20 ;  /* 0x000000040b247825 */ /* 0x000fc600078e0214 */
[----:B------:R-:W5:Y:S04]  /*dc40*/  LDL.LU.64 R20, [R1+0x320] ;  /* 0x0003200001147983 */ /* 0x000f680000300a00 */
[----:B------:R3:W-:Y:S01]  /*dc50*/  STL.64 [R1+0x1048], R28 ;  /* 0x0010481c01007387 */ /* 0x0007e20000100a00 */
[----:B------:R-:W-:-:S03]  /*dc60*/  IMAD.WIDE R34, R11, 0x4, R24 ;  /* 0x000000040b227825 */ /* 0x000fc600078e0218 */
[----:B------:R-:W-:Y:S04]  /*dc70*/  STL.64 [R1+0x1050], R38 ;  /* 0x0010502601007387 */ /* 0x000fe80000100a00 */
[----:B------:R-:W-:Y:S01]  /*dc80*/  STL.64 [R1+0x1058], R36 ;  /* 0x0010582401007387 */ /* 0x000fe20000100a00 */
[----:B------:R-:W-:-:S03]  /*dc90*/  IMAD.WIDE R26, R11, 0x4, R14 ;  /* 0x000000040b1a7825 */ /* 0x000fc600078e020e */
[----:B------:R-:W5:Y:S04]  /*dca0*/  LDL.LU.64 R14, [R1+0x318] ;  /* 0x00031800010e7983 */ /* 0x000f680000300a00 */
[----:B------:R-:W-:Y:S04]  /*dcb0*/  STL.64 [R1+0x1060], R34 ;  /* 0x0010602201007387 */ /* 0x000fe80000100a00 */
[----:B------:R-:W-:Y:S04]  /*dcc0*/  STL.64 [R1+0x1068], R26 ;  /* 0x0010681a01007387 */ /* 0x000fe80000100a00 */
[----:B------:R-:W-:Y:S01]  /*dcd0*/  LDGSTS.E [R2+0x2a100], desc[UR14][R28.64], !P0 ;  /* 0x2a1000001c027fae */ /* 0x000fe2000c12184e */
[----:B--2---:R-:W-:-:S03]  /*dce0*/  IMAD.WIDE R24, R11, 0x4, R18 ;  /* 0x000000040b187825 */ /* 0x004fc600078e0212 */
[----:B------:R2:W-:Y:S04]  /*dcf0*/  LDGSTS.E [R2+0x2a200], desc[UR14][R38.64], !P0 ;  /* 0x2a20000026027fae */ /* 0x0005e8000c12184e */
[----:B------:R4:W-:Y:S04]  /*dd00*/  LDGSTS.E [R2+0x2a300], desc[UR14][R36.64], !P0 ;  /* 0x2a30000024027fae */ /* 0x0009e8000c12184e */
[----:B------:R5:W-:Y:S04]  /*dd10*/  LDGSTS.E [R2+0x2a400], desc[UR14][R34.64], !P0 ;  /* 0x2a40000022027fae */ /* 0x000be8000c12184e */
[----:B------:R-:W-:Y:S04]  /*dd20*/  LDGSTS.E [R2+0x2a500], desc[UR14][R26.64], !P0 ;  /* 0x2a5000001a027fae */ /* 0x000fe8000c12184e */
[----:B------:R-:W-:Y:S01]  /*dd30*/  LDGSTS.E [R2+0x2a600], desc[UR14][R24.64], !P0 ;  /* 0x2a60000018027fae */ /* 0x000fe2000c12184e */
[----:B---3--:R-:W-:-:S03]  /*dd40*/  IMAD.WIDE R18, R11, 0x4, R12 ;  /* 0x000000040b127825 */ /* 0x008fc600078e020c */
[----:B------:R-:W3:Y:S04]  /*dd50*/  LDL.LU.64 R12, [R1+0x310] ;  /* 0x00031000010c7983 */ /* 0x000ee80000300a00 */
[----:B------:R-:W-:Y:S04]  /*dd60*/  STL.64 [R1+0x1070], R24 ;  /* 0x0010701801007387 */ /* 0x000fe80000100a00 */
[----:B------:R1:W-:Y:S04]  /*dd70*/  STL.64 [R1+0x1078], R18 ;  /* 0x0010781201007387 */ /* 0x0003e80000100a00 */
[----:B------:R-:W3:Y:S04]  /*dd80*/  LDL.LU.64 R28, [R1+0x308] ;  /* 0x00030800011c7983 */ /* 0x000ee80000300a00 */
[----:B------:R-:W-:Y:S01]  /*dd90*/  LDGSTS.E [R2+0x2a700], desc[UR14][R18.64], !P0 ;  /* 0x2a70000012027fae */ /* 0x000fe2000c12184e */
[----:B------:R-:W-:-:S04]  /*dda0*/  IMAD.WIDE R72, R11, 0x4, R32 ;  /* 0x000000040b487825 */ /* 0x000fc800078e0220 */
[C---:B------:R-:W-:Y:S01]  /*ddb0*/  IMAD.WIDE R70, R11.reuse, 0x4, R30 ;  /* 0x000000040b467825 */ /* 0x040fe200078e021e */
[----:B------:R3:W-:Y:S04]  /*ddc0*/  LDGSTS.E [R2+0x2c000], desc[UR14][R72.64], !P2 ;  /* 0x2c00000048027fae */ /* 0x0007e8000d12184e */
[----:B------:R3:W-:Y:S04]  /*ddd0*/  LDGSTS.E [R2+0x2c100], desc[UR14][R70.64], !P2 ;  /* 0x2c10000046027fae */ /* 0x0007e8000d12184e */
[----:B-1----:R-:W3:Y:S04]  /*dde0*/  LDL.LU.64 R18, [R1+0x300] ;  /* 0x0003000001127983 */ /* 0x002ee80000300a00 */
[----:B------:R-:W3:Y:S01]  /*ddf0*/  LDL.LU.64 R26, [R1+0x2f8] ;  /* 0x0002f800011a7983 */ /* 0x000ee20000300a00 */
[----:B--2---:R-:W-:-:S03]  /*de00*/  IMAD.WIDE R38, R11, 0x4, R22 ;  /* 0x000000040b267825 */ /* 0x004fc600078e0216 */
[----:B------:R-:W2:Y:S04]  /*de10*/  LDL.LU.64 R24, [R1+0x2f0] ;  /* 0x0002f00001187983 */ /* 0x000ea80000300a00 */
[----:B------:R-:W2:Y:S01]  /*de20*/  LDL.LU.64 R22, [R1+0x2e8] ;  /* 0x0002e80001167983 */ /* 0x000ea20000300a00 */
[----:B----4-:R-:W-:-:S03]  /*de30*/  IMAD.WIDE R36, R11, 0x4, R16 ;  /* 0x000000040b247825 */ /* 0x010fc600078e0210 */
[----:B------:R1:W-:Y:S04]  /*de40*/  STL.64 [R1+0x1080], R72 ;  /* 0x0010804801007387 */ /* 0x0003e80000100a00 */
[----:B------:R-:W-:Y:S04]  /*de50*/  STL.64 [R1+0x1088], R70 ;  /* 0x0010884601007387 */ /* 0x000fe80000100a00 */
[----:B------:R-:W4:Y:S01]  /*de60*/  LDL.LU.64 R16, [R1+0x2e0] ;  /* 0x0002e00001107983 */ /* 0x000f220000300a00 */
[----:B-----5:R-:W-:-:S03]  /*de70*/  IMAD.WIDE R34, R11, 0x4, R20 ;  /* 0x000000040b227825 */ /* 0x020fc600078e0214 */
[----:B------:R-:W-:Y:S04]  /*de80*/  STL.64 [R1+0x1090], R38 ;  /* 0x0010902601007387 */ /* 0x000fe80000100a00 */
[----:B------:R-:W5:Y:S04]  /*de90*/  LDL.LU.64 R20, [R1+0x2d8] ;  /* 0x0002d80001147983 */ /* 0x000f680000300a00 */
[----:B------:R-:W-:Y:S01]  /*dea0*/  STL.64 [R1+0x1098], R36 ;  /* 0x0010982401007387 */ /* 0x000fe20000100a00 */
[----:B------:R-:W-:-:S03]  /*deb0*/  IMAD.WIDE R32, R11, 0x4, R14 ;  /* 0x000000040b207825 */ /* 0x000fc600078e020e */
[----:B------:R2:W-:Y:S04]  /*dec0*/  LDGSTS.E [R2+0x2c200], desc[UR14][R38.64], !P2 ;  /* 0x2c20000026027fae */ /* 0x0005e8000d12184e */
[----:B------:R-:W5:Y:S04]  /*ded0*/  LDL.LU.64 R14, [R1+0x2d0] ;  /* 0x0002d000010e7983 */ /* 0x000f680000300a00 */
[----:B------:R-:W-:Y:S04]  /*dee0*/  STL.64 [R1+0x10a0], R34 ;  /* 0x0010a02201007387 */ /* 0x000fe80000100a00 */
[----:B------:R-:W-:Y:S04]  /*def0*/  LDGSTS.E [R2+0x2c300], desc[UR14][R36.64], !P2 ;  /* 0x2c30000024027fae */ /* 0x000fe8000d12184e */
[----:B------:R4:W-:Y:S04]  /*df00*/  LDGSTS.E [R2+0x2c400], desc[UR14][R34.64], !P2 ;  /* 0x2c40000022027fae */ /* 0x0009e8000d12184e */
[----:B------:R5:W-:Y:S01]  /*df10*/  LDGSTS.E [R2+0x2c500], desc[UR14][R32.64], !P2 ;  /* 0x2c50000020027fae */ /* 0x000be2000d12184e */
[----:B---3--:R-:W-:-:S03]  /*df20*/  IMAD.WIDE R30, R11, 0x4, R12 ;  /* 0x000000040b1e7825 */ /* 0x008fc600078e020c */
[----:B------:R-:W3:Y:S04]  /*df30*/  LDL.LU.64 R12, [R1+0x2c8] ;  /* 0x0002c800010c7983 */ /* 0x000ee80000300a00 */
[----:B------:R-:W-:Y:S01]  /*df40*/  STL.64 [R1+0x10a8], R32 ;  /* 0x0010a82001007387 */ /* 0x000fe20000100a00 */
[----:B------:R-:W-:-:S03]  /*df50*/  IMAD.WIDE R28, R11, 0x4, R28 ;  /* 0x000000040b1c7825 */ /* 0x000fc600078e021c */
[----:B------:R1:W-:Y:S04]  /*df60*/  STL.64 [R1+0x10b0], R30 ;  /* 0x0010b01e01007387 */ /* 0x0003e80000100a00 */
[----:B------:R1:W-:Y:S04]  /*df70*/  STL.64 [R1+0x10b8], R28 ;  /* 0x0010b81c01007387 */ /* 0x0003e80000100a00 */
[----:B------:R-:W-:Y:S04]  /*df80*/  LDGSTS.E [R2+0x2c600], desc[UR14][R30.64], !P2 ;  /* 0x2c6000001e027fae */ /* 0x000fe8000d12184e */
[----:B------:R-:W-:Y:S01]  /*df90*/  LDGSTS.E [R2+0x2c700], desc[UR14][R28.64], !P2 ;  /* 0x2c7000001c027fae */ /* 0x000fe2000d12184e */
[----:B-1----:R-:W-:-:S03]  /*dfa0*/  IMAD.WIDE R72, R11, 0x4, R18 ;  /* 0x000000040b487825 */ /* 0x002fc600078e0212 */
[----:B------:R-:W3:Y:S01]  /*dfb0*/  LDL.LU.64 R30, [R1+0x280] ;  /* 0x00028000011e7983 */ /* 0x000ee20000300a00 */
[----:B------:R-:W-:-:S03]  /*dfc0*/  IMAD.WIDE R70, R11, 0x4, R26 ;  /* 0x000000040b467825 */ /* 0x000fc600078e021a */
[----:B------:R-:W3:Y:S01]  /*dfd0*/  LDL.LU.64 R28, [R1+0x278] ;  /* 0x00027800011c7983 */ /* 0x000ee20000300a00 */
[----:B--2---:R-:W-:-:S03]  /*dfe0*/  IMAD.WIDE R38, R11, 0x4, R24 ;  /* 0x000000040b267825 */ /* 0x004fc600078e0218 */
[----:B------:R-:W2:Y:S04]  /*dff0*/  LDL.LU.64 R18, [R1+0x270] ;  /* 0x0002700001127983 */ /* 0x000ea80000300a00 */
[----:B------:R-:W-:Y:S04]  /*e000*/  STL.64 [R1+0x10c0], R72 ;  /* 0x0010c04801007387 */ /* 0x000fe80000100a00 */
[----:B------:R-:W2:Y:S04]  /*e010*/  LDL.LU.64 R26, [R1+0x268] ;  /* 0x00026800011a7983 */ /* 0x000ea80000300a00 */
[----:B------:R-:W2:Y:S01]  /*e020*/  LDL.LU.64 R24, [R1+0x260] ;  /* 0x0002600001187983 */ /* 0x000ea20000300a00 */
[----:B----4-:R-:W-:-:S03]  /*e030*/  IMAD.WIDE R34, R11, 0x4, R16 ;  /* 0x000000040b227825 */ /* 0x010fc600078e0210 */
[----:B------:R-:W-:Y:S04]  /*e040*/  STL.64 [R1+0x1108], R70 ;  /* 0x0011084601007387 */ /* 0x000fe80000100a00 */
[----:B------:R-:W-:Y:S04]  /*e050*/  STL.64 [R1+0x1110], R38 ;  /* 0x0011102601007387 */ /* 0x000fe80000100a00 */
[----:B------:R-:W4:Y:S01]  /*e060*/  LDL.LU.64 R16, [R1+0x258] ;  /* 0x0002580001107983 */ /* 0x000f220000300a00 */
[----:B------:R-:W-:-:S03]  /*e070*/  IMAD.WIDE R36, R11, 0x4, R22 ;  /* 0x000000040b247825 */ /* 0x000fc600078e0216 */
[----:B------:R1:W-:Y:S01]  /*e080*/  LDGSTS.E [R2+0x2e000], desc[UR14][R72.64], !P3 ;  /* 0x2e00000048027fae */ /* 0x0003e2000d92184e */
[----:B-----5:R-:W-:-:S03]  /*e090*/  IMAD.WIDE R32, R11, 0x4, R20 ;  /* 0x000000040b207825 */ /* 0x020fc600078e0214 */
[----:B------:R-:W-:Y:S01]  /*e0a0*/  STL.64 [R1+0x1118], R36 ;  /* 0x0011182401007387 */ /* 0x000fe20000100a00 */
[----:B------:R-:W-:-:S03]  /*e0b0*/  IMAD.WIDE R20, R11, 0x4, R14 ;  /* 0x000000040b147825 */ /* 0x000fc600078e020e */
[----:B------:R-:W-:Y:S04]  /*e0c0*/  STL.64 [R1+0x1120], R34 ;  /* 0x0011202201007387 */ /* 0x000fe80000100a00 */
[----:B------:R-:W5:Y:S04]  /*e0d0*/  LDL.LU.64 R14, [R1+0x250] ;  /* 0x00025000010e7983 */ /* 0x000f680000300a00 */
[----:B------:R-:W-:Y:S04]  /*e0e0*/  STL.64 [R1+0x1128], R32 ;  /* 0x0011282001007387 */ /* 0x000fe80000100a00 */
[----:B------:R1:W-:Y:S04]  /*e0f0*/  LDGSTS.E [R2+0x2e100], desc[UR14][R70.64], !P3 ;  /* 0x2e10000046027fae */ /* 0x0003e8000d92184e */
[----:B------:R-:W5:Y:S04]  /*e100*/  LDL.LU.64 R22, [R1+0x248] ;  /* 0x0002480001167983 */ /* 0x000f680000300a00 */
[----:B------:R2:W-:Y:S04]  /*e110*/  LDGSTS.E [R2+0x2e200], desc[UR14][R38.64], !P3 ;  /* 0x2e20000026027fae */ /* 0x0005e8000d92184e */
[----:B------:R2:W-:Y:S04]  /*e120*/  LDGSTS.E [R2+0x2e300], desc[UR14][R36.64], !P3 ;  /* 0x2e30000024027fae */ /* 0x0005e8000d92184e */
[----:B------:R-:W-:Y:S04]  /*e130*/  LDGSTS.E [R2+0x2e400], desc[UR14][R34.64], !P3 ;  /* 0x2e40000022027fae */ /* 0x000fe8000d92184e */
[----:B------:R-:W-:Y:S04]  /*e140*/  LDGSTS.E [R2+0x2e500], desc[UR14][R32.64], !P3 ;  /* 0x2e50000020027fae */ /* 0x000fe8000d92184e */
[----:B------:R-:W-:Y:S04]  /*e150*/  STL.64 [R1+0x1130], R20 ;  /* 0x0011301401007387 */ /* 0x000fe80000100a00 */
[----:B------:R-:W-:Y:S01]  /*e160*/  LDGSTS.E [R2+0x2e600], desc[UR14][R20.64], !P3 ;  /* 0x2e60000014027fae */ /* 0x000fe2000d92184e */
[----:B---3--:R-:W-:-:S05]  /*e170*/  IMAD.WIDE R12, R11, 0x4, R12 ;  /* 0x000000040b0c7825 */ /* 0x008fca00078e020c */
[----:B------:R3:W-:Y:S04]  /*e180*/  STL.64 [R1+0x1138], R12 ;  /* 0x0011380c01007387 */ /* 0x0007e80000100a00 */
[----:B------:R5:W-:Y:S04]  /*e190*/  LDGSTS.E [R2+0x2e700], desc[UR14][R12.64], !P3 ;  /* 0x2e7000000c027fae */ /* 0x000be8000d92184e */
[----:B---3--:R-:W3:Y:S04]  /*e1a0*/  LDL.LU.64 R12, [R1+0x200] ;  /* 0x00020000010c7983 */ /* 0x008ee80000300a00 */
[----:B------:R-:W3:Y:S04]  /*e1b0*/  LDL.LU.64 R20, [R1+0x1f8] ;  /* 0x0001f80001147983 */ /* 0x000ee80000300a00 */
[----:B------:R-:W3:Y:S01]  /*e1c0*/  LDL.LU.64 R34, [R1+0x1f0] ;  /* 0x0001f00001227983 */ /* 0x000ee20000300a00 */
[----:B-1----:R-:W-:-:S03]  /*e1d0*/  IMAD.WIDE R72, R11, 0x4, R30 ;  /* 0x000000040b487825 */ /* 0x002fc600078e021e */
[----:B------:R-:W3:Y:S01]  /*e1e0*/  LDL.LU.64 R32, [R1+0x1e8] ;  /* 0x0001e80001207983 */ /* 0x000ee20000300a00 */
[----:B------:R-:W-:-:S03]  /*e1f0*/  IMAD.WIDE R70, R11, 0x4, R28 ;  /* 0x000000040b467825 */ /* 0x000fc600078e021c */
[----:B------:R-:W-:Y:S01]  /*e200*/  STL.64 [R1+0x1188], R72 ;  /* 0x0011884801007387 */ /* 0x000fe20000100a00 */
[----:B--2---:R-:W-:-:S03]  /*e210*/  IMAD.WIDE R38, R11, 0x4, R18 ;  /* 0x000000040b267825 */ /* 0x004fc600078e0212 */
[----:B------:R-:W2:Y:S04]  /*e220*/  LDL.LU.64 R18, [R1+0x1e0] ;  /* 0x0001e00001127983 */ /* 0x000ea80000300a00 */
[----:B------:R-:W-:Y:S01]  /*e230*/  STL.64 [R1+0x1190], R70 ;  /* 0x0011904601007387 */ /* 0x000fe20000100a00 */
[----:B------:R-:W-:-:S03]  /*e240*/  IMAD.WIDE R36, R11, 0x4, R26 ;  /* 0x000000040b247825 */ /* 0x000fc600078e021a */
[----:B------:R-:W-:Y:S01]  /*e250*/  STL.64 [R1+0x1198], R38 ;  /* 0x0011982601007387 */ /* 0x000fe20000100a00 */
[----:B------:R-:W-:-:S03]  /*e260*/  IMAD.WIDE R26, R11, 0x4, R24 ;  /* 0x000000040b1a7825 */ /* 0x000fc600078e0218 */
[----:B------:R-:W2:Y:S04]  /*e270*/  LDL.LU.64 R30, [R1+0x1d8] ;  /* 0x0001d800011e7983 */ /* 0x000ea80000300a00 */
[----:B------:R-:W-:Y:S04]  /*e280*/  STL.64 [R1+0x11a0], R36 ;  /* 0x0011a02401007387 */ /* 0x000fe80000100a00 */
[----:B------:R-:W-:Y:S01]  /*e290*/  LDGSTS.E [R2+0x30000], desc[UR14][R72.64], !P6 ;  /* 0x3000000048027fae */ /* 0x000fe2000f12184e */
[----:B----4-:R-:W-:-:S03]  /*e2a0*/  IMAD.WIDE R24, R11, 0x4, R16 ;  /* 0x000000040b187825 */ /* 0x010fc600078e0210 */
[----:B------:R-:W4:Y:S04]  /*e2b0*/  LDL.LU.64 R16, [R1+0x1d0] ;  /* 0x0001d00001107983 */ /* 0x000f280000300a00 */
[----:B------:R1:W-:Y:S04]  /*e2c0*/  STL.64 [R1+0x11a8], R26 ;  /* 0x0011a81a01007387 */ /* 0x0003e80000100a00 */
[----:B------:R1:W-:Y:S04]  /*e2d0*/  STL.64 [R1+0x11b0], R24 ;  /* 0x0011b01801007387 */ /* 0x0003e80000100a00 */
[----:B------:R-:W4:Y:S01]  /*e2e0*/  LDL.LU.64 R28, [R1+0x1c8] ;  /* 0x0001c800011c7983 */ /* 0x000f220000300a00 */
[----:B-----5:R-:W-:-:S03]  /*e2f0*/  IMAD.WIDE R14, R11, 0x4, R14 ;  /* 0x000000040b0e7825 */ /* 0x020fc600078e020e */
[----:B------:R5:W-:Y:S04]  /*e300*/  LDGSTS.E [R2+0x30100], desc[UR14][R70.64], !P6 ;  /* 0x3010000046027fae */ /* 0x000be8000f12184e */
[----:B------:R5:W-:Y:S01]  /*e310*/  LDGSTS.E [R2+0x30200], desc[UR14][R38.64], !P6 ;  /* 0x3020000026027fae */ /* 0x000be2000f12184e */
[----:B------:R-:W-:-:S03]  /*e320*/  IMAD.WIDE R22, R11, 0x4, R22 ;  /* 0x000000040b167825 */ /* 0x000fc600078e0216 */
[----:B------:R5:W-:Y:S04]  /*e330*/  STL.64 [R1+0x11b8], R14 ;  /* 0x0011b80e01007387 */ /* 0x000be80000100a00 */
[----:B------:R3:W-:Y:S04]  /*e340*/  LDGSTS.E [R2+0x30300], desc[UR14][R36.64], !P6 ;  /* 0x3030000024027fae */ /* 0x0007e8000f12184e */
[----:B------:R5:W-:Y:S04]  /*e350*/  STL.64 [R1+0x11c0], R22 ;  /* 0x0011c01601007387 */ /* 0x000be80000100a00 */
[----:B------:R-:W-:Y:S04]  /*e360*/  LDGSTS.E [R2+0x30400], desc[UR14][R26.64], !P6 ;  /* 0x304000001a027fae */ /* 0x000fe8000f12184e */
[----:B------:R-:W-:Y:S04]  /*e370*/  LDGSTS.E [R2+0x30500], desc[UR14][R24.64], !P6 ;  /* 0x3050000018027fae */ /* 0x000fe8000f12184e */
[----:B------:R-:W-:Y:S04]  /*e380*/  LDGSTS.E [R2+0x30600], desc[UR14][R14.64], !P6 ;  /* 0x306000000e027fae */ /* 0x000fe8000f12184e */
[----:B-1----:R-:W4:Y:S04]  /*e390*/  LDL.LU.64 R26, [R1+0x180] ;  /* 0x00018000011a7983 */ /* 0x002f280000300a00 */
[----:B------:R-:W4:Y:S04]  /*e3a0*/  LDL.LU.64 R24, [R1+0x178] ;  /* 0x0001780001187983 */ /* 0x000f280000300a00 */
[----:B-----5:R-:W5:Y:S04]  /*e3b0*/  LDL.LU.64 R14, [R1+0x170] ;  /* 0x00017000010e7983 */ /* 0x020f680000300a00 */
[----:B------:R-:W-:Y:S04]  /*e3c0*/  LDGSTS.E [R2+0x30700], desc[UR14][R22.64], !P6 ;  /* 0x3070000016027fae */ /* 0x000fe8000f12184e */
[----:B------:R-:W5:Y:S01]  /*e3d0*/  LDL.LU.64 R22, [R1+0x168] ;  /* 0x0001680001167983 */ /* 0x000f620000300a00 */
[----:B---3--:R-:W-:-:S04]  /*e3e0*/  IMAD.WIDE R12, R11, 0x4, R12 ;  /* 0x000000040b0c7825 */ /* 0x008fc800078e020c */
[C---:B------:R-:W-:Y:S01]  /*e3f0*/  IMAD.WIDE R70, R11.reuse, 0x4, R20 ;  /* 0x000000040b467825 */ /* 0x040fe200078e0214 */
[----:B------:R-:W-:Y:S03]  /*e400*/  LDGSTS.E [R2+0x32000], desc[UR14][R12.64], !P5 ;  /* 0x320000000c027fae */ /* 0x000fe6000e92184e */
[C---:B------:R-:W-:Y:S01]  /*e410*/  IMAD.WIDE R38, R11.reuse, 0x4, R34 ;  /* 0x000000040b267825 */ /* 0x040fe200078e0222 */
[----:B------:R-:W3:Y:S03]  /*e420*/  LDL.LU.64 R20, [R1+0x160] ;  /* 0x0001600001147983 */ /* 0x000ee60000300a00 */
[C---:B------:R-:W-:Y:S01]  /*e430*/  IMAD.WIDE R36, R11.reuse, 0x4, R32 ;  /* 0x000000040b247825 */ /* 0x040fe200078e0220 */
[----:B------:R1:W-:Y:S04]  /*e440*/  STL.64 [R1+0x1288], R12 ;  /* 0x0012880c01007387 */ /* 0x0003e80000100a00 */
[----:B------:R-:W-:Y:S01]  /*e450*/  STL.64 [R1+0x1290], R70 ;  /* 0x0012904601007387 */ /* 0x000fe20000100a00 */
[----:B--2---:R-:W-:-:S03]  /*e460*/  IMAD.WIDE R34, R11, 0x4, R18 ;  /* 0x000000040b227825 */ /* 0x004fc600078e0212 */
[----:B------:R-:W-:Y:S04]  /*e470*/  LDGSTS.E [R2+0x32100], desc[UR14][R70.64], !P5 ;  /* 0x3210000046027fae */ /* 0x000fe8000e92184e */
[----:B------:R-:W2:Y:S04]  /*e480*/  LDL.LU.64 R18, [R1+0x158] ;  /* 0x0001580001127983 */ /* 0x000ea80000300a00 */
[----:B------:R-:W-:Y:S01]  /*e490*/  STL.64 [R1+0x1298], R38 ;  /* 0x0012982601007387 */ /* 0x000fe20000100a00 */
[----:B------:R-:W-:-:S03]  /*e4a0*/  IMAD.WIDE R32, R11, 0x4, R30 ;  /* 0x000000040b207825 */ /* 0x000fc600078e021e */
[----:B------:R-:W-:Y:S04]  /*e4b0*/  STL.64 [R1+0x12a0], R36 ;  /* 0x0012a02401007387 */ /* 0x000fe80000100a00 */
[----:B------:R-:W-:Y:S04]  /*e4c0*/  STL.64 [R1+0x12a8], R34 ;  /* 0x0012a82201007387 */ /* 0x000fe80000100a00 */
[----:B------:R-:W-:Y:S01]  /*e4d0*/  LDGSTS.E [R2+0x32200], desc[UR14][R38.64], !P5 ;  /* 0x3220000026027fae */ /* 0x000fe2000e92184e */
[----:B----4-:R-:W-:-:S03]  /*e4e0*/  IMAD.WIDE R30, R11, 0x4, R16 ;  /* 0x000000040b1e7825 */ /* 0x010fc600078e0210 */
[----:B------:R-:W-:Y:S04]  /*e4f0*/  LDGSTS.E [R2+0x32300], desc[UR14][R36.64], !P5 ;  /* 0x3230000024027fae */ /* 0x000fe8000e92184e */
[----:B------:R-:W4:Y:S04]  /*e500*/  LDL.LU.64 R16, [R1+0x150] ;  /* 0x0001500001107983 */ /* 0x000f280000300a00 */
[----:B------:R-:W-:Y:S04]  /*e510*/  STL.64 [R1+0x12b0], R32 ;  /* 0x0012b02001007387 */ /* 0x000fe80000100a00 */
[----:B------:R-:W-:Y:S04]  /*e520*/  STL.64 [R1+0x12b8], R30 ;  /* 0x0012b81e01007387 */ /* 0x000fe80000100a00 */
[----:B-1----:R-:W4:Y:S01]  /*e530*/  LDL.LU.64 R12, [R1+0x148] ;  /* 0x00014800010c7983 */ /* 0x002f220000300a00 */
[----:B------:R-:W-:-:S03]  /*e540*/  IMAD.WIDE R28, R11, 0x4, R28 ;  /* 0x000000040b1c7825 */ /* 0x000fc600078e021c */
[----:B------:R-:W-:Y:S04]  /*e550*/  LDGSTS.E [R2+0x32400], desc[UR14][R34.64], !P5 ;  /* 0x3240000022027fae */ /* 0x000fe8000e92184e */
[----:B------:R-:W-:Y:S04]  /*e560*/  LDGSTS.E [R2+0x32500], desc[UR14][R32.64], !P5 ;  /* 0x3250000020027fae */ /* 0x000fe8000e92184e */
[----:B------:R-:W-:Y:S04]  /*e570*/  LDGSTS.E [R2+0x32600], desc[UR14][R30.64], !P5 ;  /* 0x326000001e027fae */ /* 0x000fe8000e92184e */
[----:B------:R1:W-:Y:S04]  /*e580*/  STL.64 [R1+0x12c0], R28 ;  /* 0x0012c01c01007387 */ /* 0x0003e80000100a00 */
[----:B------:R1:W-:Y:S01]  /*e590*/  LDGSTS.E [R2+0x32700], desc[UR14][R28.64], !P5 ;  /* 0x327000001c027fae */ /* 0x0003e2000e92184e */
[----:B------:R-:W-:-:S04]  /*e5a0*/  IMAD.WIDE R72, R11, 0x4, R26 ;  /* 0x000000040b487825 */ /* 0x000fc800078e021a */
[----:B-1----:R-:W-:-:S04]  /*e5b0*/  IMAD.WIDE R28, R11, 0x4, R24 ;  /* 0x000000040b1c7825 */ /* 0x002fc800078e0218 */
[C---:B-----5:R-:W-:Y:S02]  /*e5c0*/  IMAD.WIDE R26, R11.reuse, 0x4, R14 ;  /* 0x000000040b1a7825 */ /* 0x060fe400078e020e */
[----:B------:R-:W5:Y:S04]  /*e5d0*/  LDL.LU.64 R14, [R1+0x100] ;  /* 0x00010000010e7983 */ /* 0x000f680000300a00 */
[----:B------:R-:W-:Y:S04]  /*e5e0*/  STL.64 [R1+0x1390], R72 ;  /* 0x0013904801007387 */ /* 0x000fe80000100a00 */
[----:B------:R1:W-:Y:S04]  /*e5f0*/  STL.64 [R1+0x1398], R28 ;  /* 0x0013981c01007387 */ /* 0x0003e80000100a00 */
[----:B------:R-:W5:Y:S01]  /*e600*/  LDL.LU.64 R70, [R1+0xf8] ;  /* 0x0000f80001467983 */ /* 0x000f620000300a00 */
[----:B------:R-:W-:-:S03]  /*e610*/  IMAD.WIDE R24, R11, 0x4, R22 ;  /* 0x000000040b187825 */ /* 0x000fc600078e0216 */
[----:B------:R1:W-:Y:S04]  /*e620*/  STL.64 [R1+0x13a0], R26 ;  /* 0x0013a01a01007387 */ /* 0x0003e80000100a00 */
[----:B------:R-:W5:Y:S04]  /*e630*/  LDL.LU.64 R38, [R1+0xf0] ;  /* 0x0000f00001267983 */ /* 0x000f680000300a00 */
[----:B------:R1:W-:Y:S04]  /*e640*/  STL.64 [R1+0x13a8], R24 ;  /* 0x0013a81801007387 */ /* 0x0003e80000100a00 */
[----:B------:R-:W5:Y:S04]  /*e650*/  LDL.LU.64 R36, [R1+0xe8] ;  /* 0x0000e80001247983 */ /* 0x000f680000300a00 */
[----:B------:R-:W5:Y:S01]  /*e660*/  LDL.LU.64 R34, [R1+0xe0] ;  /* 0x0000e00001227983 */ /* 0x000f620000300a00 */
[----:B---3--:R-:W-:-:S05]  /*e670*/  IMAD.WIDE R22, R11, 0x4, R20 ;  /* 0x000000040b167825 */ /* 0x008fca00078e0214 */
[----:B------:R3:W-:Y:S04]  /*e680*/  STL.64 [R1+0x13b0], R22 ;  /* 0x0013b01601007387 */ /* 0x0007e80000100a00 */
[----:B------:R-:W3:Y:S04]  /*e690*/  LDL.LU.64 R32, [R1+0xd8] ;  /* 0x0000d80001207983 */ /* 0x000ee80000300a00 */
[----:B------:R-:W3:Y:S01]  /*e6a0*/  LDL.LU.64 R30, [R1+0xd0] ;  /* 0x0000d000011e7983 */ /* 0x000ee20000300a00 */
[----:B--2---:R-:W-:-:S05]  /*e6b0*/  IMAD.WIDE R20, R11, 0x4, R18 ;  /* 0x000000040b147825 */ /* 0x004fca00078e0212 */
[----:B------:R2:W-:Y:S01]  /*e6c0*/  STL.64 [R1+0x13b8], R20 ;  /* 0x0013b81401007387 */ /* 0x0005e20000100a00 */
[----:B----4-:R-:W-:-:S04]  /*e6d0*/  IMAD.WIDE R18, R11, 0x4, R16 ;  /* 0x000000040b127825 */ /* 0x010fc800078e0210 */
[----:B------:R-:W-:Y:S02]  /*e6e0*/  IMAD.WIDE R16, R11, 0x4, R12 ;  /* 0x000000040b107825 */ /* 0x000fe400078e020c */
[----:B------:R-:W4:Y:S01]  /*e6f0*/  LDL.LU.64 R12, [R1+0xc8] ;  /* 0x0000c800010c7983 */ /* 0x000f220000300a00 */
[----:B------:R-:W-:-:S03]  /*e700*/  ISETP.GE.U32.AND P4, PT, R6, 0x7fffff58, PT ;  /* 0x7fffff580600780c */ /* 0x000fc60003f86070 */
[----:B------:R2:W-:Y:S04]  /*e710*/  STL.64 [R1+0x13c0], R18 ;  /* 0x0013c01201007387 */ /* 0x0005e80000100a00 */
[----:B------:R2:W-:Y:S06]  /*e720*/  STL.64 [R1+0x13c8], R16 ;  /* 0x0013c81001007387 */ /* 0x0005ec0000100a00 */
[----:B------:R2:W-:Y:S04]  /*e730*/  LDGSTS.E [R2+0x34000], desc[UR14][R72.64], !P4 ;  /* 0x3400000048027fae */ /* 0x0005e8000e12184e */
[----:B------:R4:W-:Y:S04]  /*e740*/  LDGSTS.E [R2+0x34100], desc[UR14][R28.64], !P4 ;  /* 0x341000001c027fae */ /* 0x0009e8000e12184e */
[----:B------:R4:W-:Y:S04]  /*e750*/  LDGSTS.E [R2+0x34200], desc[UR14][R26.64], !P4 ;  /* 0x342000001a027fae */ /* 0x0009e8000e12184e */
[----:B------:R4:W-:Y:S04]  /*e760*/  LDGSTS.E [R2+0x34300], desc[UR14][R24.64], !P4 ;  /* 0x3430000018027fae */ /* 0x0009e8000e12184e */
[----:B-1----:R-:W4:Y:S04]  /*e770*/  LDL.LU.64 R28, [R1+0x80] ;  /* 0x00008000011c7983 */ /* 0x002f280000300a00 */
[----:B------:R-:W4:Y:S04]  /*e780*/  LDL.LU.64 R26, [R1+0x78] ;  /* 0x00007800011a7983 */ /* 0x000f280000300a00 */
[----:B------:R1:W-:Y:S04]  /*e790*/  LDGSTS.E [R2+0x34400], desc[UR14][R22.64], !P4 ;  /* 0x3440000016027fae */ /* 0x0003e8000e12184e */
[----:B------:R-:W4:Y:S01]  /*e7a0*/  LDL.LU.64 R24, [R1+0x70] ;  /* 0x0000700001187983 */ /* 0x000f220000300a00 */
[----:B-----5:R-:W-:-:S03]  /*e7b0*/  IMAD.WIDE R76, R11, 0x4, R14 ;  /* 0x000000040b4c7825 */ /* 0x020fc600078e020e */
[----:B------:R5:W-:Y:S04]  /*e7c0*/  LDGSTS.E [R2+0x34500], desc[UR14][R20.64], !P4 ;  /* 0x3450000014027fae */ /* 0x000be8000e12184e */
[----:B---3--:R-:W1:Y:S04]  /*e7d0*/  LDL.LU.64 R22, [R1+0x68] ;  /* 0x0000680001167983 */ /* 0x008e680000300a00 */
[----:B------:R3:W-:Y:S01]  /*e7e0*/  LDGSTS.E [R2+0x34600], desc[UR14][R18.64], !P4 ;  /* 0x3460000012027fae */ /* 0x0007e2000e12184e */
[----:B--2---:R-:W-:-:S03]  /*e7f0*/  IMAD.WIDE R72, R11, 0x4, R70 ;  /* 0x000000040b487825 */ /* 0x004fc600078e0246 */
[----:B------:R-:W5:Y:S04]  /*e800*/  LDL.LU.64 R20, [R1+0x60] ;  /* 0x0000600001147983 */ /* 0x000f680000300a00 */
[----:B------:R2:W-:Y:S01]  /*e810*/  LDGSTS.E [R2+0x34700], desc[UR14][R16.64], !P4 ;  /* 0x3470000010027fae */ /* 0x0005e2000e12184e */
[----:B------:R-:W-:-:S03]  /*e820*/  IMAD.WIDE R70, R11, 0x4, R38 ;  /* 0x000000040b467825 */ /* 0x000fc600078e0226 */
[----:B------:R-:W3:Y:S01]  /*e830*/  LDL.LU.64 R18, [R1+0x58] ;  /* 0x0000580001127983 */ /* 0x000ee20000300a00 */
[----:B------:R-:W-:-:S03]  /*e840*/  IMAD.WIDE R38, R11, 0x4, R36 ;  /* 0x000000040b267825 */ /* 0x000fc600078e0224 */
[----:B------:R-:W2:Y:S01]  /*e850*/  LDL.LU.64 R16, [R1+0x50] ;  /* 0x0000500001107983 */ /* 0x000ea20000300a00 */
[----:B------:R-:W-:-:S03]  /*e860*/  IMAD.WIDE R36, R11, 0x4, R34 ;  /* 0x000000040b247825 */ /* 0x000fc600078e0222 */
[----:B------:R-:W2:Y:S04]  /*e870*/  LDL.LU.64 R14, [R1+0x48] ;  /* 0x00004800010e7983 */ /* 0x000ea80000300a00 */
[----:B------:R-:W-:Y:S04]  /*e880*/  STL.64 [R1+0x1490], R76 ;  /* 0x0014904c01007387 */ /* 0x000fe80000100a00 */
[----:B------:R-:W-:Y:S04]  /*e890*/  STL.64 [R1+0x14a8], R72 ;  /* 0x0014a84801007387 */ /* 0x000fe80000100a00 */
[----:B------:R-:W-:Y:S04]  /*e8a0*/  STL.64 [R1+0x14b0], R70 ;  /* 0x0014b04601007387 */ /* 0x000fe80000100a00 */
[----:B------:R-:W-:Y:S04]  /*e8b0*/  STL.64 [R1+0x14b8], R38 ;  /* 0x0014b82601007387 */ /* 0x000fe80000100a00 */
[----:B------:R-:W-:Y:S01]  /*e8c0*/  STL.64 [R1+0x14c0], R36 ;  /* 0x0014c02401007387 */ /* 0x000fe20000100a00 */
[----:B------:R-:W-:-:S04]  /*e8d0*/  IMAD.WIDE R34, R11, 0x4, R32 ;  /* 0x000000040b227825 */ /* 0x000fc800078e0220 */
[----:B------:R-:W-:-:S04]  /*e8e0*/  IMAD.WIDE R32, R11, 0x4, R30 ;  /* 0x000000040b207825 */ /* 0x000fc800078e021e */
[----:B----4-:R-:W-:Y:S02]  /*e8f0*/  IMAD.WIDE R30, R11, 0x4, R12 ;  /* 0x000000040b1e7825 */ /* 0x010fe400078e020c */
[----:B------:R-:W4:Y:S02]  /*e900*/  LDL.LU.64 R12, [R1] ;  /* 0x00000000010c7983 */ /* 0x000f240000300a00 */
[----:B------:R-:W-:Y:S02]  /*e910*/  VIADD R6, R7, 0xffffff93 ;  /* 0xffffff9307067836 */ /* 0x000fe40000000000 */
[----:B------:R-:W-:Y:S01]  /*e920*/  STL.64 [R1+0x14c8], R34 ;  /* 0x0014c82201007387 */ /* 0x000fe20000100a00 */
[----:B------:R-:W4:Y:S02]  /*e930*/  LDC R7, c[0x0][0x230] ;  /* 0x00008c00ff077b82 */ /* 0x000f240000000800 */
[----:B------:R-:W-:Y:S01]  /*e940*/  ISETP.GE.U32.AND P0, PT, R6, 0x7fffff54, PT ;  /* 0x7fffff540600780c */ /* 0x000fe20003f06070 */
[----:B------:R-:W-:-:S05]  /*e950*/  VIADD R6, R10, 0xffffff8f ;  /* 0xffffff8f0a067836 */ /* 0x000fca0000000000 */
[----:B------:R-:W-:Y:S01]  /*e960*/  ISETP.GE.U32.AND P2, PT, R6, 0x7fffff50, PT ;  /* 0x7fffff500600780c */ /* 0x000fe20003f46070 */
[----:B------:R-:W-:Y:S01]  /*e970*/  STL.64 [R1+0x14d0], R32 ;  /* 0x0014d02001007387 */ /* 0x000fe20000100a00 */
[----:B------:R-:W-:Y:S01]  /*e980*/  IADD3 R6, R9, -0x75, RZ ;  /* 0xffffff8b09067810 */ /* 0x000fe20007ffe0ff */
[----:B------:R-:W4:Y:S04]  /*e990*/  LDC R10, c[0x0][0x230] ;  /* 0x00008c00ff0a7b82 */ /* 0x000f280000000800 */
[----:B------:R-:W-:Y:S01]  /*e9a0*/  LDGSTS.E [R2+0x36000], desc[UR14][R76.64], !P0 ;  /* 0x360000004c027fae */ /* 0x000fe2000c12184e */
[----:B------:R-:W-:-:S03]  /*e9b0*/  ISETP.GE.U32.AND P3, PT, R6, 0x7fffff4c, PT ;  /* 0x7fffff4c0600780c */ /* 0x000fc60003f66070 */
[----:B------:R-:W-:Y:S01]  /*e9c0*/  LDGSTS.E [R2+0x36100], desc[UR14][R72.64], !P0 ;  /* 0x3610000048027fae */ /* 0x000fe2000c12184e */
[----:B------:R-:W4:Y:S03]  /*e9d0*/  LDC R9, c[0x0][0x230] ;  /* 0x00008c00ff097b82 */ /* 0x000f260000000800 */
[----:B------:R-:W-:Y:S01]  /*e9e0*/  LDGSTS.E [R2+0x36200], desc[UR14][R70.64], !P0 ;  /* 0x3620000046027fae */ /* 0x000fe2000c12184e */
[----:B------:R-:W-:-:S03]  /*e9f0*/  IMAD.WIDE R28, R11, 0x4, R28 ;  /* 0x000000040b1c7825 */ /* 0x000fc600078e021c */
[----:B------:R-:W-:Y:S01]  /*ea00*/  LDGSTS.E [R2+0x36300], desc[UR14][R38.64], !P0 ;  /* 0x3630000026027fae */ /* 0x000fe2000c12184e */
[----:B------:R-:W-:-:S03]  /*ea10*/  IMAD.WIDE R26, R11, 0x4, R26 ;  /* 0x000000040b1a7825 */ /* 0x000fc600078e021a */
[----:B------:R-:W-:Y:S01]  /*ea20*/  LDGSTS.E [R2+0x36400], desc[UR14][R36.64], !P0 ;  /* 0x3640000024027fae */ /* 0x000fe2000c12184e */
[----:B------:R-:W-:-:S03]  /*ea30*/  IMAD.WIDE R24, R11, 0x4, R24 ;  /* 0x000000040b187825 */ /* 0x000fc600078e0218 */
[----:B------:R-:W-:Y:S04]  /*ea40*/  LDGSTS.E [R2+0x36500], desc[UR14][R34.64], !P0 ;  /* 0x3650000022027fae */ /* 0x000fe8000c12184e */
[----:B------:R-:W-:Y:S01]  /*ea50*/  STL.64 [R1+0x1558], R30 ;  /* 0x0015581e01007387 */ /* 0x000fe20000100a00 */
[----:B-1----:R-:W-:-:S03]  /*ea60*/  IMAD.WIDE R22, R11, 0x4, R22 ;  /* 0x000000040b167825 */ /* 0x002fc600078e0216 */
[----:B------:R-:W-:Y:S01]  /*ea70*/  LDGSTS.E [R2+0x36600], desc[UR14][R32.64], !P0 ;  /* 0x3660000020027fae */ /* 0x000fe2000c12184e */
[----:B------:R-:W-:-:S03]  /*ea80*/  VIADD R6, R8, 0xffffff87 ;  /* 0xffffff8708067836 */ /* 0x000fc60000000000 */
[----:B------:R-:W-:Y:S01]  /*ea90*/  LDGSTS.E [R2+0x36700], desc[UR14][R30.64], !P0 ;  /* 0x367000001e027fae */ /* 0x000fe2000c12184e */
[----:B-----5:R-:W-:-:S03]  /*eaa0*/  IMAD.WIDE R20, R11, 0x4, R20 ;  /* 0x000000040b147825 */ /* 0x020fc600078e0214 */
[----:B------:R-:W-:Y:S01]  /*eab0*/  STL.64 [R1+0x1598], R28 ;  /* 0x0015981c01007387 */ /* 0x000fe20000100a00 */
[----:B------:R-:W1:Y:S03]  /*eac0*/  LDC R8, c[0x0][0x230] ;  /* 0x00008c00ff087b82 */ /* 0x000e660000000800 */
[----:B------:R-:W-:Y:S01]  /*ead0*/  STL.64 [R1+0x15a0], R26 ;  /* 0x0015a01a01007387 */ /* 0x000fe20000100a00 */
[----:B---3--:R-:W-:-:S03]  /*eae0*/  IMAD.WIDE R18, R11, 0x4, R18 ;  /* 0x000000040b127825 */ /* 0x008fc600078e0212 */
[----:B------:R-:W-:Y:S04]  /*eaf0*/  LDGSTS.E [R2+0x38000], desc[UR14][R28.64], !P2 ;  /* 0x380000001c027fae */ /* 0x000fe8000d12184e */
[----:B------:R3:W-:Y:S01]  /*eb00*/  STL.64 [R1+0x15a8], R24 ;  /* 0x0015a81801007387 */ /* 0x0007e20000100a00 */
[----:B--2---:R-:W-:-:S03]  /*eb10*/  IMAD.WIDE R16, R11, 0x4, R16 ;  /* 0x000000040b107825 */ /* 0x004fc600078e0210 */
[----:B------:R-:W-:Y:S01]  /*eb20*/  LDGSTS.E [R2+0x38100], desc[UR14][R26.64], !P2 ;  /* 0x381000001a027fae */ /* 0x000fe2000d12184e */
[----:B------:R-:W-:-:S03]  /*eb30*/  IMAD.WIDE R14, R11, 0x4, R14 ;  /* 0x000000040b0e7825 */ /* 0x000fc600078e020e */
[----:B------:R2:W-:Y:S01]  /*eb40*/  STL.64 [R1+0x15b0], R22 ;  /* 0x0015b01601007387 */ /* 0x0005e20000100a00 */
[----:B------:R-:W-:-:S03]  /*eb50*/  ISETP.GE.U32.AND P6, PT, R6, 0x7fffff48, PT ;  /* 0x7fffff480600780c */ /* 0x000fc60003fc6070 */
        /* <DEDUP_REMOVED lines=12> */
[----:B---3--:R-:W-:-:S03]  /*ec20*/  IMAD.WIDE R18, R11, 0x4, R158 ;  /* 0x000000040b127825 */ /* 0x008fc600078e029e */
[----:B------:R5:W-:Y:S01]  /*ec30*/  LDGSTS.E [R2+0x38700], desc[UR14][R14.64], !P2 ;  /* 0x387000000e027fae */ /* 0x000be2000d12184e */
[----:B--2---:R-:W-:-:S04]  /*ec40*/  IMAD.WIDE R16, R11, 0x4, R160 ;  /* 0x000000040b107825 */ /* 0x004fc800078e02a0 */
[----:B-----5:R-:W-:-:S04]  /*ec50*/  IMAD.WIDE R14, R11, 0x4, R162 ;  /* 0x000000040b0e7825 */ /* 0x020fc800078e02a2 */
[----:B----4-:R-:W-:-:S05]  /*ec60*/  IMAD.WIDE R26, R11, 0x4, R12 ;  /* 0x000000040b1a7825 */ /* 0x010fca00078e020c */
[----:B------:R2:W-:Y:S01]  /*ec70*/  STL.64 [R1+0x1698], R26 ;  /* 0x0016981a01007387 */ /* 0x0005e20000100a00 */
[----:B------:R-:W-:-:S03]  /*ec80*/  IMAD.WIDE R12, R11, 0x4, R164 ;  /* 0x000000040b0c7825 */ /* 0x000fc600078e02a4 */
[----:B------:R3:W-:Y:S04]  /*ec90*/  STL.64 [R1+0x16a0], R24 ;  /* 0x0016a01801007387 */ /* 0x0007e80000100a00 */
[----:B------:R4:W-:Y:S04]  /*eca0*/  STL.64 [R1+0x16a8], R22 ;  /* 0x0016a81601007387 */ /* 0x0009e80000100a00 */
[----:B------:R2:W-:Y:S04]  /*ecb0*/  LDGSTS.E [R2+0x3a000], desc[UR14][R26.64], !P3 ;  /* 0x3a0000001a027fae */ /* 0x0005e8000d92184e */
        /* <DEDUP_REMOVED lines=8> */
[----:B----4-:R-:W-:-:S03]  /*ed40*/  IMAD.WIDE R22, R11, 0x4, R170 ;  /* 0x000000040b167825 */ /* 0x010fc600078e02aa */
[----:B------:R4:W-:Y:S04]  /*ed50*/  STL.64 [R1+0x16c8], R14 ;  /* 0x0016c80e01007387 */ /* 0x0009e80000100a00 */
[----:B------:R2:W-:Y:S01]  /*ed60*/  LDGSTS.E [R2+0x3a400], desc[UR14][R18.64], !P3 ;  /* 0x3a40000012027fae */ /* 0x0005e2000d92184e */
[----:B-----5:R-:W-:-:S03]  /*ed70*/  IMAD.WIDE R20, R11, 0x4, R172 ;  /* 0x000000040b147825 */ /* 0x020fc600078e02ac */
[----:B------:R5:W-:Y:S04]  /*ed80*/  STL.64 [R1+0x16d0], R12 ;  /* 0x0016d00c01007387 */ /* 0x000be80000100a00 */
[----:B------:R3:W-:Y:S01]  /*ed90*/  LDGSTS.E [R2+0x3a500], desc[UR14][R16.64], !P3 ;  /* 0x3a50000010027fae */ /* 0x0007e2000d92184e */
[----:B--2---:R-:W-:-:S03]  /*eda0*/  IMAD.WIDE R18, R11, 0x4, R174 ;  /* 0x000000040b127825 */ /* 0x004fc600078e02ae */
[----:B------:R4:W-:Y:S04]  /*edb0*/  LDGSTS.E [R2+0x3a600], desc[UR14][R14.64], !P3 ;  /* 0x3a6000000e027fae */ /* 0x0009e8000d92184e */
[----:B------:R-:W-:Y:S01]  /*edc0*/  STL.64 [R1+0x1798], R26 ;  /* 0x0017981a01007387 */ /* 0x000fe20000100a00 */
[----:B---3--:R-:W-:-:S03]  /*edd0*/  IMAD.WIDE R16, R11, 0x4, R176 ;  /* 0x000000040b107825 */ /* 0x008fc600078e02b0 */
[----:B------:R5:W-:Y:S04]  /*ede0*/  LDGSTS.E [R2+0x3a700], desc[UR14][R12.64], !P3 ;  /* 0x3a7000000c027fae */ /* 0x000be8000d92184e */
[----:B------:R-:W-:Y:S01]  /*edf0*/  STL.64 [R1+0x17a0], R24 ;  /* 0x0017a01801007387 */ /* 0x000fe20000100a00 */
[----:B----4-:R-:W-:-:S03]  /*ee00*/  IMAD.WIDE R14, R11, 0x4, R178 ;  /* 0x000000040b0e7825 */ /* 0x010fc600078e02b2 */
[----:B------:R-:W-:Y:S01]  /*ee10*/  STL.64 [R1+0x17a8], R22 ;  /* 0x0017a81601007387 */ /* 0x000fe20000100a00 */
[----:B-----5:R-:W-:-:S03]  /*ee20*/  IMAD.WIDE R12, R11, 0x4, R180 ;  /* 0x000000040b0c7825 */ /* 0x020fc600078e02b4 */
[----:B------:R-:W-:Y:S04]  /*ee30*/  STL.64 [R1+0x17b0], R20 ;  /* 0x0017b01401007387 */ /* 0x000fe80000100a00 */
[----:B------:R2:W-:Y:S04]  /*ee40*/  LDGSTS.E [R2+0x3c000], desc[UR14][R26.64], !P6 ;  /* 0x3c0000001a027fae */ /* 0x0005e8000f12184e */
[----:B------:R3:W-:Y:S04]  /*ee50*/  STL.64 [R1+0x17b8], R18 ;  /* 0x0017b81201007387 */ /* 0x0007e80000100a00 */
[----:B------:R-:W-:Y:S04]  /*ee60*/  LDGSTS.E [R2+0x3c100], desc[UR14][R24.64], !P6 ;  /* 0x3c10000018027fae */ /* 0x000fe8000f12184e */
[----:B------:R-:W-:Y:S04]  /*ee70*/  STL.64 [R1+0x17c0], R16 ;  /* 0x0017c01001007387 */ /* 0x000fe80000100a00 */
[----:B------:R-:W-:Y:S04]  /*ee80*/  LDGSTS.E [R2+0x3c200], desc[UR14][R22.64], !P6 ;  /* 0x3c20000016027fae */ /* 0x000fe8000f12184e */
[----:B------:R4:W-:Y:S04]  /*ee90*/  STL.64 [R1+0x17c8], R14 ;  /* 0x0017c80e01007387 */ /* 0x0009e80000100a00 */
[----:B------:R-:W-:Y:S04]  /*eea0*/  LDGSTS.E [R2+0x3c300], desc[UR14][R20.64], !P6 ;  /* 0x3c30000014027fae */ /* 0x000fe8000f12184e */
[----:B------:R5:W-:Y:S04]  /*eeb0*/  STL.64 [R1+0x17d0], R12 ;  /* 0x0017d00c01007387 */ /* 0x000be80000100a00 */
[----:B------:R-:W-:Y:S04]  /*eec0*/  LDGSTS.E [R2+0x3c400], desc[UR14][R18.64], !P6 ;  /* 0x3c40000012027fae */ /* 0x000fe8000f12184e */
[----:B------:R1:W-:Y:S04]  /*eed0*/  LDGSTS.E [R2+0x3c500], desc[UR14][R16.64], !P6 ;  /* 0x3c50000010027fae */ /* 0x0003e8000f12184e */
[----:B------:R-:W-:Y:S04]  /*eee0*/  LDGSTS.E [R2+0x3c600], desc[UR14][R14.64], !P6 ;  /* 0x3c6000000e027fae */ /* 0x000fe8000f12184e */
[----:B---3--:R-:W3:Y:S04]  /*eef0*/  LDL.LU.64 R18, [R1+0x4c0] ;  /* 0x0004c00001127983 */ /* 0x008ee80000300a00 */
[----:B------:R-:W3:Y:S04]  /*ef00*/  LDL.LU.64 R30, [R1+0x4b8] ;  /* 0x0004b800011e7983 */ /* 0x000ee80000300a00 */
[----:B------:R-:W3:Y:S04]  /*ef10*/  LDL.LU.64 R28, [R1+0x4b0] ;  /* 0x0004b000011c7983 */ /* 0x000ee80000300a00 */
[----:B------:R-:W3:Y:S04]  /*ef20*/  LDL.LU.64 R24, [R1+0x4a8] ;  /* 0x0004a80001187983 */ /* 0x000ee80000300a00 */
[----:B----4-:R-:W4:Y:S01]  /*ef30*/  LDL.LU.64 R14, [R1+0x4a0] ;  /* 0x0004a000010e7983 */ /* 0x010f220000300a00 */
[----:B------:R-:W-:-:S02]  /*ef40*/  VIADD R6, R7, 0xffffff83 ;  /* 0xffffff8307067836 */ /* 0x000fc40000000000 */
[C---:B------:R-:W-:Y:S01]  /*ef50*/  IMAD.WIDE R72, R11.reuse, 0x4, R182 ;  /* 0x000000040b487825 */ /* 0x040fe200078e02b6 */
[----:B------:R-:W4:Y:S01]  /*ef60*/  LDL.LU.64 R22, [R1+0x498] ;  /* 0x0004980001167983 */ /* 0x000f220000300a00 */
[----:B------:R-:W4:Y:S01]  /*ef70*/  LDC R7, c[0x0][0x230] ;  /* 0x00008c00ff077b82 */ /* 0x000f220000000800 */
[----:B------:R-:W-:Y:S02]  /*ef80*/  ISETP.GE.U32.AND P5, PT, R6, 0x7fffff44, PT ;  /* 0x7fffff440600780c */ /* 0x000fe40003fa6070 */
[----:B------:R-:W-:Y:S04]  /*ef90*/  LDGSTS.E [R2+0x3c700], desc[UR14][R12.64], !P6 ;  /* 0x3c7000000c027fae */ /* 0x000fe8000f12184e */
[----:B------:R-:W4:Y:S01]  /*efa0*/  LDL.LU.64 R20, [R1+0x490] ;  /* 0x0004900001147983 */ /* 0x000f220000300a00 */
[----:B------:R-:W-:-:S04]  /*efb0*/  IMAD.WIDE R70, R11, 0x4, R184 ;  /* 0x000000040b467825 */ /* 0x000fc800078e02b8 */
[C---:B------:R-:W-:Y:S02]  /*efc0*/  IMAD.WIDE R38, R11.reuse, 0x4, R186 ;  /* 0x000000040b267825 */ /* 0x040fe400078e02ba */
[----:B------:R3:W-:Y:S04]  /*efd0*/  LDGSTS.E [R2+0x3e000], desc[UR14][R72.64], !P5 ;  /* 0x3e00000048027fae */ /* 0x0007e8000e92184e */
[----:B-----5:R-:W5:Y:S01]  /*efe0*/  LDL.LU.64 R12, [R1+0x488] ;  /* 0x00048800010c7983 */ /* 0x020f620000300a00 */
[----:B------:R-:W-:-:S03]  /*eff0*/  IMAD.WIDE R36, R11, 0x4, R188 ;  /* 0x000000040b247825 */ /* 0x000fc600078e02bc */
[----:B------:R-:W-:Y:S01]  /*f000*/  STL.64 [R1+0x18a0], R72 ;  /* 0x0018a04801007387 */ /* 0x000fe20000100a00 */
[----:B------:R-:W-:-:S03]  /*f010*/  IMAD.WIDE R34, R11, 0x4, R190 ;  /* 0x000000040b227825 */ /* 0x000fc600078e02be */
[----:B------:R-:W-:Y:S01]  /*f020*/  STL.64 [R1+0x18b0], R70 ;  /* 0x0018b04601007387 */ /* 0x000fe20000100a00 */
[----:B------:R-:W-:-:S03]  /*f030*/  IMAD.WIDE R32, R11, 0x4, R192 ;  /* 0x000000040b207825 */ /* 0x000fc600078e02c0 */
[----:B------:R3:W-:Y:S01]  /*f040*/  LDGSTS.E [R2+0x3e100], desc[UR14][R70.64], !P5 ;  /* 0x3e10000046027fae */ /* 0x0007e2000e92184e */
[----:B--2---:R-:W-:-:S03]  /*f050*/  IMAD.WIDE R26, R11, 0x4, R194 ;  /* 0x000000040b1a7825 */ /* 0x004fc600078e02c2 */
[----:B------:R-:W-:Y:S01]  /*f060*/  STL.64 [R1+0x18b8], R38 ;  /* 0x0018b82601007387 */ /* 0x000fe20000100a00 */
[----:B-1----:R-:W-:-:S03]  /*f070*/  IMAD.WIDE R16, R11, 0x4, R196 ;  /* 0x000000040b107825 */ /* 0x002fc600078e02c4 */
[----:B------:R1:W-:Y:S04]  /*f080*/  LDGSTS.E [R2+0x3e200], desc[UR14][R38.64], !P5 ;  /* 0x3e20000026027fae */ /* 0x0003e8000e92184e */
[----:B------:R-:W-:Y:S04]  /*f090*/  STL.64 [R1+0x18c0], R36 ;  /* 0x0018c02401007387 */ /* 0x000fe80000100a00 */
[----:B------:R2:W-:Y:S04]  /*f0a0*/  LDGSTS.E [R2+0x3e300], desc[UR14][R36.64], !P5 ;  /* 0x3e30000024027fae */ /* 0x0005e8000e92184e */
[----:B------:R-:W-:Y:S04]  /*f0b0*/  STL.64 [R1+0x1c98], R34 ;  /* 0x001c982201007387 */ /* 0x000fe80000100a00 */
[----:B------:R4:W-:Y:S04]  /*f0c0*/  LDGSTS.E [R2+0x3e400], desc[UR14][R34.64], !P5 ;  /* 0x3e40000022027fae */ /* 0x0009e8000e92184e */
[----:B------:R-:W-:Y:S04]  /*f0d0*/  STL.64 [R1+0x1ca0], R32 ;  /* 0x001ca02001007387 */ /* 0x000fe80000100a00 */
[----:B------:R4:W-:Y:S04]  /*f0e0*/  LDGSTS.E [R2+0x3e500], desc[UR14][R32.64], !P5 ;  /* 0x3e50000020027fae */ /* 0x0009e8000e92184e */
[----:B------:R-:W-:Y:S04]  /*f0f0*/  STL.64 [R1+0x1d30], R26 ;  /* 0x001d301a01007387 */ /* 0x000fe80000100a00 */
[----:B------:R-:W-:Y:S04]  /*f100*/  LDGSTS.E [R2+0x3e600], desc[UR14][R26.64], !P5 ;  /* 0x3e6000001a027fae */ /* 0x000fe8000e92184e */
[----:B------:R1:W-:Y:S04]  /*f110*/  STL.64 [R1+0x1d28], R16 ;  /* 0x001d281001007387 */ /* 0x0003e80000100a00 */
[----:B------:R5:W-:Y:S04]  /*f120*/  LDGSTS.E [R2+0x3e700], desc[UR14][R16.64], !P5 ;  /* 0x3e70000010027fae */ /* 0x000be8000e92184e */
[----:B-1----:R-:W5:Y:S04]  /*f130*/  LDL.LU.64 R16, [R1+0x640] ;  /* 0x0006400001107983 */ /* 0x002f680000300a00 */
[----:B------:R-:W5:Y:S01]  /*f140*/  LDL.LU.64 R26, [R1+0x638] ;  /* 0x00063800011a7983 */ /* 0x000f620000300a00 */
[----:B---3--:R-:W-:-:S03]  /*f150*/  IMAD.WIDE R72, R11, 0x4, R18 ;  /* 0x000000040b487825 */ /* 0x008fc600078e0212 */
[----:B------:R-:W3:Y:S01]  /*f160*/  LDL.LU.64 R18, [R1+0x630] ;  /* 0x0006300001127983 */ /* 0x000ee20000300a00 */
[----:B------:R-:W-:-:S03]  /*f170*/  IMAD.WIDE R70, R11, 0x4, R30 ;  /* 0x000000040b467825 */ /* 0x000fc600078e021e */
[----:B------:R-:W-:Y:S01]  /*f180*/  STL.64 [R1+0x280], R72 ;  /* 0x0002804801007387 */ /* 0x000fe20000100a00 */
[----:B------:R-:W-:-:S03]  /*f190*/  IMAD.WIDE R38, R11, 0x4, R28 ;  /* 0x000000040b267825 */ /* 0x000fc600078e021c */
[----:B------:R-:W3:Y:S01]  /*f1a0*/  LDL.LU.64 R30, [R1+0x628] ;  /* 0x00062800011e7983 */ /* 0x000ee20000300a00 */
[----:B--2---:R-:W-:-:S03]  /*f1b0*/  IMAD.WIDE R36, R11, 0x4, R24 ;  /* 0x000000040b247825 */ /* 0x004fc600078e0218 */
[----:B------:R-:W-:Y:S01]  /*f1c0*/  STL.64 [R1+0x258], R70 ;  /* 0x0002584601007387 */ /* 0x000fe20000100a00 */
[----:B----4-:R-:W-:-:S03]  /*f1d0*/  IMAD.WIDE R34, R11, 0x4, R14 ;  /* 0x000000040b227825 */ /* 0x010fc600078e020e */
[----:B------:R-:W-:Y:S04]  /*f1e0*/  STL.64 [R1+0x250], R38 ;  /* 0x0002502601007387 */ /* 0x000fe80000100a00 */
[----:B------:R-:W2:Y:S04]  /*f1f0*/  LDL.LU.64 R24, [R1+0x620] ;  /* 0x0006200001187983 */ /* 0x000ea80000300a00 */
[----:B------:R-:W-:Y:S04]  /*f200*/  STL.64 [R1+0xf8], R36 ;  /* 0x0000f82401007387 */ /* 0x000fe80000100a00 */
[----:B------:R-:W4:Y:S01]  /*f210*/  LDL.LU.64 R14, [R1+0x618] ;  /* 0x00061800010e7983 */ /* 0x000f220000300a00 */
[----:B------:R-:W-:Y:S01]  /*f220*/  IADD3 R6, R9, -0x42, RZ ;  /* 0xffffffbe09067810 */ /* 0x000fe20007ffe0ff */
[C---:B------:R-:W-:Y:S01]  /*f230*/  IMAD.WIDE R32, R11.reuse, 0x4, R22 ;  /* 0x000000040b207825 */ /* 0x040fe200078e0216 */
[----:B------:R-:W1:Y:S02]  /*f240*/  LDC R9, c[0x0][0x230] ;  /* 0x00008c00ff097b82 */ /* 0x000e640000000800 */
[----:B------:R-:W-:Y:S01]  /*f250*/  ISETP.GE.U32.AND P4, PT, R6, 0x7fffff7f, PT ;  /* 0x7fffff7f0600780c */ /* 0x000fe20003f86070 */
[----:B------:R1:W-:Y:S01]  /*f260*/  STL.64 [R1+0xf0], R34 ;  /* 0x0000f02201007387 */ /* 0x0003e20000100a00 */
[----:B------:R-:W-:-:S03]  /*f270*/  IMAD.WIDE R28, R11, 0x4, R20 ;  /* 0x000000040b1c7825 */ /* 0x000fc600078e0214 */
[----:B------:R-:W4:Y:S01]  /*f280*/  LDL.LU.64 R22, [R1+0x610] ;  /* 0x0006100001167983 */ /* 0x000f220000300a00 */
[----:B-----5:R-:W-:-:S03]  /*f290*/  IMAD.WIDE R20, R11, 0x4, R12 ;  /* 0x000000040b147825 */ /* 0x020fc600078e020c */
[----:B------:R-:W-:Y:S04]  /*f2a0*/  STL.64 [R1+0xd8], R32 ;  /* 0x0000d82001007387 */ /* 0x000fe80000100a00 */
[----:B------:R-:W5:Y:S04]  /*f2b0*/  LDL.LU.64 R12, [R1+0x608] ;  /* 0x00060800010c7983 */ /* 0x000f680000300a00 */
[----:B------:R-:W-:Y:S04]  /*f2c0*/  LDGSTS.E [R3+0x20800], desc[UR14][R72.64], !P4 ;  /* 0x2080000048037fae */ /* 0x000fe8000e12184e */
[----:B------:R1:W-:Y:S04]  /*f2d0*/  LDGSTS.E [R3+0x20900], desc[UR14][R70.64], !P4 ;  /* 0x2090000046037fae */ /* 0x0003e8000e12184e */
[----:B------:R3:W-:Y:S04]  /*f2e0*/  LDGSTS.E [R3+0x20a00], desc[UR14][R38.64], !P4 ;  /* 0x20a0000026037fae */ /* 0x0007e8000e12184e */
[----:B------:R3:W-:Y:S04]  /*f2f0*/  LDGSTS.E [R3+0x20b00], desc[UR14][R36.64], !P4 ;  /* 0x20b0000024037fae */ /* 0x0007e8000e12184e */
[----:B------:R-:W-:Y:S04]  /*f300*/  LDGSTS.E [R3+0x20c00], desc[UR14][R34.64], !P4 ;  /* 0x20c0000022037fae */ /* 0x000fe8000e12184e */
[----:B------:R-:W-:Y:S04]  /*f310*/  STL.64 [R1+0xd0], R28 ;  /* 0x0000d01c01007387 */ /* 0x000fe80000100a00 */
[----:B------:R-:W-:Y:S04]  /*f320*/  LDGSTS.E [R3+0x20d00], desc[UR14][R32.64], !P4 ;  /* 0x20d0000020037fae */ /* 0x000fe8000e12184e */
[----:B------:R1:W-:Y:S04]  /*f330*/  STL.64 [R1+0xc8], R20 ;  /* 0x0000c81401007387 */ /* 0x0003e80000100a00 */
[----:B------:R-:W-:Y:S04]  /*f340*/  LDGSTS.E [R3+0x20e00], desc[UR14][R28.64], !P4 ;  /* 0x20e000001c037fae */ /* 0x000fe8000e12184e */
[----:B------:R-:W-:Y:S04]  /*f350*/  LDGSTS.E [R3+0x20f00], desc[UR14][R20.64], !P4 ;  /* 0x20f0000014037fae */ /* 0x000fe8000e12184e */
[----:B-1----:R-:W5:Y:S04]  /*f360*/  LDL.LU.64 R34, [R1+0x600] ;  /* 0x0006000001227983 */ /* 0x002f680000300a00 */
[----:B------:R-:W5:Y:S04]  /*f370*/  LDL.LU.64 R20, [R1+0x5f8] ;  /* 0x0005f80001147983 */ /* 0x000f680000300a00 */
[----:B------:R-:W5:Y:S04]  /*f380*/  LDL.LU.64 R32, [R1+0x5f0] ;  /* 0x0005f00001207983 */ /* 0x000f680000300a00 */
[----:B------:R-:W5:Y:S01]  /*f390*/  LDL.LU.64 R28, [R1+0x5e8] ;  /* 0x0005e800011c7983 */ /* 0x000f620000300a00 */
[----:B------:R-:W-:-:S04]  /*f3a0*/  IMAD.WIDE R16, R11, 0x4, R16 ;  /* 0x000000040b107825 */ /* 0x000fc800078e0210 */
[C---:B------:R-:W-:Y:S01]  /*f3b0*/  IMAD.WIDE R70, R11.reuse, 0x4, R26 ;  /* 0x000000040b467825 */ /* 0x040fe200078e021a */
[----:B------:R1:W-:Y:S04]  /*f3c0*/  STL.64 [R1+0x328], R16 ;  /* 0x0003281001007387 */ /* 0x0003e80000100a00 */
[----:B------:R-:W5:Y:S04]  /*f3d0*/  LDL.LU.64 R26, [R1+0x5e0] ;  /* 0x0005e000011a7983 */ /* 0x000f680000300a00 */
[----:B------:R-:W-:Y:S01]  /*f3e0*/  STL.64 [R1+0x338], R70 ;  /* 0x0003384601007387 */ /* 0x000fe20000100a00 */
[----:B---3--:R-:W-:-:S03]  /*f3f0*/  IMAD.WIDE R38, R11, 0x4, R18 ;  /* 0x000000040b267825 */ /* 0x008fc600078e0212 */
[----:B------:R-:W3:Y:S04]  /*f400*/  LDL.LU.64 R18, [R1+0x5d8] ;  /* 0x0005d80001127983 */ /* 0x000ee80000300a00 */
[----:B------:R-:W-:Y:S01]  /*f410*/  STL.64 [R1+0x348], R38 ;  /* 0x0003482601007387 */ /* 0x000fe20000100a00 */
[----:B------:R-:W-:-:S04]  /*f420*/  IMAD.WIDE R36, R11, 0x4, R30 ;  /* 0x000000040b247825 */ /* 0x000fc800078e021e */
[----:B--2---:R-:W-:-:S04]  /*f430*/  IMAD.WIDE R30, R11, 0x4, R24 ;  /* 0x000000040b1e7825 */ /* 0x004fc800078e0218 */
[C---:B----4-:R-:W-:Y:S02]  /*f440*/  IMAD.WIDE R24, R11.reuse, 0x4, R14 ;  /* 0x000000040b187825 */ /* 0x050fe400078e020e */
[----:B------:R-:W2:Y:S02]  /*f450*/  LDL.LU.64 R14, [R1+0x5d0] ;  /* 0x0005d000010e7983 */ /* 0x000ea40000300a00 */
[----:B------:R-:W-:Y:S02]  /*f460*/  VIADD R6, R8, 0xffffffba ;  /* 0xffffffba08067836 */ /* 0x000fe40000000000 */
[----:B------:R-:W-:Y:S01]  /*f470*/  STL.64 [R1+0x358], R36 ;  /* 0x0003582401007387 */ /* 0x000fe20000100a00 */
[----:B------:R-:W4:Y:S02]  /*f480*/  LDC R8, c[0x0][0x230] ;  /* 0x00008c00ff087b82 */ /* 0x000f240000000800 */
[----:B------:R-:W-:Y:S01]  /*f490*/  ISETP.GE.U32.AND P0, PT, R6, 0x7fffff7b, PT ;  /* 0x7fffff7b0600780c */ /* 0x000fe20003f06070 */
[C---:B------:R-:W-:Y:S01]  /*f4a0*/  IMAD.WIDE R22, R11.reuse, 0x4, R22 ;  /* 0x000000040b167825 */ /* 0x040fe200078e0216 */
[----:B------:R-:W-:Y:S04]  /*f4b0*/  STL.64 [R1+0x368], R30 ;  /* 0x0003681e01007387 */ /* 0x000fe80000100a00 */
[----:B------:R-:W-:Y:S01]  /*f4c0*/  STL.64 [R1+0x378], R24 ;  /* 0x0003781801007387 */ /* 0x000fe20000100a00 */
[----:B-----5:R-:W-:-:S06]  /*f4d0*/  IMAD.WIDE R12, R11, 0x4, R12 ;  /* 0x000000040b0c7825 */ /* 0x020fcc00078e020c */
[----:B------:R-:W-:Y:S04]  /*f4e0*/  LDGSTS.E [R3+0x22800], desc[UR14][R16.64], !P0 ;  /* 0x2280000010037fae */ /* 0x000fe8000c12184e */
[----:B------:R5:W-:Y:S04]  /*f4f0*/  LDGSTS.E [R3+0x22900], desc[UR14][R70.64], !P0 ;  /* 0x2290000046037fae */ /* 0x000be8000c12184e */
[----:B------:R5:W-:Y:S04]  /*f500*/  LDGSTS.E [R3+0x22a00], desc[UR14][R38.64], !P0 ;  /* 0x22a0000026037fae */ /* 0x000be8000c12184e */
[----:B------:R5:W-:Y:S04]  /*f510*/  LDGSTS.E [R3+0x22b00], desc[UR14][R36.64], !P0 ;  /* 0x22b0000024037fae */ /* 0x000be8000c12184e */
[----:B-1----:R-:W4:Y:S04]  /*f520*/  LDL.LU.64 R16, [R1+0x5c8] ;  /* 0x0005c80001107983 */ /* 0x002f280000300a00 */
[----:B------:R-:W-:Y:S04]  /*f530*/  LDGSTS.E [R3+0x22c00], desc[UR14][R30.64], !P0 ;  /* 0x22c000001e037fae */ /* 0x000fe8000c12184e */
[----:B------:R-:W-:Y:S04]  /*f540*/  LDGSTS.E [R3+0x22d00], desc[UR14][R24.64], !P0 ;  /* 0x22d0000018037fae */ /* 0x000fe8000c12184e */
[----:B------:R-:W-:Y:S04]  /*f550*/  STL.64 [R1+0x388], R22 ;  /* 0x0003881601007387 */ /* 0x000fe80000100a00 */
[----:B------:R-:W-:Y:S04]  /*f560*/  LDGSTS.E [R3+0x22e00], desc[UR14][R22.64], !P0 ;  /* 0x22e0000016037fae */ /* 0x000fe8000c12184e */
[----:B------:R1:W-:Y:S04]  /*f570*/  STL.64 [R1+0x398], R12 ;  /* 0x0003980c01007387 */ /* 0x0003e80000100a00 */
[----:B------:R-:W-:Y:S01]  /*f580*/  LDGSTS.E [R3+0x22f00], desc[UR14][R12.64], !P0 ;  /* 0x22f000000c037fae */ /* 0x000fe2000c12184e */
[----:B------:R-:W-:-:S03]  /*f590*/  IMAD.WIDE R72, R11, 0x4, R34 ;  /* 0x000000040b487825 */ /* 0x000fc600078e0222 */
[----:B-1----:R-:W4:Y:S04]  /*f5a0*/  LDL.LU.64 R12, [R1+0x5c0] ;  /* 0x0005c000010c7983 */ /* 0x002f280000300a00 */
[----:B------:R-:W4:Y:S04]  /*f5b0*/  LDL.LU.64 R30, [R1+0x5b8] ;  /* 0x0005b800011e7983 */ /* 0x000f280000300a00 */
[----:B------:R-:W4:Y:S01]  /*f5c0*/  LDL.LU.64 R24, [R1+0x5b0] ;  /* 0x0005b00001187983 */ /* 0x000f220000300a00 */
[----:B-----5:R-:W-:-:S03]  /*f5d0*/  IMAD.WIDE R70, R11, 0x4, R20 ;  /* 0x000000040b467825 */ /* 0x020fc600078e0214 */
[----:B------:R-:W5:Y:S01]  /*f5e0*/  LDL.LU.64 R22, [R1+0x5a8] ;  /* 0x0005a80001167983 */ /* 0x000f620000300a00 */
[----:B------:R-:W-:-:S03]  /*f5f0*/  IMAD.WIDE R38, R11, 0x4, R32 ;  /* 0x000000040b267825 */ /* 0x000fc600078e0220 */
[----:B------:R-:W5:Y:S01]  /*f600*/  LDL.LU.64 R20, [R1+0x5a0] ;  /* 0x0005a00001147983 */ /* 0x000f620000300a00 */
[----:B------:R-:W-:-:S03]  /*f610*/  IMAD.WIDE R36, R11, 0x4, R28 ;  /* 0x000000040b247825 */ /* 0x000fc600078e021c */
[----:B------:R-:W-:Y:S01]  /*f620*/  STL.64 [R1+0x3e8], R72 ;  /* 0x0003e84801007387 */ /* 0x000fe20000100a00 */
[----:B------:R-:W-:-:S03]  /*f630*/  IMAD.WIDE R34, R11, 0x4, R26 ;  /* 0x000000040b227825 */ /* 0x000fc600078e021a */
[----:B------:R-:W-:Y:S04]  /*f640*/  STL.64 [R1+0x3f8], R70 ;  /* 0x0003f84601007387 */ /* 0x000fe80000100a00 */
[----:B------:R-:W-:Y:S01]  /*f650*/  STL.64 [R1+0x408], R38 ;  /* 0x0004082601007387 */ /* 0x000fe20000100a00 */
[----:B---3--:R-:W-:-:S03]  /*f660*/  IMAD.WIDE R32, R11, 0x4, R18 ;  /* 0x000000040b207825 */ /* 0x008fc600078e0212 */
[----:B------:R-:W3:Y:S04]  /*f670*/  LDL.LU.64 R18, [R1+0x598] ;  /* 0x0005980001127983 */ /* 0x000ee80000300a00 */
[----:B------:R-:W-:Y:S04]  /*f680*/  STL.64 [R1+0x418], R36 ;  /* 0x0004182401007387 */ /* 0x000fe80000100a00 */
[----:B------:R-:W-:Y:S01]  /*f690*/  STL.64 [R1+0x428], R34 ;  /* 0x0004282201007387 */ /* 0x000fe20000100a00 */
[----:B--2---:R-:W-:-:S03]  /*f6a0*/  IMAD.WIDE R28, R11, 0x4, R14 ;  /* 0x000000040b1c7825 */ /* 0x004fc600078e020e */
[----:B------:R-:W2:Y:S01]  /*f6b0*/  LDL.LU.64 R14, [R1+0x590] ;  /* 0x00059000010e7983 */ /* 0x000ea20000300a00 */
[----:B------:R-:W-:-:S03]  /*f6c0*/  VIADD R6, R7, 0xffffffb6 ;  /* 0xffffffb607067836 */ /* 0x000fc60000000000 */
[----:B------:R-:W-:Y:S01]  /*f6d0*/  STL.64 [R1+0x438], R32 ;  /* 0x0004382001007387 */ /* 0x000fe20000100a00 */
[----:B------:R-:W1:Y:S01]  /*f6e0*/  LDC R7, c[0x0][0x230] ;  /* 0x00008c00ff077b82 */ /* 0x000e620000000800 */
[----:B------:R-:W-:-:S13]  /*f6f0*/  ISETP.GE.U32.AND P2, PT, R6, 0x7fffff77, PT ;  /* 0x7fffff770600780c */ /* 0x000fda0003f46070 */
[----:B------:R-:W-:Y:S04]  /*f700*/  LDGSTS.E [R3+0x24800], desc[UR14][R72.64], !P2 ;  /* 0x2480000048037fae */ /* 0x000fe8000d12184e */
[----:B------:R1:W-:Y:S04]  /*f710*/  LDGSTS.E [R3+0x24900], desc[UR14][R70.64], !P2 ;  /* 0x2490000046037fae */ /* 0x0003e8000d12184e */
[----:B------:R1:W-:Y:S04]  /*f720*/  LDGSTS.E [R3+0x24a00], desc[UR14][R38.64], !P2 ;  /* 0x24a0000026037fae */ /* 0x0003e8000d12184e */
[----:B------:R1:W-:Y:S01]  /*f730*/  LDGSTS.E [R3+0x24b00], desc[UR14][R36.64], !P2 ;  /* 0x24b0000024037fae */ /* 0x0003e2000d12184e */
[----:B----4-:R-:W-:-:S03]  /*f740*/  IMAD.WIDE R26, R11, 0x4, R16 ;  /* 0x000000040b1a7825 */ /* 0x010fc600078e0210 */
[----:B------:R-:W4:Y:S04]  /*f750*/  LDL.LU.64 R16, [R1+0x588] ;  /* 0x0005880001107983 */ /* 0x000f280000300a00 */
[----:B------:R5:W-:Y:S04]  /*f760*/  LDGSTS.E [R3+0x24c00], desc[UR14][R34.64], !P2 ;  /* 0x24c0000022037fae */ /* 0x000be8000d12184e */
[----:B------:R1:W-:Y:S04]  /*f770*/  STL.64 [R1+0x448], R28 ;  /* 0x0004481c01007387 */ /* 0x0003e80000100a00 */
[----:B------:R5:W-:Y:S04]  /*f780*/  LDGSTS.E [R3+0x24d00], desc[UR14][R32.64], !P2 ;  /* 0x24d0000020037fae */ /* 0x000be8000d12184e */
[----:B------:R1:W-:Y:S04]  /*f790*/  STL.64 [R1+0x458], R26 ;  /* 0x0004581a01007387 */ /* 0x0003e80000100a00 */
[----:B------:R-:W-:Y:S04]  /*f7a0*/  LDGSTS.E [R3+0x24e00], desc[UR14][R28.64], !P2 ;  /* 0x24e000001c037fae */ /* 0x000fe8000d12184e */
[----:B------:R-:W-:Y:S04]  /*f7b0*/  LDGSTS.E [R3+0x24f00], desc[UR14][R26.64], !P2 ;  /* 0x24f000001a037fae */ /* 0x000fe8000d12184e */
[----:B-1----:R-:W4:Y:S01]  /*f7c0*/  LDL.LU.64 R28, [R1+0x580] ;  /* 0x00058000011c7983 */ /* 0x002f220000300a00 */
[----:B------:R-:W-:-:S03]  /*f7d0*/  IMAD.WIDE R70, R11, 0x4, R12 ;  /* 0x000000040b467825 */ /* 0x000fc600078e020c */
[----:B------:R-:W4:Y:S01]  /*f7e0*/  LDL.LU.64 R26, [R1+0x578] ;  /* 0x00057800011a7983 */ /* 0x000f220000300a00 */
[----:B------:R-:W-:-:S03]  /*f7f0*/  IMAD.WIDE R38, R11, 0x4, R30 ;  /* 0x000000040b267825 */ /* 0x000fc600078e021e */
[----:B------:R-:W4:Y:S01]  /*f800*/  LDL.LU.64 R12, [R1+0x570] ;  /* 0x00057000010c7983 */ /* 0x000f220000300a00 */
[----:B------:R-:W-:-:S03]  /*f810*/  IMAD.WIDE R36, R11, 0x4, R24 ;  /* 0x000000040b247825 */ /* 0x000fc600078e0218 */
[----:B------:R1:W-:Y:S01]  /*f820*/  STL.64 [R1+0x4b0], R70 ;  /* 0x0004b04601007387 */ /* 0x0003e20000100a00 */
[----:B-----5:R-:W-:-:S03]  /*f830*/  IMAD.WIDE R34, R11, 0x4, R22 ;  /* 0x000000040b227825 */ /* 0x020fc600078e0216 */
[----:B------:R-:W5:Y:S04]  /*f840*/  LDL.LU.64 R24, [R1+0x568] ;  /* 0x0005680001187983 */ /* 0x000f680000300a00 */
[----:B------:R1:W-:Y:S04]  /*f850*/  STL.64 [R1+0xde8], R38 ;  /* 0x000de82601007387 */ /* 0x0003e80000100a00 */
[----:B------:R-:W-:Y:S04]  /*f860*/  STL.64 [R1+0xdf8], R36 ;  /* 0x000df82401007387 */ /* 0x000fe80000100a00 */
[----:B------:R-:W5:Y:S01]  /*f870*/  LDL.LU.64 R22, [R1+0x560] ;  /* 0x0005600001167983 */ /* 0x000f620000300a00 */
[----:B------:R-:W-:-:S03]  /*f880*/  IMAD.WIDE R32, R11, 0x4, R20 ;  /* 0x000000040b207825 */ /* 0x000fc600078e0214 */
[----:B------:R-:W-:Y:S04]  /*f890*/  STL.64 [R1+0x5a8], R34 ;  /* 0x0005a82201007387 */ /* 0x000fe80000100a00 */
[----:B------:R-:W5:Y:S04]  /*f8a0*/  LDL.LU.64 R20, [R1+0x558] ;  /* 0x0005580001147983 */ /* 0x000f680000300a00 */
[----:B------:R-:W-:Y:S01]  /*f8b0*/  STL.64 [R1+0x5a0], R32 ;  /* 0x0005a02001007387 */ /* 0x000fe20000100a00 */
[----:B---3--:R-:W-:-:S04]  /*f8c0*/  IMAD.WIDE R30, R11, 0x4, R18 ;  /* 0x000000040b1e7825 */ /* 0x008fc800078e0212 */
[----:B--2---:R-:W-:Y:S02]  /*f8d0*/  IMAD.WIDE R18, R11, 0x4, R14 ;  /* 0x000000040b127825 */ /* 0x004fe400078e020e */
[----:B------:R-:W2:Y:S04]  /*f8e0*/  LDL.LU.64 R14, [R1+0x550] ;  /* 0x00055000010e7983 */ /* 0x000ea80000300a00 */
[----:B------:R-:W-:Y:S04]  /*f8f0*/  STL.64 [R1+0x598], R30 ;  /* 0x0005981e01007387 */ /* 0x000fe80000100a00 */
[----:B------:R3:W-:Y:S04]  /*f900*/  STL.64 [R1+0x590], R18 ;  /* 0x0005901201007387 */ /* 0x0007e80000100a00 */
[----:B------:R-:W2:Y:S01]  /*f910*/  LDL.LU.64 R72, [R1+0x548] ;  /* 0x0005480001487983 */ /* 0x000ea20000300a00 */
[----:B------:R-:W-:-:S02]  /*f920*/  IADD3 R6, R9, -0x4e, RZ ;  /* 0xffffffb209067810 */ /* 0x000fc40007ffe0ff */
[----:B------:R-:W1:Y:S02]  /*f930*/  LDC R9, c[0x0][0x230] ;  /* 0x00008c00ff097b82 */ /* 0x000e640000000800 */
[----:B------:R-:W-:Y:S01]  /*f940*/  ISETP.GE.U32.AND P3, PT, R6, 0x7fffff73, PT ;  /* 0x7fffff730600780c */ /* 0x000fe20003f66070 */
[----:B------:R-:W-:-:S05]  /*f950*/  VIADD R6, R8, 0xffffffae ;  /* 0xffffffae08067836 */ /* 0x000fca0000000000 */
[----:B------:R-:W3:Y:S01]  /*f960*/  LDC R8, c[0x0][0x230] ;  /* 0x00008c00ff087b82 */ /* 0x000ee20000000800 */
[----:B------:R-:W-:Y:S01]  /*f970*/  ISETP.GE.U32.AND P6, PT, R6, 0x7fffff6f, PT ;  /* 0x7fffff6f0600780c */ /* 0x000fe20003fc6070 */
[----:B------:R-:W-:-:S05]  /*f980*/  VIADD R6, R7, 0xffffffaa ;  /* 0xffffffaa07067836 */ /* 0x000fca0000000000 */
[----:B------:R3:W-:Y:S01]  /*f990*/  LDGSTS.E [R3+0x26800], desc[UR14][R70.64], !P3 ;  /* 0x2680000046037fae */ /* 0x0007e2000d92184e */
[----:B------:R-:W5:Y:S01]  /*f9a0*/  LDC R7, c[0x0][0x230] ;  /* 0x00008c00ff077b82 */ /* 0x000f620000000800 */
[----:B------:R-:W-:Y:S01]  /*f9b0*/  ISETP.GE.U32.AND P5, PT, R6, 0x7fffff6b, PT ;  /* 0x7fffff6b0600780c */ /* 0x000fe20003fa6070 */
[----:B----4-:R-:W-:Y:S01]  /*f9c0*/  IMAD.WIDE R16, R11, 0x4, R16 ;  /* 0x000000040b107825 */ /* 0x010fe200078e0210 */
[----:B------:R4:W-:Y:S01]  /*f9d0*/  LDGSTS.E [R3+0x26900], desc[UR14][R38.64], !P3 ;  /* 0x2690000026037fae */ /* 0x0009e2000d92184e */
[----:B-1----:R-:W-:-:S03]  /*f9e0*/  IADD3 R6, R9, -0x5a, RZ ;  /* 0xffffffa609067810 */ /* 0x002fc60007ffe0ff */
[----:B------:R-:W-:Y:S01]  /*f9f0*/  LDGSTS.E [R3+0x26a00], desc[UR14][R36.64], !P3 ;  /* 0x26a0000024037fae */ /* 0x000fe2000d92184e */
[----:B------:R-:W1:Y:S01]  /*fa00*/  LDC R9, c[0x0][0x230] ;  /* 0x00008c00ff097b82 */ /* 0x000e620000000800 */
[----:B------:R-:W-:Y:S02]  /*fa10*/  ISETP.GE.U32.AND P4, PT, R6, 0x7fffff67, PT ;  /* 0x7fffff670600780c */ /* 0x000fe40003f86070 */
[----:B------:R-:W-:Y:S01]  /*fa20*/  LDGSTS.E [R3+0x26b00], desc[UR14][R34.64], !P3 ;  /* 0x26b0000022037fae */ /* 0x000fe2000d92184e */
[----:B---3--:R-:W-:-:S03]  /*fa30*/  VIADD R6, R8, 0xffffffa2 ;  /* 0xffffffa208067836 */ /* 0x008fc60000000000 */
[----:B------:R3:W-:Y:S01]  /*fa40*/  LDGSTS.E [R3+0x26c00], desc[UR14][R32.64], !P3 ;  /* 0x26c0000020037fae */ /* 0x0007e2000d92184e */
[----:B------:R-:W1:Y:S03]  /*fa50*/  LDC R8, c[0x0][0x230] ;  /* 0x00008c00ff087b82 */ /* 0x000e660000000800 */
[----:B------:R5:W-:Y:S04]  /*fa60*/  LDGSTS.E [R3+0x26d00], desc[UR14][R30.64], !P3 ;  /* 0x26d000001e037fae */ /* 0x000be8000d92184e */
[----:B------:R3:W-:Y:S04]  /*fa70*/  STL.64 [R1+0x588], R16 ;  /* 0x0005881001007387 */ /* 0x0007e80000100a00 */
[----:B------:R-:W-:Y:S04]  /*fa80*/  LDGSTS.E [R3+0x26e00], desc[UR14][R18.64], !P3 ;  /* 0x26e0000012037fae */ /* 0x000fe8000d92184e */
[----:B------:R-:W-:Y:S01]  /*fa90*/  LDGSTS.E [R3+0x26f00], desc[UR14][R16.64], !P3 ;  /* 0x26f0000010037fae */ /* 0x000fe2000d92184e */
[----:B------:R-:W-:-:S04]  /*faa0*/  IMAD.WIDE R70, R11, 0x4, R28 ;  /* 0x000000040b467825 */ /* 0x000fc800078e021c */
[C---:B----4-:R-:W-:Y:S01]  /*fab0*/  IMAD.WIDE R38, R11.reuse, 0x4, R26 ;  /* 0x000000040b267825 */ /* 0x050fe200078e021a */
[----:B------:R-:W-:Y:S01]  /*fac0*/  ISETP.GE.U32.AND P0, PT, R6, 0x7fffff63, PT ;  /* 0x7fffff630600780c */ /* 0x000fe20003f06070 */
[----:B------:R-:W4:Y:S02]  /*fad0*/  LDL.LU.64 R18, [R1+0x540] ;  /* 0x0005400001127983 */ /* 0x000f240000300a00 */
[C---:B---3--:R-:W-:Y:S02]  /*fae0*/  IMAD.WIDE R32, R11.reuse, 0x4, R12 ;  /* 0x000000040b207825 */ /* 0x048fe400078e020c */
[----:B------:R-:W3:Y:S04]  /*faf0*/  LDL.LU.64 R16, [R1+0x538] ;  /* 0x0005380001107983 */ /* 0x000ee80000300a00 */
[----:B------:R-:W3:Y:S01]  /*fb00*/  LDL.LU.64 R36, [R1+0x530] ;  /* 0x0005300001247983 */ /* 0x000ee20000300a00 */
[----:B-----5:R-:W-:-:S03]  /*fb10*/  IMAD.WIDE R30, R11, 0x4, R24 ;  /* 0x000000040b1e7825 */ /* 0x020fc600078e0218 */
[----:B------:R-:W5:Y:S04]  /*fb20*/  LDL.LU.64 R34, [R1+0x528] ;  /* 0x0005280001227983 */ /* 0x000f680000300a00 */
[----:B------:R-:W-:Y:S04]  /*fb30*/  STL.64 [R1+0x580], R70 ;  /* 0x0005804601007387 */ /* 0x000fe80000100a00 */
[----:B------:R-:W-:Y:S01]  /*fb40*/  STL.64 [R1+0x578], R38 ;  /* 0x0005782601007387 */ /* 0x000fe20000100a00 */
[----:B------:R-:W-:-:S03]  /*fb50*/  IMAD.WIDE R26, R11, 0x4, R22 ;  /* 0x000000040b1a7825 */ /* 0x000fc600078e0216 */
[----:B------:R-:W5:Y:S04]  /*fb60*/  LDL.LU.64 R28, [R1+0x520] ;  /* 0x00052000011c7983 */ /* 0x000f680000300a00 */
[----:B------:R-:W5:Y:S01]  /*fb70*/  LDL.LU.64 R12, [R1+0x518] ;  /* 0x00051800010c7983 */ /* 0x000f620000300a00 */
[----:B------:R-:W-:Y:S02]  /*fb80*/  VIADD R6, R7, 0xffffff9e ;  /* 0xffffff9e07067836 */ /* 0x000fe40000000000 */
[----:B------:R-:W-:Y:S01]  /*fb90*/  IMAD.WIDE R20, R11, 0x4, R20 ;  /* 0x000000040b147825 */ /* 0x000fe200078e0214 */
[----:B------:R2:W-:Y:S01]  /*fba0*/  STL.64 [R1+0x570], R32 ;  /* 0x0005702001007387 */ /* 0x0005e20000100a00 */
[----:B------:R-:W5:Y:S03]  /*fbb0*/  LDC R7, c[0x0][0x230] ;  /* 0x00008c00ff077b82 */ /* 0x000f660000000800 */
[----:B------:R-:W5:Y:S04]  /*fbc0*/  LDL.LU.64 R24, [R1+0x510] ;  /* 0x0005100001187983 */ /* 0x000f680000300a00 */
[----:B------:R2:W-:Y:S04]  /*fbd0*/  STL.64 [R1+0x568], R30 ;  /* 0x0005681e01007387 */ /* 0x0005e80000100a00 */
[----:B------:R-:W-:Y:S04]  /*fbe0*/  STL.64 [R1+0xec0], R26 ;  /* 0x000ec01a01007387 */ /* 0x000fe80000100a00 */
[----:B------:R-:W5:Y:S01]  /*fbf0*/  LDL.LU.64 R22, [R1+0x508] ;  /* 0x0005080001167983 */ /* 0x000f620000300a00 */
[----:B------:R-:W-:-:S02]  /*fc00*/  ISETP.GE.U32.AND P2, PT, R6, 0x7fffff5f, PT ;  /* 0x7fffff5f0600780c */ /* 0x000fc40003f46070 */
[----:B-1----:R-:W-:Y:S01]  /*fc10*/  IADD3 R6, R9, -0x66, RZ ;  /* 0xffffff9a09067810 */ /* 0x002fe20007ffe0ff */
[----:B------:R-:W-:Y:S03]  /*fc20*/  LDGSTS.E [R3+0x28800], desc[UR14][R70.64], !P6 ;  /* 0x2880000046037fae */ /* 0x000fe6000f12184e */
[----:B------:R-:W-:Y:S01]  /*fc30*/  ISETP.GE.U32.AND P3, PT, R6, 0x7fffff5b, PT ;  /* 0x7fffff5b0600780c */ /* 0x000fe20003f66070 */
[----:B------:R-:W-:Y:S01]  /*fc40*/  VIADD R6, R8, 0xffffff96 ;  /* 0xffffff9608067836 */ /* 0x000fe20000000000 */
[----:B------:R-:W-:Y:S04]  /*fc50*/  LDGSTS.E [R3+0x28900], desc[UR14][R38.64], !P6 ;  /* 0x2890000026037fae */ /* 0x000fe8000f12184e */
[----:B------:R-:W-:Y:S04]  /*fc60*/  STL.64 [R1+0xed0], R20 ;  /* 0x000ed01401007387 */ /* 0x000fe80000100a00 */
[----:B------:R-:W-:Y:S04]  /*fc70*/  LDGSTS.E [R3+0x28a00], desc[UR14][R32.64], !P6 ;  /* 0x28a0000020037fae */ /* 0x000fe8000f12184e */
[----:B------:R-:W-:Y:S04]  /*fc80*/  LDGSTS.E [R3+0x28b00], desc[UR14][R30.64], !P6 ;  /* 0x28b000001e037fae */ /* 0x000fe8000f12184e */
[----:B------:R4:W-:Y:S04]  /*fc90*/  LDGSTS.E [R3+0x28c00], desc[UR14][R26.64], !P6 ;  /* 0x28c000001a037fae */ /* 0x0009e8000f12184e */
[----:B------:R-:W-:Y:S01]  /*fca0*/  LDGSTS.E [R3+0x28d00], desc[UR14][R20.64], !P6 ;  /* 0x28d0000014037fae */ /* 0x000fe2000f12184e */
[----:B--2---:R-:W-:-:S05]  /*fcb0*/  IMAD.WIDE R14, R11, 0x4, R14 ;  /* 0x000000040b0e7825 */ /* 0x004fca00078e020e */
[----:B------:R1:W-:Y:S04]  /*fcc0*/  STL.64 [R1+0xee0], R14 ;  /* 0x000ee00e01007387 */ /* 0x0003e80000100a00 */
[----:B------:R-:W-:Y:S01]  /*fcd0*/  LDGSTS.E [R3+0x28e00], desc[UR14][R14.64], !P6 ;  /* 0x28e000000e037fae */ /* 0x000fe2000f12184e */
[----:B------:R-:W-:-:S05]  /*fce0*/  IMAD.WIDE R8, R11, 0x4, R72 ;  /* 0x000000040b087825 */ /* 0x000fca00078e0248 */
[----:B------:R2:W-:Y:S04]  /*fcf0*/  STL.64 [R1+0xef0], R8 ;  /* 0x000ef00801007387 */ /* 0x0005e80000100a00 */
[----:B------:R-:W5:Y:S04]  /*fd00*/  LDL.LU.64 R32, [R1+0x500] ;  /* 0x0005000001207983 */ /* 0x000f680000300a00 */
[----:B------:R-:W5:Y:S04]  /*fd10*/  LDL.LU.64 R30, [R1+0x4f8] ;  /* 0x0004f800011e7983 */ /* 0x000f680000300a00 */
[----:B-1----:R-:W5:Y:S04]  /*fd20*/  LDL.LU.64 R14, [R1+0x4f0] ;  /* 0x0004f000010e7983 */ /* 0x002f680000300a00 */
[----:B------:R-:W5:Y:S04]  /*fd30*/  LDL.LU.64 R20, [R1+0x4e8] ;  /* 0x0004e80001147983 */ /* 0x000f680000300a00 */
[----:B------:R2:W-:Y:S01]  /*fd40*/  LDGSTS.E [R3+0x28f00], desc[UR14][R8.64], !P6 ;  /* 0x28f0000008037fae */ /* 0x0005e2000f12184e */
[C---:B----4-:R-:W-:Y:S01]  /*fd50*/  IMAD.WIDE R26, R11.reuse, 0x4, R18 ;  /* 0x000000040b1a7825 */ /* 0x050fe200078e0212 */
[----:B--2---:R-:W1:Y:S02]  /*fd60*/  LDC R9, c[0x0][0x230] ;  /* 0x00008c00ff097b82 */ /* 0x004e640000000800 */
[----:B------:R-:W2:Y:S01]  /*fd70*/  LDL.LU.64 R18, [R1+0x4e0] ;  /* 0x0004e00001127983 */ /* 0x000ea20000300a00 */
[----:B---3--:R-:W-:-:S04]  /*fd80*/  IMAD.WIDE R16, R11, 0x4, R16 ;  /* 0x000000040b107825 */ /* 0x008fc800078e0210 */
[C---:B------:R-:W-:Y:S01]  /*fd90*/  IMAD.WIDE R38, R11.reuse, 0x4, R36 ;  /* 0x000000040b267825 */ /* 0x040fe200078e0224 */
[----:B------:R3:W-:Y:S01]  /*fda0*/  STL.64 [R1+0xf00], R26 ;  /* 0x000f001a01007387 */ /* 0x0007e20000100a00 */
[----:B------:R-:W4:Y:S02]  /*fdb0*/  LDC R8, c[0x0][0x230] ;  /* 0x00008c00ff087b82 */ /* 0x000f240000000800 */
[C---:B-----5:R-:W-:Y:S01]  /*fdc0*/  IMAD.WIDE R36, R11.reuse, 0x4, R34 ;  /* 0x000000040b247825 */ /* 0x060fe200078e0222 */
[----:B------:R5:W-:Y:S04]  /*fdd0*/  STL.64 [R1+0xf10], R16 ;  /* 0x000f101001007387 */ /* 0x000be80000100a00 */
[----:B------:R-:W-:Y:S04]  /*fde0*/  STL.64 [R1+0xf20], R38 ;  /* 0x000f202601007387 */ /* 0x000fe80000100a00 */
[----:B------:R-:W-:Y:S01]  /*fdf0*/  LDGSTS.E [R3+0x2a800], desc[UR14][R26.64], !P5 ;  /* 0x2a8000001a037fae */ /* 0x000fe2000e92184e */
[----:B------:R-:W-:-:S03]  /*fe00*/  IMAD.WIDE R34, R11, 0x4, R28 ;  /* 0x000000040b227825 */ /* 0x000fc600078e021c */
[----:B------:R-:W-:Y:S01]  /*fe10*/  LDGSTS.E [R3+0x2a900], desc[UR14][R16.64], !P5 ;  /* 0x2a90000010037fae */ /* 0x000fe2000e92184e */
[----:B------:R-:W-:-:S03]  /*fe20*/  IMAD.WIDE R28, R11, 0x4, R12 ;  /* 0x000000040b1c7825 */ /* 0x000fc600078e020c */
[----:B------:R1:W-:Y:S04]  /*fe30*/  LDGSTS.E [R3+0x2aa00], desc[UR14][R38.64], !P5 ;  /* 0x2aa0000026037fae */ /* 0x0003e8000e92184e */
[----:B------:R-:W4:Y:S01]  /*fe40*/  LDL.LU.64 R12, [R1+0x4d8] ;  /* 0x0004d800010c7983 */ /* 0x000f220000300a00 */
[----:B------:R-:W-:-:S03]  /*fe50*/  IMAD.WIDE R24, R11, 0x4, R24 ;  /* 0x000000040b187825 */ /* 0x000fc600078e0218 */
[----:B------:R-:W-:Y:S04]  /*fe60*/  STL.64 [R1+0xf30], R36 ;  /* 0x000f302401007387 */ /* 0x000fe80000100a00 */
[----:B------:R-:W-:Y:S04]  /*fe70*/  STL.64 [R1+0xf40], R34 ;  /* 0x000f402201007387 */ /* 0x000fe80000100a00 */
[----:B------:R1:W-:Y:S01]  /*fe80*/  STL.64 [R1+0xf50], R28 ;  /* 0x000f501c01007387 */ /* 0x0003e20000100a00 */
[----:B------:R-:W-:-:S03]  /*fe90*/  IMAD.WIDE R22, R11, 0x4, R22 ;  /* 0x000000040b167825 */ /* 0x000fc600078e0216 */
[----:B---3--:R-:W3:Y:S04]  /*fea0*/  LDL.LU.64 R26, [R1+0x4d0] ;  /* 0x0004d000011a7983 */ /* 0x008ee80000300a00 */
[----:B------:R1:W-:Y:S04]  /*feb0*/  STL.64 [R1+0xf60], R24 ;  /* 0x000f601801007387 */ /* 0x0003e80000100a00 */
[----:B------:R1:W-:Y:S04]  /*fec0*/  STL.64 [R1+0xf70], R22 ;  /* 0x000f701601007387 */ /* 0x0003e80000100a00 */
[----:B-----5:R-:W5:Y:S04]  /*fed0*/  LDL.LU.64 R16, [R1+0x4c8] ;  /* 0x0004c80001107983 */ /* 0x020f680000300a00 */
[----:B------:R1:W-:Y:S04]  /*fee0*/  LDGSTS.E [R3+0x2ab00], desc[UR14][R36.64], !P5 ;  /* 0x2ab0000024037fae */ /* 0x0003e8000e92184e */
[----:B------:R2:W-:Y:S04]  /*fef0*/  LDGSTS.E [R3+0x2ac00], desc[UR14][R34.64], !P5 ;  /* 0x2ac0000022037fae */ /* 0x0005e8000e92184e */
[----:B------:R5:W-:Y:S04]  /*ff00*/  LDGSTS.E [R3+0x2ad00], desc[UR14][R28.64], !P5 ;  /* 0x2ad000001c037fae */ /* 0x000be8000e92184e */
[----:B------:R-:W-:Y:S04]  /*ff10*/  LDGSTS.E [R3+0x2ae00], desc[UR14][R24.64], !P5 ;  /* 0x2ae0000018037fae */ /* 0x000fe8000e92184e */
[----:B------:R-:W-:Y:S04]  /*ff20*/  LDGSTS.E [R3+0x2af00], desc[UR14][R22.64], !P5 ;  /* 0x2af0000016037fae */ /* 0x000fe8000e92184e */
[----:B-1----:R-:W5:Y:S04]  /*ff30*/  LDL.LU.64 R28, [R1+0x2c0] ;  /* 0x0002c000011c7983 */ /* 0x002f680000300a00 */
[----:B------:R-:W5:Y:S04]  /*ff40*/  LDL.LU.64 R24, [R1+0x2b8] ;  /* 0x0002b80001187983 */ /* 0x000f680000300a00 */
[----:B------:R-:W5:Y:S01]  /*ff50*/  LDL.LU.64 R22, [R1+0x2b0] ;  /* 0x0002b00001167983 */ /* 0x000f620000300a00 */
[----:B------:R-:W-:-:S03]  /*ff60*/  IMAD.WIDE R38, R11, 0x4, R14 ;  /* 0x000000040b267825 */ /* 0x000fc600078e020e */
[----:B------:R-:W5:Y:S01]  /*ff70*/  LDL.LU.64 R14, [R1+0x2a8] ;  /* 0x0002a800010e7983 */ /* 0x000f620000300a00 */
[----:B------:R-:W-:-:S04]  /*ff80*/  IMAD.WIDE R72, R11, 0x4, R32 ;  /* 0x000000040b487825 */ /* 0x000fc800078e0220 */
[C---:B------:R-:W-:Y:S01]  /*ff90*/  IMAD.WIDE R70, R11.reuse, 0x4, R30 ;  /* 0x000000040b467825 */ /* 0x040fe200078e021e */
[----:B------:R-:W-:Y:S03]  /*ffa0*/  STL.64 [R1+0xfc8], R72 ;  /* 0x000fc84801007387 */ /* 0x000fe60000100a00 */
[C---:B------:R-:W-:Y:S01]  /*ffb0*/  IMAD.WIDE R36, R11.reuse, 0x4, R20 ;  /* 0x000000040b247825 */ /* 0x040fe200078e0214 */
[----:B------:R-:W-:Y:S04]  /*ffc0*/  STL.64 [R1+0xfd0], R70 ;  /* 0x000fd04601007387 */ /* 0x000fe80000100a00 */
[----:B------:R-:W-:Y:S04]  /*ffd0*/  STL.64 [R1+0xfd8], R38 ;  /* 0x000fd82601007387 */ /* 0x000fe80000100a00 */
[----:B------:R-:W5:Y:S04]  /*ffe0*/  LDL.LU.64 R32, [R1+0x2a0] ;  /* 0x0002a00001207983 */ /* 0x000f680000300a00 */
[----:B------:R-:W5:Y:S04]  /*fff0*/  LDL.LU.64 R20, [R1+0x298] ;  /* 0x0002980001147983 */ /* 0x000f680000300a00 */
[----:B------:R-:W-:Y:S04]  /*10000*/  STL.64 [R1+0xfe0], R36 ;  /* 0x000fe02401007387 */ /* 0x000fe80000100a00 */
[----:B------:R-:W-:Y:S04]  /*10010*/  LDGSTS.E [R3+0x2c800], desc[UR14][R72.64], !P4 ;  /* 0x2c80000048037fae */ /* 0x000fe8000e12184e */
[----:B------:R1:W-:Y:S04]  /*10020*/  LDGSTS.E [R3+0x2c900], desc[UR14][R70.64], !P4 ;  /* 0x2c90000046037fae */ /* 0x0003e8000e12184e */
[----:B------:R1:W-:Y:S01]  /*10030*/  LDGSTS.E [R3+0x2ca00], desc[UR14][R38.64], !P4 ;  /* 0x2ca0000026037fae */ /* 0x0003e2000e12184e */
[----:B--2---:R-:W-:-:S03]  /*10040*/  IMAD.WIDE R34, R11, 0x4, R18 ;  /* 0x000000040b227825 */ /* 0x004fc600078e0212 */
[----:B------:R2:W-:Y:S04]  /*10050*/  LDGSTS.E [R3+0x2cb00], desc[UR14][R36.64], !P4 ;  /* 0x2cb0000024037fae */ /* 0x0005e8000e12184e */
[----:B------:R-:W-:Y:S04]  /*10060*/  STL.64 [R1+0xfe8], R34 ;  /* 0x000fe82201007387 */ /* 0x000fe80000100a00 */
[----:B------:R-:W2:Y:S04]  /*10070*/  LDL.LU.64 R18, [R1+0x290] ;  /* 0x0002900001127983 */ /* 0x000ea80000300a00 */
[----:B------:R2:W-:Y:S01]  /*10080*/  LDGSTS.E [R3+0x2cc00], desc[UR14][R34.64], !P4 ;  /* 0x2cc0000022037fae */ /* 0x0005e2000e12184e */
[----:B----4-:R-:W-:-:S03]  /*10090*/  IMAD.WIDE R30, R11, 0x4, R12 ;  /* 0x000000040b1e7825 */ /* 0x010fc600078e020c */
[----:B------:R-:W4:Y:S04]  /*100a0*/  LDL.LU.64 R12, [R1+0x288] ;  /* 0x00028800010c7983 */ /* 0x000f280000300a00 */
[----:B------:R1:W-:Y:S04]  /*100b0*/  STL.64 [R1+0xff0], R30 ;  /* 0x000ff01e01007387 */ /* 0x0003e80000100a00 */
[----:B------:R-:W-:Y:S01]  /*100c0*/  LDGSTS.E [R3+0x2cd00], desc[UR14][R30.64], !P4 ;  /* 0x2cd000001e037fae */ /* 0x000fe2000e12184e */
[----:B---3--:R-:W-:-:S05]  /*100d0*/  IMAD.WIDE R26, R11, 0x4, R26 ;  /* 0x000000040b1a7825 */ /* 0x008fca00078e021a */
[----:B------:R3:W-:Y:S04]  /*100e0*/  STL.64 [R1+0xff8], R26 ;  /* 0x000ff81a01007387 */ /* 0x0007e80000100a00 */
[----:B------:R-:W-:Y:S01]  /*100f0*/  LDGSTS.E [R3+0x2ce00], desc[UR14][R26.64], !P4 ;  /* 0x2ce000001a037fae */ /* 0x000fe2000e12184e */
[----:B-----5:R-:W-:-:S05]  /*10100*/  IMAD.WIDE R16, R11, 0x4, R16 ;  /* 0x000000040b107825 */ /* 0x020fca00078e0210 */
[----:B------:R5:W-:Y:S04]  /*10110*/  STL.64 [R1+0x1000], R16 ;  /* 0x0010001001007387 */ /* 0x000be80000100a00 */
[----:B-1----:R-:W4:Y:S04]  /*10120*/  LDL.LU.64 R30, [R1+0x240] ;  /* 0x00024000011e7983 */ /* 0x002f280000300a00 */
[----:B------:R-:W-:Y:S04]  /*10130*/  LDGSTS.E [R3+0x2cf00], desc[UR14][R16.64], !P4 ;  /* 0x2cf0000010037fae */ /* 0x000fe8000e12184e */
[----:B---3--:R-:W3:Y:S01]  /*10140*/  LDL.LU.64 R26, [R1+0x238] ;  /* 0x00023800011a7983 */ /* 0x008ee20000300a00 */
[----:B------:R-:W-:-:S03]  /*10150*/  IMAD.WIDE R28, R11, 0x4, R28 ;  /* 0x000000040b1c7825 */ /* 0x000fc600078e021c */
[----:B-----5:R-:W5:Y:S01]  /*10160*/  LDL.LU.64 R16, [R1+0x230] ;  /* 0x0002300001107983 */ /* 0x020f620000300a00 */
[----:B------:R-:W-:-:S03]  /*10170*/  IMAD.WIDE R70, R11, 0x4, R24 ;  /* 0x000000040b467825 */ /* 0x000fc600078e0218 */
[----:B------:R-:W-:Y:S04]  /*10180*/  LDGSTS.E [R3+0x2e800], desc[UR14][R28.64], !P0 ;  /* 0x2e8000001c037fae */ /* 0x000fe8000c12184e */
[----:B------:R-:W5:Y:S01]  /*10190*/  LDL.LU.64 R24, [R1+0x228] ;  /* 0x0002280001187983 */ /* 0x000f620000300a00 */
[----:B------:R-:W-:-:S03]  /*101a0*/  IMAD.WIDE R38, R11, 0x4, R22 ;  /* 0x000000040b267825 */ /* 0x000fc600078e0216 */
[----:B------:R1:W-:Y:S04]  /*101b0*/  STL.64 [R1+0x10c8], R28 ;  /* 0x0010c81c01007387 */ /* 0x0003e80000100a00 */
[----:B------:R-:W5:Y:S04]  /*101c0*/  LDL.LU.64 R22, [R1+0x220] ;  /* 0x0002200001167983 */ /* 0x000f680000300a00 */
[----:B------:R-:W-:Y:S04]  /*101d0*/  STL.64 [R1+0x10d0], R70 ;  /* 0x0010d04601007387 */ /* 0x000fe80000100a00 */
[----:B------:R3:W-:Y:S04]  /*101e0*/  LDGSTS.E [R3+0x2e900], desc[UR14][R70.64], !P0 ;  /* 0x2e90000046037fae */ /* 0x0007e8000c12184e */
[----:B------:R5:W-:Y:S01]  /*101f0*/  LDGSTS.E [R3+0x2ea00], desc[UR14][R38.64], !P0 ;  /* 0x2ea0000026037fae */ /* 0x000be2000c12184e */
[----:B--2---:R-:W-:-:S03]  /*10200*/  IMAD.WIDE R36, R11, 0x4, R14 ;  /* 0x000000040b247825 */ /* 0x004fc600078e020e */
[----:B------:R-:W2:Y:S04]  /*10210*/  LDL.LU.64 R14, [R1+0x218] ;  /* 0x00021800010e7983 */ /* 0x000ea80000300a00 */
[----:B------:R-:W-:Y:S04]  /*10220*/  STL.64 [R1+0x10d8], R38 ;  /* 0x0010d82601007387 */ /* 0x000fe80000100a00 */
[----:B------:R-:W-:Y:S04]  /*10230*/  STL.64 [R1+0x10e0], R36 ;  /* 0x0010e02401007387 */ /* 0x000fe80000100a00 */
[----:B------:R2:W-:Y:S01]  /*10240*/  LDGSTS.E [R3+0x2eb00], desc[UR14][R36.64], !P0 ;  /* 0x2eb0000024037fae */ /* 0x0005e2000c12184e */
[----:B------:R-:W-:-:S04]  /*10250*/  IMAD.WIDE R34, R11, 0x4, R32 ;  /* 0x000000040b227825 */ /* 0x000fc800078e0220 */
[C---:B------:R-:W-:Y:S01]  /*10260*/  IMAD.WIDE R32, R11.reuse, 0x4, R20 ;  /* 0x000000040b207825 */ /* 0x040fe200078e0214 */
[----:B------:R-:W-:Y:S04]  /*10270*/  STL.64 [R1+0x10e8], R34 ;  /* 0x0010e82201007387 */ /* 0x000fe80000100a00 */
[----:B------:R-:W2:Y:S04]  /*10280*/  LDL.LU.64 R20, [R1+0x210] ;  /* 0x0002100001147983 */ /* 0x000ea80000300a00 */
[----:B------:R-:W-:Y:S04]  /*10290*/  STL.64 [R1+0x10f0], R32 ;  /* 0x0010f02001007387 */ /* 0x000fe80000100a00 */
[----:B------:R-:W-:Y:S04]  /*102a0*/  LDGSTS.E [R3+0x2ec00], desc[UR14][R34.64], !P0 ;  /* 0x2ec0000022037fae */ /* 0x000fe8000c12184e */
[----:B------:R-:W-:Y:S01]  /*102b0*/  LDGSTS.E [R3+0x2ed00], desc[UR14][R32.64], !P0 ;  /* 0x2ed0000020037fae */ /* 0x000fe2000c12184e */
[----:B------:R-:W-:-:S05]  /*102c0*/  IMAD.WIDE R18, R11, 0x4, R18 ;  /* 0x000000040b127825 */ /* 0x000fca00078e0212 */
[----:B------:R-:W-:Y:S04]  /*102d0*/  STL.64 [R1+0x10f8], R18 ;  /* 0x0010f81201007387 */ /* 0x000fe80000100a00 */
[----:B-1----:R-:W2:Y:S04]  /*102e0*/  LDL.LU.64 R28, [R1+0x208] ;  /* 0x00020800011c7983 */ /* 0x002ea80000300a00 */
[----:B------:R-:W-:Y:S01]  /*102f0*/  LDGSTS.E [R3+0x2ee00], desc[UR14][R18.64], !P0 ;  /* 0x2ee0000012037fae */ /* 0x000fe2000c12184e */
[----:B----4-:R-:W-:-:S05]  /*10300*/  IMAD.WIDE R12, R11, 0x4, R12 ;  /* 0x000000040b0c7825 */ /* 0x010fca00078e020c */
[----:B------:R1:W-:Y:S04]  /*10310*/  STL.64 [R1+0x1100], R12 ;  /* 0x0011000c01007387 */ /* 0x0003e80000100a00 */
[----:B------:R4:W-:Y:S04]  /*10320*/  LDGSTS.E [R3+0x2ef00], desc[UR14][R12.64], !P0 ;  /* 0x2ef000000c037fae */ /* 0x0009e8000c12184e */
[----:B-1----:R-:W4:Y:S04]  /*10330*/  LDL.LU.64 R12, [R1+0x1c0] ;  /* 0x0001c000010c7983 */ /* 0x002f280000300a00 */
[----:B------:R-:W4:Y:S04]  /*10340*/  LDL.LU.64 R34, [R1+0x1b8] ;  /* 0x0001b80001227983 */ /* 0x000f280000300a00 */
[----:B------:R-:W4:Y:S04]  /*10350*/  LDL.LU.64 R32, [R1+0x1b0] ;  /* 0x0001b00001207983 */ /* 0x000f280000300a00 */
[----:B------:R-:W4:Y:S01]  /*10360*/  LDL.LU.64 R18, [R1+0x1a8] ;  /* 0x0001a80001127983 */ /* 0x000f220000300a00 */
[----:B------:R-:W-:-:S05]  /*10370*/  IMAD.WIDE R72, R11, 0x4, R30 ;  /* 0x000000040b487825 */ /* 0x000fca00078e021e */
[----:B------:R-:W-:Y:S01]  /*10380*/  LDGSTS.E [R3+0x30800], desc[UR14][R72.64], !P2 ;  /* 0x3080000048037fae */ /* 0x000fe2000d12184e */
[----:B---3--:R-:W-:-:S05]  /*10390*/  IMAD.WIDE R70, R11, 0x4, R26 ;  /* 0x000000040b467825 */ /* 0x008fca00078e021a */
[----:B------:R1:W-:Y:S01]  /*103a0*/  LDGSTS.E [R3+0x30900], desc[UR14][R70.64], !P2 ;  /* 0x3090000046037fae */ /* 0x0003e2000d12184e */
[----:B-----5:R-:W-:-:S03]  /*103b0*/  IMAD.WIDE R38, R11, 0x4, R16 ;  /* 0x000000040b267825 */ /* 0x020fc600078e0210 */
[----:B------:R-:W3:Y:S04]  /*103c0*/  LDL.LU.64 R16, [R1+0x1a0] ;  /* 0x0001a00001107983 */ /* 0x000ee80000300a00 */
[----:B------:R-:W-:Y:S01]  /*103d0*/  STL.64 [R1+0x11c8], R72 ;  /* 0x0011c84801007387 */ /* 0x000fe20000100a00 */
[----:B------:R-:W-:-:S03]  /*103e0*/  IMAD.WIDE R26, R11, 0x4, R24 ;  /* 0x000000040b1a7825 */ /* 0x000fc600078e0218 */
[----:B------:R-:W-:Y:S04]  /*103f0*/  STL.64 [R1+0x11d0], R70 ;  /* 0x0011d04601007387 */ /* 0x000fe80000100a00 */
[----:B------:R-:W-:Y:S01]  /*10400*/  STL.64 [R1+0x11d8], R38 ;  /* 0x0011d82601007387 */ /* 0x000fe20000100a00 */
[----:B------:R-:W-:-:S03]  /*10410*/  IMAD.WIDE R24, R11, 0x4, R22 ;  /* 0x000000040b187825 */ /* 0x000fc600078e0216 */
[----:B------:R-:W5:Y:S04]  /*10420*/  LDL.LU.64 R30, [R1+0x198] ;  /* 0x00019800011e7983 */ /* 0x000f680000300a00 */
[----:B------:R1:W-:Y:S04]  /*10430*/  STL.64 [R1+0x11e0], R26 ;  /* 0x0011e01a01007387 */ /* 0x0003e80000100a00 */
[----:B------:R4:W-:Y:S04]  /*10440*/  LDGSTS.E [R3+0x30a00], desc[UR14][R38.64], !P2 ;  /* 0x30a0000026037fae */ /* 0x0009e8000d12184e */
[----:B------:R-:W-:Y:S04]  /*10450*/  LDGSTS.E [R3+0x30b00], desc[UR14][R26.64], !P2 ;  /* 0x30b000001a037fae */ /* 0x000fe8000d12184e */
[----:B------:R-:W-:Y:S01]  /*10460*/  LDGSTS.E [R3+0x30c00], desc[UR14][R24.64], !P2 ;  /* 0x30c0000018037fae */ /* 0x000fe2000d12184e */
[----:B--2---:R-:W-:-:S03]  /*10470*/  IMAD.WIDE R22, R11, 0x4, R14 ;  /* 0x000000040b167825 */ /* 0x004fc600078e020e */
[----:B------:R-:W2:Y:S04]  /*10480*/  LDL.LU.64 R14, [R1+0x190] ;  /* 0x00019000010e7983 */ /* 0x000ea80000300a00 */
[----:B------:R1:W-:Y:S04]  /*10490*/  STL.64 [R1+0x11e8], R24 ;  /* 0x0011e81801007387 */ /* 0x0003e80000100a00 */
[----:B------:R1:W-:Y:S04]  /*104a0*/  STL.64 [R1+0x11f0], R22 ;  /* 0x0011f01601007387 */ /* 0x0003e80000100a00 */
[----:B------:R-:W-:Y:S01]  /*104b0*/  LDGSTS.E [R3+0x30d00], desc[UR14][R22.64], !P2 ;  /* 0x30d0000016037fae */ /* 0x000fe2000d12184e */
[----:B------:R-:W-:-:S05]  /*104c0*/  IMAD.WIDE R20, R11, 0x4, R20 ;  /* 0x000000040b147825 */ /* 0x000fca00078e0214 */
[----:B------:R-:W-:Y:S01]  /*104d0*/  LDGSTS.E [R3+0x30e00], desc[UR14][R20.64], !P2 ;  /* 0x30e0000014037fae */ /* 0x000fe2000d12184e */
[----:B------:R-:W-:-:S03]  /*104e0*/  IMAD.WIDE R36, R11, 0x4, R28 ;  /* 0x000000040b247825 */ /* 0x000fc600078e021c */
[----:B------:R-:W2:Y:S04]  /*104f0*/  LDL.LU.64 R28, [R1+0x188] ;  /* 0x00018800011c7983 */ /* 0x000ea80000300a00 */
[----:B------:R1:W-:Y:S04]  /*10500*/  STL.64 [R1+0x11f8], R20 ;  /* 0x0011f81401007387 */ /* 0x0003e80000100a00 */
[----:B------:R4:W-:Y:S04]  /*10510*/  STL.64 [R1+0x1200], R36 ;  /* 0x0012002401007387 */ /* 0x0009e80000100a00 */
[----:B-1----:R-:W2:Y:S04]  /*10520*/  LDL.LU.64 R26, [R1+0x140] ;  /* 0x00014000011a7983 */ /* 0x002ea80000300a00 */
[----:B------:R-:W2:Y:S04]  /*10530*/  LDL.LU.64 R24, [R1+0x138] ;  /* 0x0001380001187983 */ /* 0x000ea80000300a00 */
[----:B------:R-:W2:Y:S04]  /*10540*/  LDL.LU.64 R22, [R1+0x130] ;  /* 0x0001300001167983 */ /* 0x000ea80000300a00 */
[----:B------:R-:W2:Y:S04]  /*10550*/  LDL.LU.64 R20, [R1+0x128] ;  /* 0x0001280001147983 */ /* 0x000ea80000300a00 */
[----:B------:R1:W-:Y:S01]  /*10560*/  LDGSTS.E [R3+0x30f00], desc[UR14][R36.64], !P2 ;  /* 0x30f0000024037fae */ /* 0x0003e2000d12184e */
[----:B----4-:R-:W-:-:S04]  /*10570*/  IMAD.WIDE R12, R11, 0x4, R12 ;  /* 0x000000040b0c7825 */ /* 0x010fc800078e020c */
[C---:B------:R-:W-:Y:S01]  /*10580*/  IMAD.WIDE R70, R11.reuse, 0x4, R34 ;  /* 0x000000040b467825 */ /* 0x040fe200078e0222 */
[----:B------:R4:W-:Y:S03]  /*10590*/  STL.64 [R1+0x12c8], R12 ;  /* 0x0012c80c01007387 */ /* 0x0009e60000100a00 */
[C---:B------:R-:W-:Y:S01]  /*105a0*/  IMAD.WIDE R38, R11.reuse, 0x4, R32 ;  /* 0x000000040b267825 */ /* 0x040fe200078e0220 */
[----:B------:R4:W-:Y:S03]  /*105b0*/  LDGSTS.E [R3+0x32800], desc[UR14][R12.64], !P3 ;  /* 0x328000000c037fae */ /* 0x0009e6000d92184e */
[C---:B-1----:R-:W-:Y:S01]  /*105c0*/  IMAD.WIDE R36, R11.reuse, 0x4, R18 ;  /* 0x000000040b247825 */ /* 0x042fe200078e0212 */
[----:B------:R-:W-:Y:S01]  /*105d0*/  ISETP.GE.U32.AND P6, PT, R6, 0x7fffff57, PT ;  /* 0x7fffff570600780c */ /* 0x000fe20003fc6070 */
[----:B------:R-:W4:Y:S04]  /*105e0*/  LDL.LU.64 R18, [R1+0x120] ;  /* 0x0001200001127983 */ /* 0x000f280000300a00 */
[----:B------:R1:W-:Y:S04]  /*105f0*/  STL.64 [R1+0x12d0], R70 ;  /* 0x0012d04601007387 */ /* 0x0003e80000100a00 */
[----:B------:R1:W-:Y:S04]  /*10600*/  STL.64 [R1+0x12d8], R38 ;  /* 0x0012d82601007387 */ /* 0x0003e80000100a00 */
[----:B------:R1:W-:Y:S04]  /*10610*/  LDGSTS.E [R3+0x32900], desc[UR14][R70.64], !P3 ;  /* 0x3290000046037fae */ /* 0x0003e8000d92184e */
[----:B------:R1:W-:Y:S01]  /*10620*/  LDGSTS.E [R3+0x32a00], desc[UR14][R38.64], !P3 ;  /* 0x32a0000026037fae */ /* 0x0003e2000d92184e */
[----:B---3--:R-:W-:-:S03]  /*10630*/  IMAD.WIDE R34, R11, 0x4, R16 ;  /* 0x000000040b227825 */ /* 0x008fc600078e0210 */
[----:B------:R-:W3:Y:S04]  /*10640*/  LDL.LU.64 R16, [R1+0x118] ;  /* 0x0001180001107983 */ /* 0x000ee80000300a00 */
[----:B------:R1:W-:Y:S04]  /*10650*/  STL.64 [R1+0x12e0], R36 ;  /* 0x0012e02401007387 */ /* 0x0003e80000100a00 */
[----:B------:R1:W-:Y:S04]  /*10660*/  STL.64 [R1+0x12e8], R34 ;  /* 0x0012e82201007387 */ /* 0x0003e80000100a00 */
[----:B------:R3:W-:Y:S01]  /*10670*/  LDGSTS.E [R3+0x32b00], desc[UR14][R36.64], !P3 ;  /* 0x32b0000024037fae */ /* 0x0007e2000d92184e */
[----:B-----5:R-:W-:-:S03]  /*10680*/  IMAD.WIDE R32, R11, 0x4, R30 ;  /* 0x000000040b207825 */ /* 0x020fc600078e021e */
[----:B------:R5:W-:Y:S04]  /*10690*/  LDGSTS.E [R3+0x32c00], desc[UR14][R34.64], !P3 ;  /* 0x32c0000022037fae */ /* 0x000be8000d92184e */
[----:B------:R5:W-:Y:S01]  /*106a0*/  LDGSTS.E [R3+0x32d00], desc[UR14][R32.64], !P3 ;  /* 0x32d0000020037fae */ /* 0x000be2000d92184e */
[----:B--2---:R-:W-:-:S03]  /*106b0*/  IMAD.WIDE R30, R11, 0x4, R14 ;  /* 0x000000040b1e7825 */ /* 0x004fc600078e020e */
[----:B------:R-:W2:Y:S04]  /*106c0*/  LDL.LU.64 R14, [R1+0x110] ;  /* 0x00011000010e7983 */ /* 0x000ea80000300a00 */
[----:B------:R5:W-:Y:S04]  /*106d0*/  STL.64 [R1+0x12f0], R32 ;  /* 0x0012f02001007387 */ /* 0x000be80000100a00 */
[----:B------:R5:W-:Y:S04]  /*106e0*/  STL.64 [R1+0x1300], R30 ;  /* 0x0013001e01007387 */ /* 0x000be80000100a00 */
[----:B----4-:R-:W4:Y:S04]  /*106f0*/  LDL.LU.64 R12, [R1+0x108] ;  /* 0x00010800010c7983 */ /* 0x010f280000300a00 */
[----:B------:R4:W-:Y:S01]  /*10700*/  LDGSTS.E [R3+0x32e00], desc[UR14][R30.64], !P3 ;  /* 0x32e000001e037fae */ /* 0x0009e2000d92184e */
[----:B------:R-:W-:-:S05]  /*10710*/  IMAD.WIDE R28, R11, 0x4, R28 ;  /* 0x000000040b1c7825 */ /* 0x000fca00078e021c */
[----:B------:R3:W-:Y:S04]  /*10720*/  STL.64 [R1+0x1308], R28 ;  /* 0x0013081c01007387 */ /* 0x0007e80000100a00 */
[----:B------:R4:W-:Y:S01]  /*10730*/  LDGSTS.E [R3+0x32f00], desc[UR14][R28.64], !P3 ;  /* 0x32f000001c037fae */ /* 0x0009e2000d92184e */
[----:B------:R-:W-:-:S04]  /*10740*/  IMAD.WIDE R26, R11, 0x4, R26 ;  /* 0x000000040b1a7825 */ /* 0x000fc800078e021a */
[C---:B------:R-:W-:Y:S01]  /*10750*/  IMAD.WIDE R24, R11.reuse, 0x4, R24 ;  /* 0x000000040b187825 */ /* 0x040fe200078e0218 */
[----:B------:R4:W-:Y:S03]  /*10760*/  STL.64 [R1+0x13d0], R26 ;  /* 0x0013d01a01007387 */ /* 0x0009e60000100a00 */
[C---:B------:R-:W-:Y:S01]  /*10770*/  IMAD.WIDE R22, R11.reuse, 0x4, R22 ;  /* 0x000000040b167825 */ /* 0x040fe200078e0216 */
[----:B------:R-:W4:Y:S03]  /*10780*/  LDL.LU.64 R72, [R1+0xc0] ;  /* 0x0000c00001487983 */ /* 0x000f260000300a00 */
[C---:B------:R-:W-:Y:S01]  /*10790*/  IMAD.WIDE R20, R11.reuse, 0x4, R20 ;  /* 0x000000040b147825 */ /* 0x040fe200078e0214 */
[----:B------:R4:W-:Y:S04]  /*107a0*/  STL.64 [R1+0x13d8], R24 ;  /* 0x0013d81801007387 */ /* 0x0009e80000100a00 */
[----:B-1----:R-:W4:Y:S04]  /*107b0*/  LDL.LU.64 R70, [R1+0xb8] ;  /* 0x0000b80001467983 */ /* 0x002f280000300a00 */
[----:B------:R1:W-:Y:S04]  /*107c0*/  STL.64 [R1+0x13e0], R22 ;  /* 0x0013e01601007387 */ /* 0x0003e80000100a00 */
[----:B------:R-:W4:Y:S04]  /*107d0*/  LDL.LU.64 R38, [R1+0xb0] ;  /* 0x0000b00001267983 */ /* 0x000f280000300a00 */
[----:B------:R1:W-:Y:S04]  /*107e0*/  STL.64 [R1+0x13e8], R20 ;  /* 0x0013e81401007387 */ /* 0x0003e80000100a00 */
[----:B------:R-:W4:Y:S01]  /*107f0*/  LDL.LU.64 R36, [R1+0xa8] ;  /* 0x0000a80001247983 */ /* 0x000f220000300a00 */
[----:B------:R-:W-:-:S03]  /*10800*/  IMAD.WIDE R18, R11, 0x4, R18 ;  /* 0x000000040b127825 */ /* 0x000fc600078e0212 */
[----:B------:R-:W4:Y:S04]  /*10810*/  LDL.LU.64 R34, [R1+0xa0] ;  /* 0x0000a00001227983 */ /* 0x000f280000300a00 */
[----:B-----5:R-:W5:Y:S04]  /*10820*/  LDL.LU.64 R32, [R1+0x98] ;  /* 0x0000980001207983 */ /* 0x020f680000300a00 */
[----:B------:R1:W-:Y:S04]  /*10830*/  STL.64 [R1+0x13f0], R18 ;  /* 0x0013f01201007387 */ /* 0x0003e80000100a00 */
[----:B------:R-:W5:Y:S04]  /*10840*/  LDL.LU.64 R30, [R1+0x90] ;  /* 0x00009000011e7983 */ /* 0x000f680000300a00 */
[----:B------:R5:W-:Y:S01]  /*10850*/  LDGSTS.E [R3+0x34800], desc[UR14][R26.64], !P6 ;  /* 0x348000001a037fae */ /* 0x000be2000f12184e */
[----:B---3--:R-:W-:-:S03]  /*10860*/  IMAD.WIDE R16, R11, 0x4, R16 ;  /* 0x000000040b107825 */ /* 0x008fc600078e0210 */
[----:B------:R3:W-:Y:S04]  /*10870*/  LDGSTS.E [R3+0x34900], desc[UR14][R24.64], !P6 ;  /* 0x3490000018037fae */ /* 0x0007e8000f12184e */
[----:B------:R3:W-:Y:S04]  /*10880*/  STL.64 [R1+0x13f8], R16 ;  /* 0x0013f81001007387 */ /* 0x0007e80000100a00 */
[----:B------:R-:W5:Y:S04]  /*10890*/  LDL.LU.64 R28, [R1+0x88] ;  /* 0x00008800011c7983 */ /* 0x000f680000300a00 */
[----:B------:R5:W-:Y:S04]  /*108a0*/  LDGSTS.E [R3+0x34a00], desc[UR14][R22.64], !P6 ;  /* 0x34a0000016037fae */ /* 0x000be8000f12184e */
[----:B------:R5:W-:Y:S04]  /*108b0*/  LDGSTS.E [R3+0x34b00], desc[UR14][R20.64], !P6 ;  /* 0x34b0000014037fae */ /* 0x000be8000f12184e */
[----:B------:R5:W-:Y:S04]  /*108c0*/  LDGSTS.E [R3+0x34c00], desc[UR14][R18.64], !P6 ;  /* 0x34c0000012037fae */ /* 0x000be8000f12184e */
[----:B------:R5:W-:Y:S01]  /*108d0*/  LDGSTS.E [R3+0x34d00], desc[UR14][R16.64], !P6 ;  /* 0x34d0000010037fae */ /* 0x000be2000f12184e */
[----:B--2---:R-:W-:-:S05]  /*108e0*/  IMAD.WIDE R14, R11, 0x4, R14 ;  /* 0x000000040b0e7825 */ /* 0x004fca00078e020e */
[----:B------:R2:W-:Y:S04]  /*108f0*/  STL.64 [R1+0x1400], R14 ;  /* 0x0014000e01007387 */ /* 0x0005e80000100a00 */
[----:B------:R5:W-:Y:S01]  /*10900*/  LDGSTS.E [R3+0x34e00], desc[UR14][R14.64], !P6 ;  /* 0x34e000000e037fae */ /* 0x000be2000f12184e */
[----:B----4-:R-:W-:-:S05]  /*10910*/  IMAD.WIDE R12, R11, 0x4, R12 ;  /* 0x000000040b0c7825 */ /* 0x010fca00078e020c */
[----:B------:R4:W-:Y:S04]  /*10920*/  STL.64 [R1+0x1408], R12 ;  /* 0x0014080c01007387 */ /* 0x0009e80000100a00 */
[----:B------:R-:W5:Y:S04]  /*10930*/  LDL.LU.64 R26, [R1+0x40] ;  /* 0x00004000011a7983 */ /* 0x000f680000300a00 */
[----:B------:R-:W5:Y:S04]  /*10940*/  LDL.LU.64 R24, [R1+0x38] ;  /* 0x0000380001187983 */ /* 0x000f680000300a00 */
[----:B-1----:R-:W5:Y:S04]  /*10950*/  LDL.LU.64 R22, [R1+0x30] ;  /* 0x0000300001167983 */ /* 0x002f680000300a00 */
[----:B------:R-:W5:Y:S04]  /*10960*/  LDL.LU.64 R20, [R1+0x28] ;  /* 0x0000280001147983 */ /* 0x000f680000300a00 */
[----:B------:R-:W5:Y:S04]  /*10970*/  LDL.LU.64 R18, [R1+0x20] ;  /* 0x0000200001127983 */ /* 0x000f680000300a00 */
[----:B---3--:R-:W3:Y:S04]  /*10980*/  LDL.LU.64 R16, [R1+0x18] ;  /* 0x0000180001107983 */ /* 0x008ee80000300a00 */
[----:B------:R-:W-:Y:S04]  /*10990*/  LDGSTS.E [R3+0x34f00], desc[UR14][R12.64], !P6 ;  /* 0x34f000000c037fae */ /* 0x000fe8000f12184e */
[----:B--2---:R-:W2:Y:S04]  /*109a0*/  LDL.LU.64 R14, [R1+0x10] ;  /* 0x00001000010e7983 */ /* 0x004ea80000300a00 */
[----:B----4-:R-:W4:Y:S01]  /*109b0*/  LDL.LU.64 R12, [R1+0x8] ;  /* 0x00000800010c7983 */ /* 0x010f220000300a00 */
[----:B------:R-:W-:-:S02]  /*109c0*/  VIADD R6, R7, 0xffffff92 ;  /* 0xffffff9207067836 */ /* 0x000fc40000000000 */
[----:B------:R-:W1:Y:S03]  /*109d0*/  LDC R7, c[0x0][0x230] ;  /* 0x00008c00ff077b82 */ /* 0x000e660000000800 */
[----:B------:R-:W-:Y:S02]  /*109e0*/  ISETP.GE.U32.AND P5, PT, R6, 0x7fffff53, PT ;  /* 0x7fffff530600780c */ /* 0x000fe40003fa6070 */
[----:B------:R-:W-:-:S03]  /*109f0*/  IADD3 R6, R10, -0x72, RZ ;  /* 0xffffff8e0a067810 */ /* 0x000fc60007ffe0ff */
[----:B------:R-:W1:Y:S01]  /*10a00*/  LDC R10, c[0x0][0x230] ;  /* 0x00008c00ff0a7b82 */ /* 0x000e620000000800 */
[----:B------:R-:W-:Y:S01]  /*10a10*/  ISETP.GE.U32.AND P4, PT, R6, 0x7fffff4f, PT ;  /* 0x7fffff4f0600780c */ /* 0x000fe20003f86070 */
[----:B------:R-:W-:Y:S02]  /*10a20*/  VIADD R6, R9, 0xffffff8a ;  /* 0xffffff8a09067836 */ /* 0x000fe40000000000 */
[----:B------:R-:W-:-:S04]  /*10a30*/  IMAD.WIDE R72, R11, 0x4, R72 ;  /* 0x000000040b487825 */ /* 0x000fc800078e0248 */
[----:B------:R-:W1:Y:S01]  /*10a40*/  LDC R9, c[0x0][0x230] ;  /* 0x00008c00ff097b82 */ /* 0x000e620000000800 */
[C---:B------:R-:W-:Y:S01]  /*10a50*/  IMAD.WIDE R70, R11.reuse, 0x4, R70 ;  /* 0x000000040b467825 */ /* 0x040fe200078e0246 */
[----:B------:R-:W-:Y:S03]  /*10a60*/  STL.64 [R1+0x14d8], R72 ;  /* 0x0014d84801007387 */ /* 0x000fe60000100a00 */
[C---:B------:R-:W-:Y:S01]  /*10a70*/  IMAD.WIDE R38, R11.reuse, 0x4, R38 ;  /* 0x000000040b267825 */ /* 0x040fe200078e0226 */
[----:B------:R-:W-:Y:S03]  /*10a80*/  STL.64 [R1+0x14e0], R70 ;  /* 0x0014e04601007387 */ /* 0x000fe60000100a00 */
[C---:B------:R-:W-:Y:S01]  /*10a90*/  IMAD.WIDE R36, R11.reuse, 0x4, R36 ;  /* 0x000000040b247825 */ /* 0x040fe200078e0224 */
[----:B------:R-:W-:Y:S03]  /*10aa0*/  STL.64 [R1+0x14e8], R38 ;  /* 0x0014e82601007387 */ /* 0x000fe60000100a00 */
[C---:B------:R-:W-:Y:S01]  /*10ab0*/  IMAD.WIDE R34, R11.reuse, 0x4, R34 ;  /* 0x000000040b227825 */ /* 0x040fe200078e0222 */
[----:B------:R-:W-:Y:S03]  /*10ac0*/  LDGSTS.E [R3+0x36800], desc[UR14][R72.64], !P5 ;  /* 0x3680000048037fae */ /* 0x000fe6000e92184e */
[----:B-----5:R-:W-:Y:S01]  /*10ad0*/  IMAD.WIDE R32, R11, 0x4, R32 ;  /* 0x000000040b207825 */ /* 0x020fe200078e0220 */
[----:B------:R-:W-:Y:S01]  /*10ae0*/  STL.64 [R1+0x14f0], R36 ;  /* 0x0014f02401007387 */ /* 0x000fe20000100a00 */
[----:B------:R-:W-:-:S03]  /*10af0*/  ISETP.GE.U32.AND P0, PT, R6, 0x7fffff4b, PT ;  /* 0x7fffff4b0600780c */ /* 0x000fc60003f06070 */
[----:B------:R-:W-:Y:S01]  /*10b00*/  LDGSTS.E [R3+0x36900], desc[UR14][R70.64], !P5 ;  /* 0x3690000046037fae */ /* 0x000fe2000e92184e */
[----:B------:R-:W-:-:S03]  /*10b10*/  IMAD.WIDE R30, R11, 0x4, R30 ;  /* 0x000000040b1e7825 */ /* 0x000fc600078e021e */
[----:B------:R-:W-:Y:S04]  /*10b20*/  STL.64 [R1+0x14f8], R34 ;  /* 0x0014f82201007387 */ /* 0x000fe80000100a00 */
[----:B------:R-:W-:Y:S01]  /*10b30*/  LDGSTS.E [R3+0x36a00], desc[UR14][R38.64], !P5 ;  /* 0x36a0000026037fae */ /* 0x000fe2000e92184e */
[----:B------:R-:W-:Y:S02]  /*10b40*/  VIADD R6, R8, 0xffffff86 ;  /* 0xffffff8608067836 */ /* 0x000fe40000000000 */
[----:B------:R-:W5:Y:S01]  /*10b50*/  LDC R8, c[0x0][0x230] ;  /* 0x00008c00ff087b82 */ /* 0x000f620000000800 */
[----:B------:R-:W-:Y:S04]  /*10b60*/  STL.64 [R1+0x1500], R32 ;  /* 0x0015002001007387 */ /* 0x000fe80000100a00 */
[----:B------:R-:W-:Y:S01]  /*10b70*/  LDGSTS.E [R3+0x36b00], desc[UR14][R36.64], !P5 ;  /* 0x36b0000024037fae */ /* 0x000fe2000e92184e */
[----:B------:R-:W-:-:S03]  /*10b80*/  IMAD.WIDE R28, R11, 0x4, R28 ;  /* 0x000000040b1c7825 */ /* 0x000fc600078e021c */
[----:B------:R-:W-:Y:S04]  /*10b90*/  STL.64 [R1+0x1508], R30 ;  /* 0x0015081e01007387 */ /* 0x000fe80000100a00 */
[----:B------:R-:W-:Y:S04]  /*10ba0*/  LDGSTS.E [R3+0x36c00], desc[UR14][R34.64], !P5 ;  /* 0x36c0000022037fae */ /* 0x000fe8000e92184e */
[----:B------:R-:W-:Y:S04]  /*10bb0*/  STL.64 [R1+0x1510], R28 ;  /* 0x0015101c01007387 */ /* 0x000fe80000100a00 */
[----:B------:R-:W-:Y:S04]  /*10bc0*/  LDGSTS.E [R3+0x36d00], desc[UR14][R32.64], !P5 ;  /* 0x36d0000020037fae */ /* 0x000fe8000e92184e */
[----:B------:R-:W-:Y:S04]  /*10bd0*/  LDGSTS.E [R3+0x36e00], desc[UR14][R30.64], !P5 ;  /* 0x36e000001e037fae */ /* 0x000fe8000e92184e */
[----:B------:R-:W-:Y:S01]  /*10be0*/  LDGSTS.E [R3+0x36f00], desc[UR14][R28.64], !P5 ;  /* 0x36f000001c037fae */ /* 0x000fe2000e92184e */
[----:B------:R-:W-:Y:S01]  /*10bf0*/  ISETP.GE.U32.AND P2, PT, R6, 0x7fffff47, PT ;  /* 0x7fffff470600780c */ /* 0x000fe20003f46070 */
[----:B------:R-:W-:-:S04]  /*10c00*/  IMAD.WIDE R26, R11, 0x4, R26 ;  /* 0x000000040b1a7825 */ /* 0x000fc800078e021a */
[C---:B------:R-:W-:Y:S01]  /*10c10*/  IMAD.WIDE R24, R11.reuse, 0x4, R24 ;  /* 0x000000040b187825 */ /* 0x040fe200078e0218 */
[----:B------:R1:W-:Y:S03]  /*10c20*/  STL.64 [R1+0x15d8], R26 ;  /* 0x0015d81a01007387 */ /* 0x0003e60000100a00 */
[C---:B------:R-:W-:Y:S01]  /*10c30*/  IMAD.WIDE R22, R11.reuse, 0x4, R22 ;  /* 0x000000040b167825 */ /* 0x040fe200078e0216 */
[----:B------:R5:W-:Y:S03]  /*10c40*/  STL.64 [R1+0x15e0], R24 ;  /* 0x0015e01801007387 */ /* 0x000be60000100a00 */
[C---:B------:R-:W-:Y:S01]  /*10c50*/  IMAD.WIDE R20, R11.reuse, 0x4, R20 ;  /* 0x000000040b147825 */ /* 0x040fe200078e0214 */
[----:B------:R5:W-:Y:S03]  /*10c60*/  STL.64 [R1+0x15e8], R22 ;  /* 0x0015e81601007387 */ /* 0x000be60000100a00 */
[C---:B------:R-:W-:Y:S01]  /*10c70*/  IMAD.WIDE R18, R11.reuse, 0x4, R18 ;  /* 0x000000040b127825 */ /* 0x040fe200078e0212 */
[----:B------:R1:W-:Y:S03]  /*10c80*/  LDGSTS.E [R3+0x38800], desc[UR14][R26.64], !P4 ;  /* 0x388000001a037fae */ /* 0x0003e6000e12184e */
[C---:B---3--:R-:W-:Y:S01]  /*10c90*/  IMAD.WIDE R16, R11.reuse, 0x4, R16 ;  /* 0x000000040b107825 */ /* 0x048fe200078e0210 */
[----:B------:R3:W-:Y:S04]  /*10ca0*/  STL.64 [R1+0x15f0], R20 ;  /* 0x0015f01401007387 */ /* 0x0007e80000100a00 */
[----:B------:R5:W-:Y:S01]  /*10cb0*/  LDGSTS.E [R3+0x38900], desc[UR14][R24.64], !P4 ;  /* 0x3890000018037fae */ /* 0x000be2000e12184e */
[----:B--2---:R-:W-:-:S03]  /*10cc0*/  IMAD.WIDE R14, R11, 0x4, R14 ;  /* 0x000000040b0e7825 */ /* 0x004fc600078e020e */
[----:B------:R2:W-:Y:S01]  /*10cd0*/  STL.64 [R1+0x15f8], R18 ;  /* 0x0015f81201007387 */ /* 0x0005e20000100a00 */
[----:B-1----:R-:W-:-:S03]  /*10ce0*/  IMAD.WIDE R26, R11, 0x4, R198 ;  /* 0x000000040b1a7825 */ /* 0x002fc600078e02c6 */
[----:B------:R1:W-:Y:S01]  /*10cf0*/  LDGSTS.E [R3+0x38a00], desc[UR14][R22.64], !P4 ;  /* 0x38a0000016037fae */ /* 0x0003e2000e12184e */
[----:B----4-:R-:W-:-:S03]  /*10d00*/  IMAD.WIDE R12, R11, 0x4, R12 ;  /* 0x000000040b0c7825 */ /* 0x010fc600078e020c */
[----:B------:R4:W-:Y:S01]  /*10d10*/  STL.64 [R1+0x1600], R16 ;  /* 0x0016001001007387 */ /* 0x0009e20000100a00 */
[----:B-----5:R-:W-:-:S03]  /*10d20*/  IMAD.WIDE R24, R11, 0x4, R200 ;  /* 0x000000040b187825 */ /* 0x020fc600078e02c8 */
        /* <DEDUP_REMOVED lines=8> */
[----:B------:R1:W-:Y:S04]  /*10db0*/  LDGSTS.E [R3+0x38e00], desc[UR14][R14.64], !P4 ;  /* 0x38e000000e037fae */ /* 0x0003e8000e12184e */
[----:B------:R2:W-:Y:S01]  /*10dc0*/  STL.64 [R1+0x16d8], R26 ;  /* 0x0016d81a01007387 */ /* 0x0005e20000100a00 */
[----:B----4-:R-:W-:-:S03]  /*10dd0*/  IMAD.WIDE R16, R11, 0x4, R208 ;  /* 0x000000040b107825 */ /* 0x010fc600078e02d0 */
[----:B------:R3:W-:Y:S04]  /*10de0*/  LDGSTS.E [R3+0x38f00], desc[UR14][R12.64], !P4 ;  /* 0x38f000000c037fae */ /* 0x0007e8000e12184e */
[----:B------:R4:W-:Y:S01]  /*10df0*/  STL.64 [R1+0x16e0], R24 ;  /* 0x0016e01801007387 */ /* 0x0009e20000100a00 */
[----:B-1----:R-:W-:-:S03]  /*10e00*/  IMAD.WIDE R14, R11, 0x4, R210 ;  /* 0x000000040b0e7825 */ /* 0x002fc600078e02d2 */
[----:B------:R1:W-:Y:S01]  /*10e10*/  STL.64 [R1+0x16e8], R22 ;  /* 0x0016e81601007387 */ /* 0x0003e20000100a00 */
[----:B---3--:R-:W-:-:S03]  /*10e20*/  IMAD.WIDE R12, R11, 0x4, R212 ;  /* 0x000000040b0c7825 */ /* 0x008fc600078e02d4 */
[----:B------:R2:W-:Y:S04]  /*10e30*/  LDGSTS.E [R3+0x3a800], desc[UR14][R26.64], !P0 ;  /* 0x3a8000001a037fae */ /* 0x0005e8000c12184e */
        /* <DEDUP_REMOVED lines=16> */
[----:B------:R-:W-:Y:S01]  /*10f40*/  STL.64 [R1+0x17d8], R26 ;  /* 0x0017d81a01007387 */ /* 0x000fe20000100a00 */
[----:B----4-:R-:W-:-:S03]  /*10f50*/  IMAD.WIDE R16, R11, 0x4, R224 ;  /* 0x000000040b107825 */ /* 0x010fc600078e02e0 */
[----:B------:R3:W-:Y:S04]  /*10f60*/  LDGSTS.E [R3+0x3af00], desc[UR14][R12.64], !P0 ;  /* 0x3af000000c037fae */ /* 0x0007e8000c12184e */
[----:B------:R-:W-:Y:S01]  /*10f70*/  STL.64 [R1+0x17e0], R24 ;  /* 0x0017e01801007387 */ /* 0x000fe20000100a00 */
[----:B-1----:R-:W-:-:S03]  /*10f80*/  IMAD.WIDE R14, R11, 0x4, R226 ;  /* 0x000000040b0e7825 */ /* 0x002fc600078e02e2 */
[----:B------:R-:W-:Y:S01]  /*10f90*/  STL.64 [R1+0x17e8], R22 ;  /* 0x0017e81601007387 */ /* 0x000fe20000100a00 */
[----:B---3--:R-:W-:-:S03]  /*10fa0*/  IMAD.WIDE R12, R11, 0x4, R228 ;  /* 0x000000040b0c7825 */ /* 0x008fc600078e02e4 */
[----:B------:R-:W-:Y:S04]  /*10fb0*/  LDGSTS.E [R3+0x3c800], desc[UR14][R26.64], !P2 ;  /* 0x3c8000001a037fae */ /* 0x000fe8000d12184e */
[----:B------:R-:W-:Y:S04]  /*10fc0*/  STL.64 [R1+0x17f0], R20 ;  /* 0x0017f01401007387 */ /* 0x000fe80000100a00 */
[----:B------:R-:W-:Y:S04]  /*10fd0*/  LDGSTS.E [R3+0x3c900], desc[UR14][R24.64], !P2 ;  /* 0x3c90000018037fae */ /* 0x000fe8000d12184e */
[----:B------:R-:W-:Y:S04]  /*10fe0*/  STL.64 [R1+0x17f8], R18 ;  /* 0x0017f81201007387 */ /* 0x000fe80000100a00 */
[----:B------:R-:W-:Y:S04]  /*10ff0*/  LDGSTS.E [R3+0x3ca00], desc[UR14][R22.64], !P2 ;  /* 0x3ca0000016037fae */ /* 0x000fe8000d12184e */
[----:B------:R1:W-:Y:S04]  /*11000*/  STL.64 [R1+0x1800], R16 ;  /* 0x0018001001007387 */ /* 0x0003e80000100a00 */
[----:B------:R-:W-:Y:S04]  /*11010*/  LDGSTS.E [R3+0x3cb00], desc[UR14][R20.64], !P2 ;  /* 0x3cb0000014037fae */ /* 0x000fe8000d12184e */
[----:B------:R2:W-:Y:S04]  /*11020*/  STL.64 [R1+0x1808], R14 ;  /* 0x0018080e01007387 */ /* 0x0005e80000100a00 */
[----:B------:R3:W-:Y:S04]  /*11030*/  LDGSTS.E [R3+0x3cc00], desc[UR14][R18.64], !P2 ;  /* 0x3cc0000012037fae */ /* 0x0007e8000d12184e */
[----:B------:R4:W-:Y:S04]  /*11040*/  STL.64 [R1+0x1810], R12 ;  /* 0x0018100c01007387 */ /* 0x0009e80000100a00 */
[----:B------:R-:W-:Y:S04]  /*11050*/  LDGSTS.E [R3+0x3cd00], desc[UR14][R16.64], !P2 ;  /* 0x3cd0000010037fae */ /* 0x000fe8000d12184e */
[----:B------:R-:W-:Y:S04]  /*11060*/  LDGSTS.E [R3+0x3ce00], desc[UR14][R14.64], !P2 ;  /* 0x3ce000000e037fae */ /* 0x000fe8000d12184e */
[----:B------:R-:W-:Y:S04]  /*11070*/  LDGSTS.E [R3+0x3cf00], desc[UR14][R12.64], !P2 ;  /* 0x3cf000000c037fae */ /* 0x000fe8000d12184e */
[----:B-1----:R-:W5:Y:S04]  /*11080*/  LDL.LU.64 R16, [R1+0x648] ;  /* 0x0006480001107983 */ /* 0x002f680000300a00 */
[----:B------:R-:W5:Y:S04]  /*11090*/  LDL.LU.64 R26, [R1+0x650] ;  /* 0x00065000011a7983 */ /* 0x000f680000300a00 */
[----:B--2---:R-:W2:Y:S04]  /*110a0*/  LDL.LU.64 R14, [R1+0x658] ;  /* 0x00065800010e7983 */ /* 0x004ea80000300a00 */
[----:B----4-:R-:W4:Y:S01]  /*110b0*/  LDL.LU.64 R12, [R1+0x660] ;  /* 0x00066000010c7983 */ /* 0x010f220000300a00 */
[----:B------:R-:W-:Y:S01]  /*110c0*/  IADD3 R6, R7, -0x7e, RZ ;  /* 0xffffff8207067810 */ /* 0x000fe20007ffe0ff */
[C---:B------:R-:W-:Y:S01]  /*110d0*/  IMAD.WIDE R70, R11.reuse, 0x4, R230 ;  /* 0x000000040b467825 */ /* 0x040fe200078e02e6 */
[----:B------:R-:W1:Y:S01]  /*110e0*/  LDC R7, c[0x0][0x230] ;  /* 0x00008c00ff077b82 */ /* 0x000e620000000800 */
[----:B------:R-:W4:Y:S01]  /*110f0*/  LDL.LU.64 R24, [R1+0x668] ;  /* 0x0006680001187983 */ /* 0x000f220000300a00 */
[----:B------:R-:W-:Y:S01]  /*11100*/  ISETP.GE.U32.AND P3, PT, R6, 0x7fffff43, PT ;  /* 0x7fffff430600780c */ /* 0x000fe20003f66070 */
[----:B------:R-:W-:-:S02]  /*11110*/  IMAD.WIDE R38, R11, 0x4, R232 ;  /* 0x000000040b267825 */ /* 0x000fc400078e02e8 */
[----:B------:R-:W4:Y:S02]  /*11120*/  LDL.LU.64 R22, [R1+0x670] ;  /* 0x0006700001167983 */ /* 0x000f240000300a00 */
[C---:B---3--:R-:W-:Y:S02]  /*11130*/  IMAD.WIDE R18, R11.reuse, 0x4, R234 ;  /* 0x000000040b127825 */ /* 0x048fe400078e02ea */
[----:B------:R-:W3:Y:S02]  /*11140*/  LDL.LU.64 R20, [R1+0x678] ;  /* 0x0006780001147983 */ /* 0x000ee40000300a00 */
[C---:B------:R-:W-:Y:S02]  /*11150*/  IMAD.WIDE R36, R11.reuse, 0x4, R236 ;  /* 0x000000040b247825 */ /* 0x040fe400078e02ec */
[----:B------:R-:W-:Y:S02]  /*11160*/  STL.64 [R1+0x1d20], R70 ;  /* 0x001d204601007387 */ /* 0x000fe40000100a00 */
[----:B------:R-:W-:-:S02]  /*11170*/  IMAD.WIDE R34, R11, 0x4, R238 ;  /* 0x000000040b227825 */ /* 0x000fc400078e02ee */
[----:B------:R-:W-:Y:S02]  /*11180*/  STL.64 [R1+0x1d18], R38 ;  /* 0x001d182601007387 */ /* 0x000fe40000100a00 */
[C---:B------:R-:W-:Y:S02]  /*11190*/  IMAD.WIDE R32, R11.reuse, 0x4, R240 ;  /* 0x000000040b207825 */ /* 0x040fe400078e02f0 */
[----:B------:R1:W-:Y:S02]  /*111a0*/  STL.64 [R1+0x1d10], R18 ;  /* 0x001d101201007387 */ /* 0x0003e40000100a00 */
[C---:B------:R-:W-:Y:S02]  /*111b0*/  IMAD.WIDE R30, R11.reuse, 0x4, R242 ;  /* 0x000000040b1e7825 */ /* 0x040fe400078e02f2 */
[----:B------:R-:W-:Y:S02]  /*111c0*/  STL.64 [R1+0x1d08], R36 ;  /* 0x001d082401007387 */ /* 0x000fe40000100a00 */
[----:B------:R-:W-:-:S02]  /*111d0*/  IMAD.WIDE R28, R11, 0x4, R244 ;  /* 0x000000040b1c7825 */ /* 0x000fc400078e02f4 */
[----:B------:R-:W-:Y:S04]  /*111e0*/  STL.64 [R1+0x1d00], R34 ;  /* 0x001d002201007387 */ /* 0x000fe80000100a00 */
[----:B------:R-:W-:Y:S04]  /*111f0*/  LDGSTS.E [R3+0x3e800], desc[UR14][R70.64], !P3 ;  /* 0x3e80000046037fae */ /* 0x000fe8000d92184e */
[----:B------:R5:W-:Y:S04]  /*11200*/  STL.64 [R1+0x1cf8], R32 ;  /* 0x001cf82001007387 */ /* 0x000be80000100a00 */
[----:B------:R-:W-:Y:S04]  /*11210*/  LDGSTS.E [R3+0x3e900], desc[UR14][R38.64], !P3 ;  /* 0x3e90000026037fae */ /* 0x000fe8000d92184e */
[----:B------:R5:W-:Y:S04]  /*11220*/  STL.64 [R1+0x1cf0], R30 ;  /* 0x001cf01e01007387 */ /* 0x000be80000100a00 */
[----:B------:R-:W-:Y:S04]  /*11230*/  LDGSTS.E [R3+0x3ea00], desc[UR14][R18.64], !P3 ;  /* 0x3ea0000012037fae */ /* 0x000fe8000d92184e */
[----:B------:R2:W-:Y:S04]  /*11240*/  STL.64 [R1+0x1ce8], R28 ;  /* 0x001ce81c01007387 */ /* 0x0005e80000100a00 */
[----:B------:R-:W-:Y:S04]  /*11250*/  LDGSTS.E [R3+0x3eb00], desc[UR14][R36.64], !P3 ;  /* 0x3eb0000024037fae */ /* 0x000fe8000d92184e */
[----:B-1----:R-:W3:Y:S04]  /*11260*/  LDL.LU.64 R18, [R1+0x680] ;  /* 0x0006800001127983 */ /* 0x002ee80000300a00 */
[----:B------:R-:W-:Y:S04]  /*11270*/  LDGSTS.E [R3+0x3ec00], desc[UR14][R34.64], !P3 ;  /* 0x3ec0000022037fae */ /* 0x000fe8000d92184e */
[----:B------:R5:W-:Y:S04]  /*11280*/  LDGSTS.E [R3+0x3ed00], desc[UR14][R32.64], !P3 ;  /* 0x3ed0000020037fae */ /* 0x000be8000d92184e */
[----:B------:R1:W-:Y:S04]  /*11290*/  LDGSTS.E [R3+0x3ee00], desc[UR14][R30.64], !P3 ;  /* 0x3ee000001e037fae */ /* 0x0003e8000d92184e */
[----:B------:R2:W-:Y:S01]  /*112a0*/  LDGSTS.E [R3+0x3ef00], desc[UR14][R28.64], !P3 ;  /* 0x3ef000001c037fae */ /* 0x0005e2000d92184e */
[----:B-----5:R-:W-:-:S03]  /*112b0*/  IMAD.WIDE R32, R11, 0x4, R16 ;  /* 0x000000040b207825 */ /* 0x020fc600078e0210 */
[----:B------:R-:W5:Y:S01]  /*112c0*/  LDL.LU.64 R16, [R1+0x688] ;  /* 0x0006880001107983 */ /* 0x000f620000300a00 */
[----:B-1----:R-:W-:-:S03]  /*112d0*/  IMAD.WIDE R30, R11, 0x4, R26 ;  /* 0x000000040b1e7825 */ /* 0x002fc600078e021a */
[----:B------:R-:W-:Y:S01]  /*112e0*/  STL.64 [R1+0xc0], R32 ;  /* 0x0000c02001007387 */ /* 0x000fe20000100a00 */
[----:B--2---:R-:W-:-:S03]  /*112f0*/  IMAD.WIDE R28, R11, 0x4, R14 ;  /* 0x000000040b1c7825 */ /* 0x004fc600078e020e */
[----:B------:R-:W2:Y:S01]  /*11300*/  LDL.LU.64 R14, [R1+0x690] ;  /* 0x00069000010e7983 */ /* 0x000ea20000300a00 */
[----:B----4-:R-:W-:-:S03]  /*11310*/  IMAD.WIDE R26, R11, 0x4, R12 ;  /* 0x000000040b1a7825 */ /* 0x010fc600078e020c */
[----:B------:R1:W-:Y:S04]  /*11320*/  STL.64 [R1+0xb8], R30 ;  /* 0x0000b81e01007387 */ /* 0x0003e80000100a00 */
[----:B------:R-:W4:Y:S01]  /*11330*/  LDL.LU.64 R12, [R1+0x698] ;  /* 0x00069800010c7983 */ /* 0x000f220000300a00 */
[----:B------:R-:W-:Y:S02]  /*11340*/  VIADD R6, R9, 0xffffffbd ;  /* 0xffffffbd09067836 */ /* 0x000fe40000000000 */
[C---:B------:R-:W-:Y:S01]  /*11350*/  IMAD.WIDE R24, R11.reuse, 0x4, R24 ;  /* 0x000000040b187825 */ /* 0x040fe200078e0218 */
[----:B------:R1:W-:Y:S01]  /*11360*/  STL.64 [R1+0xb0], R28 ;  /* 0x0000b01c01007387 */ /* 0x0003e20000100a00 */
[----:B------:R-:W4:Y:S01]  /*11370*/  LDC R9, c[0x0][0x230] ;  /* 0x00008c00ff097b82 */ /* 0x000f220000000800 */
[----:B------:R-:W-:Y:S01]  /*11380*/  ISETP.GE.U32.AND P6, PT, R6, 0x7fffff7e, PT ;  /* 0x7fffff7e0600780c */ /* 0x000fe20003fc6070 */
[C---:B------:R-:W-:Y:S01]  /*11390*/  IMAD.WIDE R22, R11.reuse, 0x4, R22 ;  /* 0x000000040b167825 */ /* 0x040fe200078e0216 */
[----:B------:R-:W4:Y:S04]  /*113a0*/  LDL.LU.64 R72, [R1+0x6a0] ;  /* 0x0006a00001487983 */ /* 0x000f280000300a00 */
[----:B------:R-:W-:Y:S01]  /*113b0*/  STL.64 [R1+0xa8], R26 ;  /* 0x0000a81a01007387 */ /* 0x000fe20000100a00 */
[----:B---3--:R-:W-:-:S03]  /*113c0*/  IMAD.WIDE R20, R11, 0x4, R20 ;  /* 0x000000040b147825 */ /* 0x008fc600078e0214 */
[----:B------:R-:W3:Y:S04]  /*113d0*/  LDL.LU.64 R70, [R1+0x6a8] ;  /* 0x0006a80001467983 */ /* 0x000ee80000300a00 */
[----:B------:R-:W-:Y:S04]  /*113e0*/  STL.64 [R1+0xa0], R24 ;  /* 0x0000a01801007387 */ /* 0x000fe80000100a00 */
[----:B------:R-:W3:Y:S04]  /*113f0*/  LDL.LU.64 R38, [R1+0x6b0] ;  /* 0x0006b00001267983 */ /* 0x000ee80000300a00 */
[----:B------:R-:W-:Y:S04]  /*11400*/  STL.64 [R1+0x98], R22 ;  /* 0x0000981601007387 */ /* 0x000fe80000100a00 */
[----:B------:R5:W-:Y:S04]  /*11410*/  LDGSTS.E [R4+0x21000], desc[UR14][R32.64], !P6 ;  /* 0x2100000020047fae */ /* 0x000be8000f12184e */
[----:B------:R-:W3:Y:S04]  /*11420*/  LDL.LU.64 R36, [R1+0x6b8] ;  /* 0x0006b80001247983 */ /* 0x000ee80000300a00 */
[----:B------:R-:W-:Y:S04]  /*11430*/  LDGSTS.E [R4+0x21100], desc[UR14][R30.64], !P6 ;  /* 0x211000001e047fae */ /* 0x000fe8000f12184e */
[----:B------:R-:W3:Y:S04]  /*11440*/  LDL.LU.64 R34, [R1+0x6c0] ;  /* 0x0006c00001227983 */ /* 0x000ee80000300a00 */
[----:B------:R-:W-:Y:S04]  /*11450*/  LDGSTS.E [R4+0x21200], desc[UR14][R28.64], !P6 ;  /* 0x212000001c047fae */ /* 0x000fe8000f12184e */
[----:B------:R1:W-:Y:S04]  /*11460*/  STL.64 [R1+0x90], R20 ;  /* 0x0000901401007387 */ /* 0x0003e80000100a00 */
[----:B------:R-:W-:Y:S01]  /*11470*/  LDGSTS.E [R4+0x21300], desc[UR14][R26.64], !P6 ;  /* 0x213000001a047fae */ /* 0x000fe2000f12184e */
[----:B------:R-:W-:-:S03]  /*11480*/  IMAD.WIDE R18, R11, 0x4, R18 ;  /* 0x000000040b127825 */ /* 0x000fc600078e0212 */
[----:B------:R-:W-:Y:S04]  /*11490*/  LDGSTS.E [R4+0x21400], desc[UR14][R24.64], !P6 ;  /* 0x2140000018047fae */ /* 0x000fe8000f12184e */
[----:B------:R1:W-:Y:S04]  /*114a0*/  STL.64 [R1+0x88], R18 ;  /* 0x0000881201007387 */ /* 0x0003e80000100a00 */
[----:B------:R2:W-:Y:S04]  /*114b0*/  LDGSTS.E [R4+0x21500], desc[UR14][R22.64], !P6 ;  /* 0x2150000016047fae */ /* 0x0005e8000f12184e */
[----:B-1----:R-:W3:Y:S04]  /*114c0*/  LDL.LU.64 R30, [R1+0x6c8] ;  /* 0x0006c800011e7983 */ /* 0x002ee80000300a00 */
[----:B------:R-:W-:Y:S04]  /*114d0*/  LDGSTS.E [R4+0x21600], desc[UR14][R20.64], !P6 ;  /* 0x2160000014047fae */ /* 0x000fe8000f12184e */
[----:B------:R-:W3:Y:S01]  /*114e0*/  LDL.LU.64 R28, [R1+0x6d0] ;  /* 0x0006d000011c7983 */ /* 0x000ee20000300a00 */
[----:B------:R-:W-:-:S02]  /*114f0*/  VIADD R6, R8, 0xffffffb9 ;  /* 0xffffffb908067836 */ /* 0x000fc40000000000 */
[----:B------:R-:W1:Y:S01]  /*11500*/  LDC R8, c[0x0][0x230] ;  /* 0x00008c00ff087b82 */ /* 0x000e620000000800 */
[----:B------:R-:W-:Y:S04]  /*11510*/  LDGSTS.E [R4+0x21700], desc[UR14][R18.64], !P6 ;  /* 0x2170000012047fae */ /* 0x000fe8000f12184e */
[----:B------:R-:W3:Y:S04]  /*11520*/  LDL.LU.64 R20, [R1+0x6d8] ;  /* 0x0006d80001147983 */ /* 0x000ee80000300a00 */
[----:B------:R-:W3:Y:S04]  /*11530*/  LDL.LU.64 R26, [R1+0x6e0] ;  /* 0x0006e000011a7983 */ /* 0x000ee80000300a00 */
[----:B------:R-:W3:Y:S01]  /*11540*/  LDL.LU.64 R18, [R1+0x6e8] ;  /* 0x0006e80001127983 */ /* 0x000ee20000300a00 */
[----:B------:R-:W-:-:S03]  /*11550*/  ISETP.GE.U32.AND P5, PT, R6, 0x7fffff7a, PT ;  /* 0x7fffff7a0600780c */ /* 0x000fc60003fa6070 */
[----:B------:R-:W3:Y:S01]  /*11560*/  LDL.LU.64 R24, [R1+0x6f0] ;  /* 0x0006f00001187983 */ /* 0x000ee20000300a00 */
[----:B-----5:R-:W-:-:S03]  /*11570*/  IMAD.WIDE R32, R11, 0x4, R16 ;  /* 0x000000040b207825 */ /* 0x020fc600078e0210 */
[----:B------:R-:W5:Y:S04]  /*11580*/  LDL.LU.64 R16, [R1+0x6f8] ;  /* 0x0006f80001107983 */ /* 0x000f680000300a00 */
[----:B------:R-:W-:Y:S01]  /*11590*/  STL.64 [R1+0x40], R32 ;  /* 0x0000402001007387 */ /* 0x000fe20000100a00 */
[----:B--2---:R-:W-:-:S03]  /*115a0*/  IMAD.WIDE R22, R11, 0x4, R14 ;  /* 0x000000040b167825 */ /* 0x004fc600078e020e */
[----:B------:R2:W-:Y:S04]  /*115b0*/  LDGSTS.E [R4+0x23000], desc[UR14][R32.64], !P5 ;  /* 0x2300000020047fae */ /* 0x0005e8000e92184e */
[----:B------:R1:W-:Y:S01]  /*115c0*/  LDGSTS.E [R4+0x23100], desc[UR14][R22.64], !P5 ;  /* 0x2310000016047fae */ /* 0x0003e2000e92184e */
[----:B----4-:R-:W-:-:S03]  /*115d0*/  IMAD.WIDE R14, R11, 0x4, R12 ;  /* 0x000000040b0e7825 */ /* 0x010fc600078e020c */
[----:B------:R-:W4:Y:S04]  /*115e0*/  LDL.LU.64 R12, [R1+0x700] ;  /* 0x00070000010c7983 */ /* 0x000f280000300a00 */
[----:B------:R2:W-:Y:S04]  /*115f0*/  STL.64 [R1+0x18], R22 ;  /* 0x0000181601007387 */ /* 0x0005e80000100a00 */
[----:B------:R1:W-:Y:S04]  /*11600*/  STL.64 [R1+0x10], R14 ;  /* 0x0000100e01007387 */ /* 0x0003e80000100a00 */
[----:B------:R-:W-:Y:S04]  /*11610*/  LDGSTS.E [R4+0x23200], desc[UR14][R14.64], !P5 ;  /* 0x232000000e047fae */ /* 0x000fe8000e92184e */
[----:B--2---:R-:W2:Y:S04]  /*11620*/  LDL.LU.64 R22, [R1+0xa18] ;  /* 0x000a180001167983 */ /* 0x004ea80000300a00 */
[----:B-1----:R-:W4:Y:S01]  /*11630*/  LDL.LU.64 R14, [R1+0xa20] ;  /* 0x000a2000010e7983 */ /* 0x002f220000300a00 */
[----:B------:R-:W-:-:S04]  /*11640*/  IMAD.WIDE R106, R11, 0x4, R72 ;  /* 0x000000040b6a7825 */ /* 0x000fc800078e0248 */
[----:B---3--:R-:W-:-:S04]  /*11650*/  IMAD.WIDE R100, R11, 0x4, R36 ;  /* 0x000000040b647825 */ /* 0x008fc800078e0224 */
[C---:B------:R-:W-:Y:S01]  /*11660*/  IMAD.WIDE R98, R11.reuse, 0x4, R34 ;  /* 0x000000040b627825 */ /* 0x040fe200078e0222 */
[----:B------:R-:W3:Y:S03]  /*11670*/  LDL.LU.64 R36, [R1+0xa28] ;  /* 0x000a280001247983 */ /* 0x000ee60000300a00 */
[----:B------:R-:W-:-:S04]  /*11680*/  IMAD.WIDE R104, R11, 0x4, R70 ;  /* 0x000000040b687825 */ /* 0x000fc800078e0246 */
[----:B------:R-:W-:-:S04]  /*11690*/  IMAD.WIDE R102, R11, 0x4, R38 ;  /* 0x000000040b667825 */ /* 0x000fc800078e0226 */
[----:B------:R-:W-:-:S04]  /*116a0*/  IMAD.WIDE R78, R11, 0x4, R28 ;  /* 0x000000040b4e7825 */ /* 0x000fc800078e021c */
[----:B------:R-:W-:-:S04]  /*116b0*/  IMAD.WIDE R76, R11, 0x4, R20 ;  /* 0x000000040b4c7825 */ /* 0x000fc800078e0214 */
[C---:B------:R-:W-:Y:S01]  /*116c0*/  IMAD.WIDE R80, R11.reuse, 0x4, R30 ;  /* 0x000000040b507825 */ /* 0x040fe200078e021e */
[----:B------:R-:W3:Y:S03]  /*116d0*/  LDL.LU.64 R20, [R1+0xa30] ;  /* 0x000a300001147983 */ /* 0x000ee60000300a00 */
[----:B------:R-:W-:Y:S01]  /*116e0*/  IMAD.WIDE R32, R11, 0x4, R18 ;  /* 0x000000040b207825 */ /* 0x000fe200078e0212 */
[----:B------:R-:W-:Y:S01]  /*116f0*/  IADD3 R6, R7, -0x4b, RZ ;  /* 0xffffffb507067810 */ /* 0x000fe20007ffe0ff */
[----:B------:R-:W3:Y:S01]  /*11700*/  LDL.LU.64 R18, [R1+0xa38] ;  /* 0x000a380001127983 */ /* 0x000ee20000300a00 */
[----:B------:R-:W1:Y:S03]  /*11710*/  LDC R7, c[0x0][0x230] ;  /* 0x00008c00ff077b82 */ /* 0x000e660000000800 */
[----:B------:R-:W3:Y:S01]  /*11720*/  LDL.LU.64 R72, [R1+0xa40] ;  /* 0x000a400001487983 */ /* 0x000ee20000300a00 */
[----:B------:R-:W-:-:S03]  /*11730*/  IMAD.WIDE R34, R11, 0x4, R26 ;  /* 0x000000040b227825 */ /* 0x000fc600078e021a */
[----:B------:R-:W-:Y:S01]  /*11740*/  LDGSTS.E [R4+0x23300], desc[UR14][R106.64], !P5 ;  /* 0x233000006a047fae */ /* 0x000fe2000e92184e */
[----:B------:R-:W-:-:S04]  /*11750*/  IMAD.WIDE R30, R11, 0x4, R24 ;  /* 0x000000040b1e7825 */ /* 0x000fc800078e0218 */
[----:B-----5:R-:W-:-:S04]  /*11760*/  IMAD.WIDE R28, R11, 0x4, R16 ;  /* 0x000000040b1c7825 */ /* 0x020fc800078e0210 */
[C---:B----4-:R-:W-:Y:S01]  /*11770*/  IMAD.WIDE R88, R11.reuse, 0x4, R14 ;  /* 0x000000040b587825 */ /* 0x050fe200078e020e */
[----:B------:R-:W4:Y:S03]  /*11780*/  LDL.LU.64 R16, [R1+0xa10] ;  /* 0x000a100001107983 */ /* 0x000f260000300a00 */
[----:B------:R-:W-:Y:S01]  /*11790*/  IMAD.WIDE R26, R11, 0x4, R12 ;  /* 0x000000040b1a7825 */ /* 0x000fe200078e020c */
[----:B------:R-:W-:Y:S01]  /*117a0*/  ISETP.GE.U32.AND P4, PT, R6, 0x7fffff76, PT ;  /* 0x7fffff760600780c */ /* 0x000fe20003f86070 */
[----:B------:R-:W5:Y:S04]  /*117b0*/  LDL.LU.64 R12, [R1+0xa08] ;  /* 0x000a0800010c7983 */ /* 0x000f680000300a00 */
[----:B------:R-:W5:Y:S04]  /*117c0*/  LDL.LU.64 R70, [R1+0xa00] ;  /* 0x000a000001467983 */ /* 0x000f680000300a00 */
[----:B------:R-:W5:Y:S04]  /*117d0*/  LDL.LU.64 R24, [R1+0x9f8] ;  /* 0x0009f80001187983 */ /* 0x000f680000300a00 */
[----:B------:R-:W5:Y:S04]  /*117e0*/  LDL.LU.64 R38, [R1+0x9f0] ;  /* 0x0009f00001267983 */ /* 0x000f680000300a00 */
[----:B------:R-:W5:Y:S01]  /*117f0*/  LDL.LU.64 R14, [R1+0x9e8] ;  /* 0x0009e800010e7983 */ /* 0x000f620000300a00 */
[----:B------:R-:W-:-:S02]  /*11800*/  VIADD R6, R9, 0xffffffb1 ;  /* 0xffffffb109067836 */ /* 0x000fc40000000000 */
[C---:B--2---:R-:W-:Y:S01]  /*11810*/  IMAD.WIDE R22, R11.reuse, 0x4, R22 ;  /* 0x000000040b167825 */ /* 0x044fe200078e0216 */
[----:B------:R-:W-:Y:S01]  /*11820*/  LDGSTS.E [R4+0x23400], desc[UR14][R104.64], !P5 ;  /* 0x2340000068047fae */ /* 0x000fe2000e92184e */
[----:B------:R-:W2:Y:S01]  /*11830*/  LDC R9, c[0x0][0x230] ;  /* 0x00008c00ff097b82 */ /* 0x000ea20000000800 */
[----:B------:R-:W-:Y:S01]  /*11840*/  ISETP.GE.U32.AND P0, PT, R6, 0x7fffff72, PT ;  /* 0x7fffff720600780c */ /* 0x000fe20003f06070 */
[C---:B---3--:R-:W-:Y:S01]  /*11850*/  IMAD.WIDE R86, R11.reuse, 0x4, R36 ;  /* 0x000000040b567825 */ /* 0x048fe200078e0224 */
[----:B------:R-:W-:Y:S04]  /*11860*/  LDGSTS.E [R4+0x23500], desc[UR14][R102.64], !P5 ;  /* 0x2350000066047fae */ /* 0x000fe8000e92184e */
[----:B------:R-:W-:Y:S04]  /*11870*/  LDGSTS.E [R4+0x23600], desc[UR14][R100.64], !P5 ;  /* 0x2360000064047fae */ /* 0x000fe8000e92184e */
[----:B------:R-:W-:Y:S04]  /*11880*/  LDGSTS.E [R4+0x23700], desc[UR14][R98.64], !P5 ;  /* 0x2370000062047fae */ /* 0x000fe8000e92184e */
[----:B------:R3:W-:Y:S04]  /*11890*/  STL.64 [R1+0x320], R22 ;  /* 0x0003201601007387 */ /* 0x0007e80000100a00 */
[----:B------:R-:W-:Y:S04]  /*118a0*/  LDGSTS.E [R4+0x25000], desc[UR14][R80.64], !P4 ;  /* 0x2500000050047fae */ /* 0x000fe8000e12184e */
[----:B------:R-:W2:Y:S04]  /*118b0*/  LDL.LU.64 R36, [R1+0x9e0] ;  /* 0x0009e00001247983 */ /* 0x000ea80000300a00 */
[----:B------:R-:W-:Y:S04]  /*118c0*/  LDGSTS.E [R4+0x25100], desc[UR14][R78.64], !P4 ;  /* 0x251000004e047fae */ /* 0x000fe8000e12184e */
[----:B------:R1:W-:Y:S04]  /*118d0*/  STL.64 [R1+0x330], R88 ;  /* 0x0003305801007387 */ /* 0x0003e80000100a00 */
[----:B------:R-:W-:Y:S04]  /*118e0*/  LDGSTS.E [R4+0x25200], desc[UR14][R76.64], !P4 ;  /* 0x252000004c047fae */ /* 0x000fe8000e12184e */
[----:B------:R-:W-:Y:S01]  /*118f0*/  LDGSTS.E [R4+0x25300], desc[UR14][R34.64], !P4 ;  /* 0x2530000022047fae */ /* 0x000fe2000e12184e */
[----:B------:R-:W-:-:S03]  /*11900*/  IMAD.WIDE R84, R11, 0x4, R20 ;  /* 0x000000040b547825 */ /* 0x000fc600078e0214 */
[----:B------:R-:W2:Y:S01]  /*11910*/  LDL.LU.64 R20, [R1+0x9d8] ;  /* 0x0009d80001147983 */ /* 0x000ea20000300a00 */
[----:B------:R-:W-:-:S03]  /*11920*/  IMAD.WIDE R82, R11, 0x4, R18 ;  /* 0x000000040b527825 */ /* 0x000fc600078e0212 */
[----:B------:R1:W-:Y:S01]  /*11930*/  STL.64 [R1+0x340], R86 ;  /* 0x0003405601007387 */ /* 0x0003e20000100a00 */
[----:B------:R-:W-:-:S03]  /*11940*/  IMAD.WIDE R72, R11, 0x4, R72 ;  /* 0x000000040b487825 */ /* 0x000fc600078e0248 */
[----:B------:R-:W-:Y:S04]  /*11950*/  LDGSTS.E [R4+0x25400], desc[UR14][R32.64], !P4 ;  /* 0x2540000020047fae */ /* 0x000fe8000e12184e */
[----:B------:R-:W2:Y:S04]  /*11960*/  LDL.LU.64 R18, [R1+0x9d0] ;  /* 0x0009d00001127983 */ /* 0x000ea80000300a00 */
[----:B------:R-:W-:Y:S04]  /*11970*/  LDGSTS.E [R4+0x25500], desc[UR14][R30.64], !P4 ;  /* 0x255000001e047fae */ /* 0x000fe8000e12184e */
[----:B------:R-:W-:Y:S04]  /*11980*/  LDGSTS.E [R4+0x25600], desc[UR14][R28.64], !P4 ;  /* 0x256000001c047fae */ /* 0x000fe8000e12184e */
[----:B------:R1:W-:Y:S04]  /*11990*/  STL.64 [R1+0x350], R84 ;  /* 0x0003505401007387 */ /* 0x0003e80000100a00 */
[----:B------:R-:W-:Y:S04]  /*119a0*/  LDGSTS.E [R4+0x25700], desc[UR14][R26.64], !P4 ;  /* 0x257000001a047fae */ /* 0x000fe8000e12184e */
[----:B------:R-:W-:Y:S04]  /*119b0*/  STL.64 [R1+0x360], R82 ;  /* 0x0003605201007387 */ /* 0x000fe80000100a00 */
[----:B------:R-:W-:Y:S04]  /*119c0*/  LDGSTS.E [R4+0x27000], desc[UR14][R22.64], !P0 ;  /* 0x2700000016047fae */ /* 0x000fe8000c12184e */
[----:B------:R1:W-:Y:S04]  /*119d0*/  STL.64 [R1+0x370], R72 ;  /* 0x0003704801007387 */ /* 0x0003e80000100a00 */
[----:B------:R1:W-:Y:S04]  /*119e0*/  LDGSTS.E [R4+0x27100], desc[UR14][R88.64], !P0 ;  /* 0x2710000058047fae */ /* 0x0003e8000c12184e */
[----:B---3--:R-:W3:Y:S04]  /*119f0*/  LDL.LU.64 R22, [R1+0x9c8] ;  /* 0x0009c80001167983 */ /* 0x008ee80000300a00 */
[----:B------:R1:W-:Y:S04]  /*11a00*/  LDGSTS.E [R4+0x27200], desc[UR14][R86.64], !P0 ;  /* 0x2720000056047fae */ /* 0x0003e8000c12184e */
[----:B------:R1:W-:Y:S04]  /*11a10*/  LDGSTS.E [R4+0x27300], desc[UR14][R84.64], !P0 ;  /* 0x2730000054047fae */ /* 0x0003e8000c12184e */
[----:B------:R-:W-:Y:S04]  /*11a20*/  LDGSTS.E [R4+0x27400], desc[UR14][R82.64], !P0 ;  /* 0x2740000052047fae */ /* 0x000fe8000c12184e */
[----:B------:R1:W-:Y:S01]  /*11a30*/  LDGSTS.E [R4+0x27500], desc[UR14][R72.64], !P0 ;  /* 0x2750000048047fae */ /* 0x0003e2000c12184e */
[----:B----4-:R-:W-:-:S04]  /*11a40*/  IMAD.WIDE R16, R11, 0x4, R16 ;  /* 0x000000040b107825 */ /* 0x010fc800078e0210 */
[C---:B-----5:R-:W-:Y:S01]  /*11a50*/  IMAD.WIDE R12, R11.reuse, 0x4, R12 ;  /* 0x000000040b0c7825 */ /* 0x060fe200078e020c */
[----:B------:R-:W-:Y:S04]  /*11a60*/  STL.64 [R1+0x380], R16 ;  /* 0x0003801001007387 */ /* 0x000fe80000100a00 */
[----:B------:R-:W-:Y:S01]  /*11a70*/  LDGSTS.E [R4+0x27600], desc[UR14][R16.64], !P0 ;  /* 0x2760000010047fae */ /* 0x000fe2000c12184e */
[----:B-1----:R-:W-:-:S03]  /*11a80*/  IMAD.WIDE R88, R11, 0x4, R70 ;  /* 0x000000040b587825 */ /* 0x002fc600078e0246 */
[----:B------:R1:W-:Y:S01]  /*11a90*/  STL.64 [R1+0x390], R12 ;  /* 0x0003900c01007387 */ /* 0x0003e20000100a00 */
[----:B------:R-:W-:-:S03]  /*11aa0*/  IMAD.WIDE R86, R11, 0x4, R24 ;  /* 0x000000040b567825 */ /* 0x000fc600078e0218 */
[----:B------:R-:W-:Y:S01]  /*11ab0*/  LDGSTS.E [R4+0x27700], desc[UR14][R12.64], !P0 ;  /* 0x277000000c047fae */ /* 0x000fe2000c12184e */
[----:B------:R-:W-:-:S04]  /*11ac0*/  IMAD.WIDE R84, R11, 0x4, R38 ;  /* 0x000000040b547825 */ /* 0x000fc800078e0226 */
[----:B------:R-:W-:Y:S01]  /*11ad0*/  IMAD.WIDE R72, R11, 0x4, R14 ;  /* 0x000000040b487825 */ /* 0x000fe200078e020e */
[----:B-1----:R-:W4:Y:S04]  /*11ae0*/  LDL.LU.64 R12, [R1+0x9c0] ;  /* 0x0009c000010c7983 */ /* 0x002f280000300a00 */
[----:B------:R-:W5:Y:S04]  /*11af0*/  LDL.LU.64 R16, [R1+0x9b8] ;  /* 0x0009b80001107983 */ /* 0x000f680000300a00 */
[----:B------:R-:W5:Y:S04]  /*11b00*/  LDL.LU.64 R82, [R1+0x9b0] ;  /* 0x0009b00001527983 */ /* 0x000f680000300a00 */
[----:B------:R-:W5:Y:S04]  /*11b10*/  LDL.LU.64 R24, [R1+0x9a8] ;  /* 0x0009a80001187983 */ /* 0x000f680000300a00 */
[----:B------:R-:W-:Y:S04]  /*11b20*/  STL.64 [R1+0x3e0], R88 ;  /* 0x0003e05801007387 */ /* 0x000fe80000100a00 */
[----:B------:R-:W-:Y:S04]  /*11b30*/  STL.64 [R1+0x3f0], R86 ;  /* 0x0003f05601007387 */ /* 0x000fe80000100a00 */
[----:B------:R-:W5:Y:S04]  /*11b40*/  LDL.LU.64 R14, [R1+0x9a0] ;  /* 0x0009a000010e7983 */ /* 0x000f680000300a00 */
[----:B------:R-:W-:Y:S04]  /*11b50*/  STL.64 [R1+0x400], R84 ;  /* 0x0004005401007387 */ /* 0x000fe80000100a00 */
[----:B------:R-:W-:Y:S04]  /*11b60*/  STL.64 [R1+0x410], R72 ;  /* 0x0004104801007387 */ /* 0x000fe80000100a00 */
[----:B------:R-:W5:Y:S01]  /*11b70*/  LDL.LU.64 R70, [R1+0x998] ;  /* 0x0009980001467983 */ /* 0x000f620000300a00 */
[----:B------:R-:W-:-:S02]  /*11b80*/  VIADD R6, R8, 0xffffffad ;  /* 0xffffffad08067836 */ /* 0x000fc40000000000 */
[----:B------:R-:W1:Y:S03]  /*11b90*/  LDC R8, c[0x0][0x230] ;  /* 0x00008c00ff087b82 */ /* 0x000e660000000800 */
[----:B------:R-:W-:Y:S02]  /*11ba0*/  ISETP.GE.U32.AND P2, PT, R6, 0x7fffff6e, PT ;  /* 0x7fffff6e0600780c */ /* 0x000fe40003f46070 */
[----:B------:R-:W-:-:S03]  /*11bb0*/  IADD3 R6, R7, -0x57, RZ ;  /* 0xffffffa907067810 */ /* 0x000fc60007ffe0ff */
[----:B------:R-:W3:Y:S01]  /*11bc0*/  LDC R7, c[0x0][0x230] ;  /* 0x00008c00ff077b82 */ /* 0x000ee20000000800 */
[----:B------:R-:W-:Y:S01]  /*11bd0*/  ISETP.GE.U32.AND P3, PT, R6, 0x7fffff6a, PT ;  /* 0x7fffff6a0600780c */ /* 0x000fe20003f66070 */
[----:B--2---:R-:W-:-:S06]  /*11be0*/  VIADD R6, R9, 0xffffffa5 ;  /* 0xffffffa509067836 */ /* 0x004fcc0000000000 */
[----:B------:R-:W2:Y:S01]  /*11bf0*/  LDC R9, c[0x0][0x230] ;  /* 0x00008c00ff097b82 */ /* 0x000ea20000000800 */
[----:B------:R-:W-:Y:S01]  /*11c00*/  ISETP.GE.U32.AND P6, PT, R6, 0x7fffff66, PT ;  /* 0x7fffff660600780c */ /* 0x000fe20003fc6070 */
[C---:B------:R-:W-:Y:S01]  /*11c10*/  IMAD.WIDE R36, R11.reuse, 0x4, R36 ;  /* 0x000000040b247825 */ /* 0x040fe200078e0224 */
[----:B------:R-:W-:Y:S03]  /*11c20*/  LDGSTS.E [R4+0x29000], desc[UR14][R88.64], !P2 ;  /* 0x2900000058047fae */ /* 0x000fe6000d12184e */
[----:B-1----:R-:W-:Y:S02]  /*11c30*/  VIADD R6, R8, 0xffffffa1 ;  /* 0xffffffa108067836 */ /* 0x002fe40000000000 */
[----:B------:R-:W-:Y:S01]  /*11c40*/  IMAD.WIDE R20, R11, 0x4, R20 ;  /* 0x000000040b147825 */ /* 0x000fe200078e0214 */
[----:B------:R-:W1:Y:S01]  /*11c50*/  LDC R8, c[0x0][0x230] ;  /* 0x00008c00ff087b82 */ /* 0x000e620000000800 */
[----:B------:R-:W-:Y:S01]  /*11c60*/  STL.64 [R1+0x420], R36 ;  /* 0x0004202401007387 */ /* 0x000fe20000100a00 */
[----:B------:R-:W-:-:S02]  /*11c70*/  ISETP.GE.U32.AND P5, PT, R6, 0x7fffff62, PT ;  /* 0x7fffff620600780c */ /* 0x000fc40003fa6070 */
[----:B---3--:R-:W-:Y:S01]  /*11c80*/  IADD3 R6, R7, -0x63, RZ ;  /* 0xffffff9d07067810 */ /* 0x008fe20007ffe0ff */
[----:B------:R-:W-:Y:S01]  /*11c90*/  IMAD.WIDE R18, R11, 0x4, R18 ;  /* 0x000000040b127825 */ /* 0x000fe200078e0212 */
[----:B------:R-:W3:Y:S02]  /*11ca0*/  LDL.LU.64 R38, [R1+0x990] ;  /* 0x0009900001267983 */ /* 0x000ee40000300a00 */
[----:B------:R-:W3:Y:S01]  /*11cb0*/  LDC R7, c[0x0][0x230] ;  /* 0x00008c00ff077b82 */ /* 0x000ee20000000800 */
[----:B------:R-:W-:Y:S01]  /*11cc0*/  ISETP.GE.U32.AND P4, PT, R6, 0x7fffff5e, PT ;  /* 0x7fffff5e0600780c */ /* 0x000fe20003f86070 */
[----:B------:R-:W-:Y:S01]  /*11cd0*/  LDGSTS.E [R4+0x29100], desc[UR14][R86.64], !P2 ;  /* 0x2910000056047fae */ /* 0x000fe2000d12184e */
[----:B--2---:R-:W-:-:S03]  /*11ce0*/  VIADD R6, R9, 0xffffff99 ;  /* 0xffffff9909067836 */ /* 0x004fc60000000000 */
[----:B------:R-:W-:Y:S02]  /*11cf0*/  STL.64 [R1+0x430], R20 ;  /* 0x0004301401007387 */ /* 0x000fe40000100a00 */
[----:B------:R-:W-:Y:S02]  /*11d00*/  ISETP.GE.U32.AND P0, PT, R6, 0x7fffff5a, PT ;  /* 0x7fffff5a0600780c */ /* 0x000fe40003f06070 */
[----:B------:R2:W-:Y:S04]  /*11d10*/  STL.64 [R1+0x440], R18 ;  /* 0x0004401201007387 */ /* 0x0005e80000100a00 */
[----:B------:R-:W-:Y:S01]  /*11d20*/  LDGSTS.E [R4+0x29200], desc[UR14][R84.64], !P2 ;  /* 0x2920000054047fae */ /* 0x000fe2000d12184e */
[----:B-1----:R-:W-:Y:S02]  /*11d30*/  VIADD R6, R8, 0xffffff95 ;  /* 0xffffff9508067836 */ /* 0x002fe40000000000 */
[C---:B------:R-:W-:Y:S01]  /*11d40*/  IMAD.WIDE R8, R11.reuse, 0x4, R22 ;  /* 0x000000040b087825 */ /* 0x040fe200078e0216 */
[----:B------:R-:W-:Y:S04]  /*11d50*/  LDGSTS.E [R4+0x29300], desc[UR14][R72.64], !P2 ;  /* 0x2930000048047fae */ /* 0x000fe8000d12184e */
[----:B------:R-:W3:Y:S04]  /*11d60*/  LDL.LU.64 R22, [R1+0x988] ;  /* 0x0009880001167983 */ /* 0x000ee80000300a00 */
[----:B------:R-:W-:Y:S04]  /*11d70*/  LDGSTS.E [R4+0x29400], desc[UR14][R36.64], !P2 ;  /* 0x2940000024047fae */ /* 0x000fe8000d12184e */
[----:B------:R-:W-:Y:S04]  /*11d80*/  LDGSTS.E [R4+0x29500], desc[UR14][R20.64], !P2 ;  /* 0x2950000014047fae */ /* 0x000fe8000d12184e */
[----:B------:R1:W-:Y:S04]  /*11d90*/  STL.64 [R1+0x450], R8 ;  /* 0x0004500801007387 */ /* 0x0003e80000100a00 */
[----:B------:R-:W-:Y:S04]  /*11da0*/  LDGSTS.E [R4+0x29600], desc[UR14][R18.64], !P2 ;  /* 0x2960000012047fae */ /* 0x000fe8000d12184e */
[----:B------:R1:W-:Y:S04]  /*11db0*/  LDGSTS.E [R4+0x29700], desc[UR14][R8.64], !P2 ;  /* 0x2970000008047fae */ /* 0x0003e8000d12184e */
[----:B--2---:R-:W2:Y:S04]  /*11dc0*/  LDL.LU.64 R18, [R1+0x980] ;  /* 0x0009800001127983 */ /* 0x004ea80000300a00 */
[----:B------:R-:W2:Y:S01]  /*11dd0*/  LDL.LU.64 R20, [R1+0x978] ;  /* 0x0009780001147983 */ /* 0x000ea20000300a00 */
[----:B-1----:R-:W1:Y:S03]  /*11de0*/  LDC R9, c[0x0][0x230] ;  /* 0x00008c00ff097b82 */ /* 0x002e660000000800 */
[----:B------:R-:W2:Y:S04]  /*11df0*/  LDL.LU.64 R72, [R1+0x970] ;  /* 0x0009700001487983 */ /* 0x000ea80000300a00 */
[----:B------:R-:W2:Y:S01]  /*11e00*/  LDL.LU.64 R36, [R1+0x968] ;  /* 0x0009680001247983 */ /* 0x000ea20000300a00 */
[----:B------:R-:W1:Y:S01]  /*11e10*/  LDC R8, c[0x0][0x230] ;  /* 0x00008c00ff087b82 */ /* 0x000e620000000800 */
[----:B----4-:R-:W-:-:S04]  /*11e20*/  IMAD.WIDE R12, R11, 0x4, R12 ;  /* 0x000000040b0c7825 */ /* 0x010fc800078e020c */
[C---:B-----5:R-:W-:Y:S01]  /*11e30*/  IMAD.WIDE R88, R11.reuse, 0x4, R16 ;  /* 0x000000040b587825 */ /* 0x060fe200078e0210 */
[----:B------:R-:W-:Y:S03]  /*11e40*/  LDGSTS.E [R4+0x2b000], desc[UR14][R12.64], !P3 ;  /* 0x2b0000000c047fae */ /* 0x000fe6000d92184e */
[C---:B------:R-:W-:Y:S01]  /*11e50*/  IMAD.WIDE R86, R11.reuse, 0x4, R82 ;  /* 0x000000040b567825 */ /* 0x040fe200078e0252 */
[----:B------:R-:W4:Y:S03]  /*11e60*/  LDL.LU.64 R16, [R1+0x960] ;  /* 0x0009600001107983 */ /* 0x000f260000300a00 */
[C---:B------:R-:W-:Y:S01]  /*11e70*/  IMAD.WIDE R84, R11.reuse, 0x4, R24 ;  /* 0x000000040b547825 */ /* 0x040fe200078e0218 */
[----:B------:R5:W-:Y:S04]  /*11e80*/  STL.64 [R1+0x4a8], R12 ;  /* 0x0004a80c01007387 */ /* 0x000be80000100a00 */
[----:B------:R-:W-:Y:S04]  /*11e90*/  STL.64 [R1+0x4c0], R88 ;  /* 0x0004c05801007387 */ /* 0x000fe80000100a00 */
[----:B------:R-:W4:Y:S01]  /*11ea0*/  LDL.LU.64 R24, [R1+0x958] ;  /* 0x0009580001187983 */ /* 0x000f220000300a00 */
[----:B------:R-:W-:-:S03]  /*11eb0*/  IMAD.WIDE R82, R11, 0x4, R14 ;  /* 0x000000040b527825 */ /* 0x000fc600078e020e */
[----:B------:R-:W-:Y:S04]  /*11ec0*/  STL.64 [R1+0x4d0], R86 ;  /* 0x0004d05601007387 */ /* 0x000fe80000100a00 */
[----:B------:R-:W4:Y:S04]  /*11ed0*/  LDL.LU.64 R14, [R1+0x950] ;  /* 0x00095000010e7983 */ /* 0x000f280000300a00 */
[----:B------:R-:W-:Y:S01]  /*11ee0*/  STL.64 [R1+0x4e0], R84 ;  /* 0x0004e05401007387 */ /* 0x000fe20000100a00 */
[----:B------:R-:W-:-:S03]  /*11ef0*/  IMAD.WIDE R70, R11, 0x4, R70 ;  /* 0x000000040b467825 */ /* 0x000fc600078e0246 */
[----:B------:R-:W-:Y:S04]  /*11f00*/  STL.64 [R1+0x4f0], R82 ;  /* 0x0004f05201007387 */ /* 0x000fe80000100a00 */
[----:B------:R1:W-:Y:S04]  /*11f10*/  STL.64 [R1+0x500], R70 ;  /* 0x0005004601007387 */ /* 0x0003e80000100a00 */
[----:B-----5:R-:W5:Y:S04]  /*11f20*/  LDL.LU.64 R12, [R1+0x948] ;  /* 0x00094800010c7983 */ /* 0x020f680000300a00 */
[----:B------:R2:W-:Y:S04]  /*11f30*/  LDGSTS.E [R4+0x2b100], desc[UR14][R88.64], !P3 ;  /* 0x2b10000058047fae */ /* 0x0005e8000d92184e */
[----:B------:R2:W-:Y:S04]  /*11f40*/  LDGSTS.E [R4+0x2b200], desc[UR14][R86.64], !P3 ;  /* 0x2b20000056047fae */ /* 0x0005e8000d92184e */
[----:B------:R2:W-:Y:S04]  /*11f50*/  LDGSTS.E [R4+0x2b300], desc[UR14][R84.64], !P3 ;  /* 0x2b30000054047fae */ /* 0x0005e8000d92184e */
[----:B------:R4:W-:Y:S04]  /*11f60*/  LDGSTS.E [R4+0x2b400], desc[UR14][R82.64], !P3 ;  /* 0x2b40000052047fae */ /* 0x0009e8000d92184e */
[----:B------:R-:W-:Y:S01]  /*11f70*/  LDGSTS.E [R4+0x2b500], desc[UR14][R70.64], !P3 ;  /* 0x2b50000046047fae */ /* 0x000fe2000d92184e */
[----:B---3--:R-:W-:-:S05]  /*11f80*/  IMAD.WIDE R38, R11, 0x4, R38 ;  /* 0x000000040b267825 */ /* 0x008fca00078e0226 */
[----:B------:R3:W-:Y:S04]  /*11f90*/  STL.64 [R1+0x510], R38 ;  /* 0x0005102601007387 */ /* 0x0007e80000100a00 */
[----:B------:R-:W-:Y:S01]  /*11fa0*/  LDGSTS.E [R4+0x2b600], desc[UR14][R38.64], !P3 ;  /* 0x2b60000026047fae */ /* 0x000fe2000d92184e */
[----:B------:R-:W-:-:S05]  /*11fb0*/  IMAD.WIDE R22, R11, 0x4, R22 ;  /* 0x000000040b167825 */ /* 0x000fca00078e0216 */
[----:B------:R2:W-:Y:S04]  /*11fc0*/  STL.64 [R1+0x520], R22 ;  /* 0x0005201601007387 */ /* 0x0005e80000100a00 */
[----:B-1----:R-:W5:Y:S04]  /*11fd0*/  LDL.LU.64 R70, [R1+0x940] ;  /* 0x0009400001467983 */ /* 0x002f680000300a00 */
[----:B---3--:R-:W3:Y:S04]  /*11fe0*/  LDL.LU.64 R38, [R1+0x938] ;  /* 0x0009380001267983 */ /* 0x008ee80000300a00 */
[----:B------:R-:W-:Y:S01]  /*11ff0*/  LDGSTS.E [R4+0x2b700], desc[UR14][R22.64], !P3 ;  /* 0x2b70000016047fae */ /* 0x000fe2000d92184e */
[----:B--2---:R-:W-:-:S03]  /*12000*/  IMAD.WIDE R18, R11, 0x4, R18 ;  /* 0x000000040b127825 */ /* 0x004fc600078e0212 */
[----:B------:R-:W2:Y:S01]  /*12010*/  LDL.LU.64 R22, [R1+0x930] ;  /* 0x0009300001167983 */ /* 0x000ea20000300a00 */
[----:B------:R-:W-:-:S03]  /*12020*/  IMAD.WIDE R88, R11, 0x4, R20 ;  /* 0x000000040b587825 */ /* 0x000fc600078e0214 */
[----:B------:R-:W-:Y:S01]  /*12030*/  LDGSTS.E [R4+0x2d000], desc[UR14][R18.64], !P6 ;  /* 0x2d00000012047fae */ /* 0x000fe2000f12184e */
[----:B------:R-:W-:-:S03]  /*12040*/  IMAD.WIDE R86, R11, 0x4, R72 ;  /* 0x000000040b567825 */ /* 0x000fc600078e0248 */
[----:B------:R-:W2:Y:S01]  /*12050*/  LDL.LU.64 R20, [R1+0x928] ;  /* 0x0009280001147983 */ /* 0x000ea20000300a00 */
[----:B------:R-:W-:-:S03]  /*12060*/  IMAD.WIDE R84, R11, 0x4, R36 ;  /* 0x000000040b547825 */ /* 0x000fc600078e0224 */
[----:B------:R1:W-:Y:S04]  /*12070*/  STL.64 [R1+0x530], R18 ;  /* 0x0005301201007387 */ /* 0x0003e80000100a00 */
[----:B------:R-:W-:Y:S04]  /*12080*/  STL.64 [R1+0x540], R88 ;  /* 0x0005405801007387 */ /* 0x000fe80000100a00 */
[----:B------:R3:W-:Y:S04]  /*12090*/  LDGSTS.E [R4+0x2d100], desc[UR14][R88.64], !P6 ;  /* 0x2d10000058047fae */ /* 0x0007e8000f12184e */
[----:B------:R2:W-:Y:S04]  /*120a0*/  LDGSTS.E [R4+0x2d200], desc[UR14][R86.64], !P6 ;  /* 0x2d20000056047fae */ /* 0x0005e8000f12184e */
[----:B------:R2:W-:Y:S01]  /*120b0*/  LDGSTS.E [R4+0x2d300], desc[UR14][R84.64], !P6 ;  /* 0x2d30000054047fae */ /* 0x0005e2000f12184e */
[----:B----4-:R-:W-:-:S03]  /*120c0*/  IMAD.WIDE R82, R11, 0x4, R16 ;  /* 0x000000040b527825 */ /* 0x010fc600078e0210 */
[----:B------:R-:W4:Y:S04]  /*120d0*/  LDL.LU.64 R16, [R1+0x920] ;  /* 0x0009200001107983 */ /* 0x000f280000300a00 */
[----:B------:R-:W-:Y:S04]  /*120e0*/  STL.64 [R1+0x550], R86 ;  /* 0x0005505601007387 */ /* 0x000fe80000100a00 */
[----:B------:R-:W-:Y:S01]  /*120f0*/  STL.64 [R1+0x560], R84 ;  /* 0x0005605401007387 */ /* 0x000fe20000100a00 */
[----:B------:R-:W-:-:S03]  /*12100*/  IMAD.WIDE R72, R11, 0x4, R24 ;  /* 0x000000040b487825 */ /* 0x000fc600078e0218 */
[----:B------:R5:W-:Y:S04]  /*12110*/  STL.64 [R1+0x960], R82 ;  /* 0x0009605201007387 */ /* 0x000be80000100a00 */
[----:B------:R-:W4:Y:S01]  /*12120*/  LDL.LU.64 R36, [R1+0x918] ;  /* 0x0009180001247983 */ /* 0x000f220000300a00 */
[----:B------:R-:W-:-:S03]  /*12130*/  IMAD.WIDE R24, R11, 0x4, R14 ;  /* 0x000000040b187825 */ /* 0x000fc600078e020e */
[----:B------:R-:W4:Y:S04]  /*12140*/  LDL.LU.64 R14, [R1+0x910] ;  /* 0x00091000010e7983 */ /* 0x000f280000300a00 */
[----:B------:R5:W-:Y:S04]  /*12150*/  STL.64 [R1+0x958], R72 ;  /* 0x0009584801007387 */ /* 0x000be80000100a00 */
[----:B------:R5:W-:Y:S04]  /*12160*/  STL.64 [R1+0x950], R24 ;  /* 0x0009501801007387 */ /* 0x000be80000100a00 */
[----:B-1----:R-:W4:Y:S01]  /*12170*/  LDL.LU.64 R18, [R1+0x908] ;  /* 0x0009080001127983 */ /* 0x002f220000300a00 */
[----:B-----5:R-:W-:-:S03]  /*12180*/  IMAD.WIDE R12, R11, 0x4, R12 ;  /* 0x000000040b0c7825 */ /* 0x020fc600078e020c */
[----:B------:R-:W-:Y:S04]  /*12190*/  LDGSTS.E [R4+0x2d400], desc[UR14][R82.64], !P6 ;  /* 0x2d40000052047fae */ /* 0x000fe8000f12184e */
[----:B------:R1:W-:Y:S04]  /*121a0*/  STL.64 [R1+0x948], R12 ;  /* 0x0009480c01007387 */ /* 0x0003e80000100a00 */
[----:B------:R-:W-:Y:S04]  /*121b0*/  LDGSTS.E [R4+0x2d500], desc[UR14][R72.64], !P6 ;  /* 0x2d50000048047fae */ /* 0x000fe8000f12184e */
[----:B------:R-:W5:Y:S04]  /*121c0*/  LDL.LU.64 R82, [R1+0x900] ;  /* 0x0009000001527983 */ /* 0x000f680000300a00 */
[----:B------:R-:W-:Y:S04]  /*121d0*/  LDGSTS.E [R4+0x2d600], desc[UR14][R24.64], !P6 ;  /* 0x2d60000018047fae */ /* 0x000fe8000f12184e */
[----:B------:R-:W5:Y:S04]  /*121e0*/  LDL.LU.64 R72, [R1+0x8f8] ;  /* 0x0008f80001487983 */ /* 0x000f680000300a00 */
[----:B------:R-:W-:Y:S04]  /*121f0*/  LDGSTS.E [R4+0x2d700], desc[UR14][R12.64], !P6 ;  /* 0x2d7000000c047fae */ /* 0x000fe8000f12184e */
[----:B------:R-:W5:Y:S04]  /*12200*/  LDL.LU.64 R24, [R1+0x8f0] ;  /* 0x0008f00001187983 */ /* 0x000f680000300a00 */
[----:B-1----:R-:W5:Y:S01]  /*12210*/  LDL.LU.64 R12, [R1+0x8e8] ;  /* 0x0008e800010c7983 */ /* 0x002f620000300a00 */
[----:B------:R-:W-:-:S04]  /*12220*/  IMAD.WIDE R90, R11, 0x4, R70 ;  /* 0x000000040b5a7825 */ /* 0x000fc800078e0246 */
[C---:B---3--:R-:W-:Y:S01]  /*12230*/  IMAD.WIDE R88, R11.reuse, 0x4, R38 ;  /* 0x000000040b587825 */ /* 0x048fe200078e0226 */
[----:B------:R5:W-:Y:S04]  /*12240*/  LDGSTS.E [R4+0x2f000], desc[UR14][R90.64], !P5 ;  /* 0x2f0000005a047fae */ /* 0x000be8000e92184e */
[----:B------:R-:W-:Y:S01]  /*12250*/  LDGSTS.E [R4+0x2f100], desc[UR14][R88.64], !P5 ;  /* 0x2f10000058047fae */ /* 0x000fe2000e92184e */
[----:B--2---:R-:W-:-:S03]  /*12260*/  IMAD.WIDE R86, R11, 0x4, R22 ;  /* 0x000000040b567825 */ /* 0x004fc600078e0216 */
[----:B------:R-:W2:Y:S04]  /*12270*/  LDL.LU.64 R22, [R1+0x8e0] ;  /* 0x0008e00001167983 */ /* 0x000ea80000300a00 */
[----:B------:R-:W-:Y:S01]  /*12280*/  STL.64 [R1+0x940], R90 ;  /* 0x0009405a01007387 */ /* 0x000fe20000100a00 */
[----:B------:R-:W-:-:S03]  /*12290*/  IMAD.WIDE R84, R11, 0x4, R20 ;  /* 0x000000040b547825 */ /* 0x000fc600078e0214 */
[----:B------:R-:W-:Y:S04]  /*122a0*/  STL.64 [R1+0x938], R88 ;  /* 0x0009385801007387 */ /* 0x000fe80000100a00 */
[----:B------:R-:W3:Y:S04]  /*122b0*/  LDL.LU.64 R20, [R1+0x8d8] ;  /* 0x0008d80001147983 */ /* 0x000ee80000300a00 */
[----:B------:R-:W-:Y:S04]  /*122c0*/  STL.64 [R1+0x968], R86 ;  /* 0x0009685601007387 */ /* 0x000fe80000100a00 */
[----:B------:R-:W-:Y:S04]  /*122d0*/  LDGSTS.E [R4+0x2f200], desc[UR14][R86.64], !P5 ;  /* 0x2f20000056047fae */ /* 0x000fe8000e92184e */
[----:B------:R1:W-:Y:S01]  /*122e0*/  LDGSTS.E [R4+0x2f300], desc[UR14][R84.64], !P5 ;  /* 0x2f30000054047fae */ /* 0x0003e2000e92184e */
[----:B----4-:R-:W-:-:S03]  /*122f0*/  IMAD.WIDE R70, R11, 0x4, R16 ;  /* 0x000000040b467825 */ /* 0x010fc600078e0210 */
[----:B------:R-:W4:Y:S04]  /*12300*/  LDL.LU.64 R16, [R1+0x8d0] ;  /* 0x0008d00001107983 */ /* 0x000f280000300a00 */
[----:B------:R-:W-:Y:S04]  /*12310*/  STL.64 [R1+0x978], R84 ;  /* 0x0009785401007387 */ /* 0x000fe80000100a00 */
[----:B------:R1:W-:Y:S04]  /*12320*/  STL.64 [R1+0x988], R70 ;  /* 0x0009884601007387 */ /* 0x0003e80000100a00 */
[----:B------:R-:W-:Y:S01]  /*12330*/  LDGSTS.E [R4+0x2f400], desc[UR14][R70.64], !P5 ;  /* 0x2f40000046047fae */ /* 0x000fe2000e92184e */
[----:B------:R-:W-:-:S04]  /*12340*/  IMAD.WIDE R38, R11, 0x4, R36 ;  /* 0x000000040b267825 */ /* 0x000fc800078e0224 */
[C---:B------:R-:W-:Y:S01]  /*12350*/  IMAD.WIDE R36, R11.reuse, 0x4, R14 ;  /* 0x000000040b247825 */ /* 0x040fe200078e020e */
[----:B------:R-:W-:Y:S04]  /*12360*/  LDGSTS.E [R4+0x2f500], desc[UR14][R38.64], !P5 ;  /* 0x2f50000026047fae */ /* 0x000fe8000e92184e */
[----:B------:R-:W4:Y:S04]  /*12370*/  LDL.LU.64 R14, [R1+0x8c8] ;  /* 0x0008c800010e7983 */ /* 0x000f280000300a00 */
[----:B------:R-:W-:Y:S01]  /*12380*/  STL.64 [R1+0x998], R38 ;  /* 0x0009982601007387 */ /* 0x000fe20000100a00 */
[----:B------:R-:W-:-:S03]  /*12390*/  IMAD.WIDE R18, R11, 0x4, R18 ;  /* 0x000000040b127825 */ /* 0x000fc600078e0212 */
[----:B------:R-:W-:Y:S04]  /*123a0*/  STL.64 [R1+0x9a8], R36 ;  /* 0x0009a82401007387 */ /* 0x000fe80000100a00 */
[----:B------:R5:W-:Y:S04]  /*123b0*/  STL.64 [R1+0x9b8], R18 ;  /* 0x0009b81201007387 */ /* 0x000be80000100a00 */
[----:B------:R-:W-:Y:S04]  /*123c0*/  LDGSTS.E [R4+0x2f600], desc[UR14][R36.64], !P5 ;  /* 0x2f60000024047fae */ /* 0x000fe8000e92184e */
[----:B------:R-:W-:Y:S04]  /*123d0*/  LDGSTS.E [R4+0x2f700], desc[UR14][R18.64], !P5 ;  /* 0x2f70000012047fae */ /* 0x000fe8000e92184e */
[----:B-1----:R-:W4:Y:S01]  /*123e0*/  LDL.LU.64 R70, [R1+0x8c0] ;  /* 0x0008c00001467983 */ /* 0x002f220000300a00 */
[----:B-----5:R-:W-:-:S05]  /*123f0*/  IMAD.WIDE R90, R11, 0x4, R82 ;  /* 0x000000040b5a7825 */ /* 0x020fca00078e0252 */
[----:B------:R1:W-:Y:S04]  /*12400*/  LDGSTS.E [R4+0x31000], desc[UR14][R90.64], !P4 ;  /* 0x310000005a047fae */ /* 0x0003e8000e12184e */
[----:B------:R-:W5:Y:S04]  /*12410*/  LDL.LU.64 R18, [R1+0x8b8] ;  /* 0x0008b80001127983 */ /* 0x000f680000300a00 */
[----:B------:R-:W5:Y:S04]  /*12420*/  LDL.LU.64 R38, [R1+0x8b0] ;  /* 0x0008b00001267983 */ /* 0x000f680000300a00 */
[----:B------:R-:W5:Y:S04]  /*12430*/  LDL.LU.64 R36, [R1+0x8a8] ;  /* 0x0008a80001247983 */ /* 0x000f680000300a00 */
[----:B------:R-:W-:Y:S01]  /*12440*/  STL.64 [R1+0x9c8], R90 ;  /* 0x0009c85a01007387 */ /* 0x000fe20000100a00 */
[----:B------:R-:W-:-:S03]  /*12450*/  IMAD.WIDE R84, R11, 0x4, R12 ;  /* 0x000000040b547825 */ /* 0x000fc600078e020c */
[----:B------:R-:W5:Y:S01]  /*12460*/  LDL.LU.64 R12, [R1+0x8a0] ;  /* 0x0008a000010c7983 */ /* 0x000f620000300a00 */
[----:B------:R-:W-:-:S04]  /*12470*/  IMAD.WIDE R88, R11, 0x4, R72 ;  /* 0x000000040b587825 */ /* 0x000fc800078e0248 */
[C---:B------:R-:W-:Y:S01]  /*12480*/  IMAD.WIDE R86, R11.reuse, 0x4, R24 ;  /* 0x000000040b567825 */ /* 0x040fe200078e0218 */
[----:B------:R-:W-:Y:S04]  /*12490*/  STL.64 [R1+0x9d8], R88 ;  /* 0x0009d85801007387 */ /* 0x000fe80000100a00 */
[----:B------:R-:W-:Y:S04]  /*124a0*/  STL.64 [R1+0x9e8], R86 ;  /* 0x0009e85601007387 */ /* 0x000fe80000100a00 */
[----:B------:R-:W-:Y:S04]  /*124b0*/  STL.64 [R1+0x9f8], R84 ;  /* 0x0009f85401007387 */ /* 0x000fe80000100a00 */
[----:B------:R-:W5:Y:S04]  /*124c0*/  LDL.LU.64 R24, [R1+0x898] ;  /* 0x0008980001187983 */ /* 0x000f680000300a00 */
[----:B------:R5:W-:Y:S04]  /*124d0*/  LDGSTS.E [R4+0x31100], desc[UR14][R88.64], !P4 ;  /* 0x3110000058047fae */ /* 0x000be8000e12184e */
[----:B------:R5:W-:Y:S04]  /*124e0*/  LDGSTS.E [R4+0x31200], desc[UR14][R86.64], !P4 ;  /* 0x3120000056047fae */ /* 0x000be8000e12184e */
[----:B------:R5:W-:Y:S01]  /*124f0*/  LDGSTS.E [R4+0x31300], desc[UR14][R84.64], !P4 ;  /* 0x3130000054047fae */ /* 0x000be2000e12184e */
[----:B--2---:R-:W-:-:S05]  /*12500*/  IMAD.WIDE R82, R11, 0x4, R22 ;  /* 0x000000040b527825 */ /* 0x004fca00078e0216 */
[----:B------:R-:W-:Y:S04]  /*12510*/  STL.64 [R1+0xa08], R82 ;  /* 0x000a085201007387 */ /* 0x000fe80000100a00 */
[----:B------:R-:W-:Y:S01]  /*12520*/  LDGSTS.E [R4+0x31400], desc[UR14][R82.64], !P4 ;  /* 0x3140000052047fae */ /* 0x000fe2000e12184e */
[----:B---3--:R-:W-:-:S05]  /*12530*/  IMAD.WIDE R72, R11, 0x4, R20 ;  /* 0x000000040b487825 */ /* 0x008fca00078e0214 */
[----:B------:R-:W-:Y:S04]  /*12540*/  STL.64 [R1+0xa18], R72 ;  /* 0x000a184801007387 */ /* 0x000fe80000100a00 */
[----:B------:R-:W2:Y:S04]  /*12550*/  LDL.LU.64 R22, [R1+0x890] ;  /* 0x0008900001167983 */ /* 0x000ea80000300a00 */
[----:B------:R-:W-:Y:S01]  /*12560*/  LDGSTS.E [R4+0x31500], desc[UR14][R72.64], !P4 ;  /* 0x3150000048047fae */ /* 0x000fe2000e12184e */
[----:B----4-:R-:W-:-:S05]  /*12570*/  IMAD.WIDE R20, R11, 0x4, R16 ;  /* 0x000000040b147825 */ /* 0x010fca00078e0210 */
[----:B------:R3:W-:Y:S04]  /*12580*/  STL.64 [R1+0xa28], R20 ;  /* 0x000a281401007387 */ /* 0x0007e80000100a00 */
[----:B------:R-:W-:Y:S01]  /*12590*/  LDGSTS.E [R4+0x31600], desc[UR14][R20.64], !P4 ;  /* 0x3160000014047fae */ /* 0x000fe2000e12184e */
[----:B------:R-:W-:-:S03]  /*125a0*/  IMAD.WIDE R16, R11, 0x4, R14 ;  /* 0x000000040b107825 */ /* 0x000fc600078e020e */
[----:B------:R-:W4:Y:S04]  /*125b0*/  LDL.LU.64 R14, [R1+0x888] ;  /* 0x00088800010e7983 */ /* 0x000f280000300a00 */
[----:B------:R1:W-:Y:S04]  /*125c0*/  STL.64 [R1+0xa38], R16 ;  /* 0x000a381001007387 */ /* 0x0003e80000100a00 */
[----:B---3--:R-:W3:Y:S04]  /*125d0*/  LDL.LU.64 R20, [R1+0x880] ;  /* 0x0008800001147983 */ /* 0x008ee80000300a00 */
[----:B------:R-:W-:Y:S01]  /*125e0*/  LDGSTS.E [R4+0x31700], desc[UR14][R16.64], !P4 ;  /* 0x3170000010047fae */ /* 0x000fe2000e12184e */
[----:B-1----:R-:W-:-:S03]  /*125f0*/  IMAD.WIDE R90, R11, 0x4, R70 ;  /* 0x000000040b5a7825 */ /* 0x002fc600078e0246 */
[----:B------:R-:W3:Y:S04]  /*12600*/  LDL.LU.64 R16, [R1+0x878] ;  /* 0x0008780001107983 */ /* 0x000ee80000300a00 */
[----:B------:R-:W-:Y:S01]  /*12610*/  LDGSTS.E [R4+0x33000], desc[UR14][R90.64], !P0 ;  /* 0x330000005a047fae */ /* 0x000fe2000c12184e */
[----:B-----5:R-:W-:-:S03]  /*12620*/  IMAD.WIDE R88, R11, 0x4, R18 ;  /* 0x000000040b587825 */ /* 0x020fc600078e0212 */
[----:B------:R-:W5:Y:S01]  /*12630*/  LDL.LU.64 R18, [R1+0x870] ;  /* 0x0008700001127983 */ /* 0x000f620000300a00 */
[----:B------:R-:W-:-:S03]  /*12640*/  IMAD.WIDE R86, R11, 0x4, R38 ;  /* 0x000000040b567825 */ /* 0x000fc600078e0226 */
[----:B------:R-:W-:Y:S01]  /*12650*/  STL.64 [R1+0x1310], R90 ;  /* 0x0013105a01007387 */ /* 0x000fe20000100a00 */
[----:B------:R-:W-:-:S03]  /*12660*/  IMAD.WIDE R84, R11, 0x4, R36 ;  /* 0x000000040b547825 */ /* 0x000fc600078e0224 */
[----:B------:R3:W-:Y:S04]  /*12670*/  STL.64 [R1+0x1318], R88 ;  /* 0x0013185801007387 */ /* 0x0007e80000100a00 */
[----:B------:R-:W5:Y:S04]  /*12680*/  LDL.LU.64 R82, [R1+0x868] ;  /* 0x0008680001527983 */ /* 0x000f680000300a00 */
[----:B------:R-:W5:Y:S01]  /*12690*/  LDL.LU.64 R72, [R1+0x860] ;  /* 0x0008600001487983 */ /* 0x000f620000300a00 */
[----:B------:R-:W-:-:S03]  /*126a0*/  IMAD.WIDE R38, R11, 0x4, R12 ;  /* 0x000000040b267825 */ /* 0x000fc600078e020c */
[----:B------:R-:W-:Y:S04]  /*126b0*/  STL.64 [R1+0x1320], R86 ;  /* 0x0013205601007387 */ /* 0x000fe80000100a00 */
[----:B------:R-:W-:Y:S04]  /*126c0*/  STL.64 [R1+0x1328], R84 ;  /* 0x0013285401007387 */ /* 0x000fe80000100a00 */
[----:B------:R-:W5:Y:S04]  /*126d0*/  LDL.LU.64 R70, [R1+0x858] ;  /* 0x0008580001467983 */ /* 0x000f680000300a00 */
[----:B------:R-:W5:Y:S01]  /*126e0*/  LDL.LU.64 R12, [R1+0x850] ;  /* 0x00085000010c7983 */ /* 0x000f620000300a00 */
[----:B------:R-:W-:-:S03]  /*126f0*/  IMAD.WIDE R36, R11, 0x4, R24 ;  /* 0x000000040b247825 */ /* 0x000fc600078e0218 */
[----:B------:R3:W-:Y:S04]  /*12700*/  LDGSTS.E [R4+0x33100], desc[UR14][R88.64], !P0 ;  /* 0x3310000058047fae */ /* 0x0007e8000c12184e */
[----:B------:R-:W-:Y:S04]  /*12710*/  STL.64 [R1+0x1330], R38 ;  /* 0x0013302601007387 */ /* 0x000fe80000100a00 */
[----:B------:R5:W-:Y:S04]  /*12720*/  LDGSTS.E [R4+0x33200], desc[UR14][R86.64], !P0 ;  /* 0x3320000056047fae */ /* 0x000be8000c12184e */
[----:B------:R1:W-:Y:S04]  /*12730*/  LDGSTS.E [R4+0x33300], desc[UR14][R84.64], !P0 ;  /* 0x3330000054047fae */ /* 0x0003e8000c12184e */
[----:B------:R-:W-:Y:S04]  /*12740*/  LDGSTS.E [R4+0x33400], desc[UR14][R38.64], !P0 ;  /* 0x3340000026047fae */ /* 0x000fe8000c12184e */
[----:B------:R-:W-:Y:S01]  /*12750*/  LDGSTS.E [R4+0x33500], desc[UR14][R36.64], !P0 ;  /* 0x3350000024047fae */ /* 0x000fe2000c12184e */
[----:B--2---:R-:W-:-:S05]  /*12760*/  IMAD.WIDE R24, R11, 0x4, R22 ;  /* 0x000000040b187825 */ /* 0x004fca00078e0216 */
[----:B------:R-:W-:Y:S01]  /*12770*/  LDGSTS.E [R4+0x33600], desc[UR14][R24.64], !P0 ;  /* 0x3360000018047fae */ /* 0x000fe2000c12184e */
[----:B----4-:R-:W-:-:S03]  /*12780*/  IMAD.WIDE R22, R11, 0x4, R14 ;  /* 0x000000040b167825 */ /* 0x010fc600078e020e */
[----:B------:R-:W2:Y:S04]  /*12790*/  LDL.LU.64 R14, [R1+0x848] ;  /* 0x00084800010e7983 */ /* 0x000ea80000300a00 */
[----:B------:R-:W-:Y:S04]  /*127a0*/  STL.64 [R1+0x1338], R36 ;  /* 0x0013382401007387 */ /* 0x000fe80000100a00 */
[----:B------:R4:W-:Y:S01]  /*127b0*/  STL.64 [R1+0x1340], R24 ;  /* 0x0013401801007387 */ /* 0x0009e20000100a00 */
[----:B---3--:R-:W-:-:S03]  /*127c0*/  IMAD.WIDE R88, R11, 0x4, R20 ;  /* 0x000000040b587825 */ /* 0x008fc600078e0214 */
[----:B------:R3:W-:Y:S04]  /*127d0*/  STL.64 [R1+0x1348], R22 ;  /* 0x0013481601007387 */ /* 0x0007e80000100a00 */
[----:B------:R-:W-:Y:S04]  /*127e0*/  LDGSTS.E [R4+0x33700], desc[UR14][R22.64], !P0 ;  /* 0x3370000016047fae */ /* 0x000fe8000c12184e */
[----:B----4-:R-:W4:Y:S04]  /*127f0*/  LDL.LU.64 R24, [R1+0x840] ;  /* 0x0008400001187983 */ /* 0x010f280000300a00 */
[----:B------:R-:W4:Y:S01]  /*12800*/  LDL.LU.64 R38, [R1+0x838] ;  /* 0x0008380001267983 */ /* 0x000f220000300a00 */
[----:B------:R-:W-:-:S03]  /*12810*/  IMAD.WIDE R16, R11, 0x4, R16 ;  /* 0x000000040b107825 */ /* 0x000fc600078e0210 */
[----:B---3--:R-:W3:Y:S04]  /*12820*/  LDL.LU.64 R22, [R1+0x830] ;  /* 0x0008300001167983 */ /* 0x008ee80000300a00 */
[----:B------:R-:W3:Y:S01]  /*12830*/  LDL.LU.64 R36, [R1+0x828] ;  /* 0x0008280001247983 */ /* 0x000ee20000300a00 */
[----:B-----5:R-:W-:-:S03]  /*12840*/  IMAD.WIDE R86, R11, 0x4, R18 ;  /* 0x000000040b567825 */ /* 0x020fc600078e0212 */
[----:B------:R-:W5:Y:S04]  /*12850*/  LDL.LU.64 R20, [R1+0x820] ;  /* 0x0008200001147983 */ /* 0x000f680000300a00 */
[----:B------:R-:W-:Y:S04]  /*12860*/  STL.64 [R1+0x1410], R88 ;  /* 0x0014105801007387 */ /* 0x000fe80000100a00 */
[----:B------:R-:W5:Y:S01]  /*12870*/  LDL.LU.64 R18, [R1+0x818] ;  /* 0x0008180001127983 */ /* 0x000f620000300a00 */
[----:B-1----:R-:W-:-:S03]  /*12880*/  IMAD.WIDE R84, R11, 0x4, R82 ;  /* 0x000000040b547825 */ /* 0x002fc600078e0252 */
[----:B------:R1:W-:Y:S01]  /*12890*/  STL.64 [R1+0x1418], R16 ;  /* 0x0014181001007387 */ /* 0x0003e20000100a00 */
[----:B------:R-:W-:-:S03]  /*128a0*/  IMAD.WIDE R82, R11, 0x4, R72 ;  /* 0x000000040b527825 */ /* 0x000fc600078e0248 */
[----:B------:R-:W-:Y:S04]  /*128b0*/  STL.64 [R1+0x1420], R86 ;  /* 0x0014205601007387 */ /* 0x000fe80000100a00 */
[----:B------:R-:W-:Y:S01]  /*128c0*/  STL.64 [R1+0x1428], R84 ;  /* 0x0014285401007387 */ /* 0x000fe20000100a00 */
[----:B------:R-:W-:-:S04]  /*128d0*/  IMAD.WIDE R72, R11, 0x4, R70 ;  /* 0x000000040b487825 */ /* 0x000fc800078e0246 */
[----:B------:R-:W-:Y:S02]  /*128e0*/  IMAD.WIDE R70, R11, 0x4, R12 ;  /* 0x000000040b467825 */ /* 0x000fe400078e020c */
[----:B------:R-:W5:Y:S01]  /*128f0*/  LDL.LU.64 R12, [R1+0x810] ;  /* 0x00081000010c7983 */ /* 0x000f620000300a00 */
[----:B------:R-:W-:-:S03]  /*12900*/  ISETP.GE.U32.AND P2, PT, R6, 0x7fffff56, PT ;  /* 0x7fffff560600780c */ /* 0x000fc60003f46070 */
[----:B------:R-:W-:Y:S04]  /*12910*/  STL.64 [R1+0x1430], R82 ;  /* 0x0014305201007387 */ /* 0x000fe80000100a00 */
[----:B------:R-:W-:Y:S04]  /*12920*/  STL.64 [R1+0x1438], R72 ;  /* 0x0014384801007387 */ /* 0x000fe80000100a00 */
[----:B------:R-:W-:Y:S04]  /*12930*/  STL.64 [R1+0x1440], R70 ;  /* 0x0014404601007387 */ /* 0x000fe80000100a00 */
[----:B------:R4:W-:Y:S04]  /*12940*/  LDGSTS.E [R4+0x35000], desc[UR14][R88.64], !P2 ;  /* 0x3500000058047fae */ /* 0x0009e8000d12184e */
[----:B------:R-:W-:Y:S04]  /*12950*/  LDGSTS.E [R4+0x35100], desc[UR14][R16.64], !P2 ;  /* 0x3510000010047fae */ /* 0x000fe8000d12184e */
[----:B------:R3:W-:Y:S04]  /*12960*/  LDGSTS.E [R4+0x35200], desc[UR14][R86.64], !P2 ;  /* 0x3520000056047fae */ /* 0x0007e8000d12184e */
[----:B------:R3:W-:Y:S04]  /*12970*/  LDGSTS.E [R4+0x35300], desc[UR14][R84.64], !P2 ;  /* 0x3530000054047fae */ /* 0x0007e8000d12184e */
[----:B-1----:R-:W5:Y:S04]  /*12980*/  LDL.LU.64 R16, [R1+0x808] ;  /* 0x0008080001107983 */ /* 0x002f680000300a00 */
[----:B------:R-:W-:Y:S04]  /*12990*/  LDGSTS.E [R4+0x35400], desc[UR14][R82.64], !P2 ;  /* 0x3540000052047fae */ /* 0x000fe8000d12184e */
[----:B------:R-:W-:Y:S04]  /*129a0*/  LDGSTS.E [R4+0x35500], desc[UR14][R72.64], !P2 ;  /* 0x3550000048047fae */ /* 0x000fe8000d12184e */
[----:B------:R5:W-:Y:S01]  /*129b0*/  LDGSTS.E [R4+0x35600], desc[UR14][R70.64], !P2 ;  /* 0x3560000046047fae */ /* 0x000be2000d12184e */
[----:B--2---:R-:W-:-:S05]  /*129c0*/  IMAD.WIDE R14, R11, 0x4, R14 ;  /* 0x000000040b0e7825 */ /* 0x004fca00078e020e */
[----:B------:R1:W-:Y:S04]  /*129d0*/  STL.64 [R1+0x1448], R14 ;  /* 0x0014480e01007387 */ /* 0x0003e80000100a00 */
[----:B------:R-:W-:Y:S01]  /*129e0*/  LDGSTS.E [R4+0x35700], desc[UR14][R14.64], !P2 ;  /* 0x357000000e047fae */ /* 0x000fe2000d12184e */
[----:B----4-:R-:W-:-:S03]  /*129f0*/  IMAD.WIDE R90, R11, 0x4, R24 ;  /* 0x000000040b5a7825 */ /* 0x010fc600078e0218 */
[----:B-1----:R-:W2:Y:S01]  /*12a00*/  LDL.LU.64 R14, [R1+0x800] ;  /* 0x00080000010e7983 */ /* 0x002ea20000300a00 */
[----:B------:R-:W-:-:S03]  /*12a10*/  IMAD.WIDE R88, R11, 0x4, R38 ;  /* 0x000000040b587825 */ /* 0x000fc600078e0226 */
[----:B------:R-:W4:Y:S01]  /*12a20*/  LDL.LU.64 R82, [R1+0x7f8] ;  /* 0x0007f80001527983 */ /* 0x000f220000300a00 */
[----:B---3--:R-:W-:-:S03]  /*12a30*/  IMAD.WIDE R86, R11, 0x4, R22 ;  /* 0x000000040b567825 */ /* 0x008fc600078e0216 */
[----:B------:R-:W3:Y:S01]  /*12a40*/  LDL.LU.64 R24, [R1+0x7f0] ;  /* 0x0007f00001187983 */ /* 0x000ee20000300a00 */
[----:B------:R-:W-:-:S03]  /*12a50*/  IMAD.WIDE R84, R11, 0x4, R36 ;  /* 0x000000040b547825 */ /* 0x000fc600078e0224 */
[----:B------:R-:W-:Y:S01]  /*12a60*/  STL.64 [R1+0x1518], R90 ;  /* 0x0015185a01007387 */ /* 0x000fe20000100a00 */
[----:B-----5:R-:W-:-:S03]  /*12a70*/  IMAD.WIDE R70, R11, 0x4, R20 ;  /* 0x000000040b467825 */ /* 0x020fc600078e0214 */
[----:B------:R-:W5:Y:S04]  /*12a80*/  LDL.LU.64 R22, [R1+0x7e8] ;  /* 0x0007e80001167983 */ /* 0x000f680000300a00 */
[----:B------:R-:W-:Y:S01]  /*12a90*/  STL.64 [R1+0x1520], R88 ;  /* 0x0015205801007387 */ /* 0x000fe20000100a00 */
[----:B------:R-:W-:-:S03]  /*12aa0*/  IMAD.WIDE R38, R11, 0x4, R18 ;  /* 0x000000040b267825 */ /* 0x000fc600078e0212 */
[----:B------:R-:W-:Y:S04]  /*12ab0*/  STL.64 [R1+0x1528], R86 ;  /* 0x0015285601007387 */ /* 0x000fe80000100a00 */
[----:B------:R-:W5:Y:S04]  /*12ac0*/  LDL.LU.64 R72, [R1+0x7e0] ;  /* 0x0007e00001487983 */ /* 0x000f680000300a00 */
[----:B------:R-:W-:Y:S04]  /*12ad0*/  STL.64 [R1+0x1530], R84 ;  /* 0x0015305401007387 */ /* 0x000fe80000100a00 */
[----:B------:R-:W5:Y:S04]  /*12ae0*/  LDL.LU.64 R20, [R1+0x7d8] ;  /* 0x0007d80001147983 */ /* 0x000f680000300a00 */
[----:B------:R1:W-:Y:S04]  /*12af0*/  STL.64 [R1+0x1538], R70 ;  /* 0x0015384601007387 */ /* 0x0003e80000100a00 */
[----:B------:R1:W-:Y:S01]  /*12b00*/  STL.64 [R1+0x1540], R38 ;  /* 0x0015402601007387 */ /* 0x0003e20000100a00 */
[----:B------:R-:W-:-:S03]  /*12b10*/  IMAD.WIDE R36, R11, 0x4, R12 ;  /* 0x000000040b247825 */ /* 0x000fc600078e020c */
[----:B------:R-:W5:Y:S04]  /*12b20*/  LDL.LU.64 R18, [R1+0x7d0] ;  /* 0x0007d00001127983 */ /* 0x000f680000300a00 */
[----:B------:R-:W5:Y:S01]  /*12b30*/  LDL.LU.64 R12, [R1+0x7c8] ;  /* 0x0007c800010c7983 */ /* 0x000f620000300a00 */
[----:B------:R-:W-:Y:S02]  /*12b40*/  IADD3 R6, R7, -0x6f, RZ ;  /* 0xffffff9107067810 */ /* 0x000fe40007ffe0ff */
[----:B------:R-:W5:Y:S02]  /*12b50*/  LDC R7, c[0x0][0x230] ;  /* 0x00008c00ff077b82 */ /* 0x000f640000000800 */
[----:B------:R-:W-:Y:S01]  /*12b60*/  ISETP.GE.U32.AND P3, PT, R6, 0x7fffff52, PT ;  /* 0x7fffff520600780c */ /* 0x000fe20003f66070 */
[----:B------:R-:W-:-:S12]  /*12b70*/  STL.64 [R1+0x1548], R36 ;  /* 0x0015482401007387 */ /* 0x000fd80000100a00 */
[----:B------:R2:W-:Y:S04]  /*12b80*/  LDGSTS.E [R4+0x37000], desc[UR14][R90.64], !P3 ;  /* 0x370000005a047fae */ /* 0x0005e8000d92184e */
[----:B------:R4:W-:Y:S01]  /*12b90*/  LDGSTS.E [R4+0x37100], desc[UR14][R88.64], !P3 ;  /* 0x3710000058047fae */ /* 0x0009e2000d92184e */
[----:B------:R-:W-:-:S03]  /*12ba0*/  IMAD.WIDE R16, R11, 0x4, R16 ;  /* 0x000000040b107825 */ /* 0x000fc600078e0210 */
[----:B------:R3:W-:Y:S04]  /*12bb0*/  LDGSTS.E [R4+0x37200], desc[UR14][R86.64], !P3 ;  /* 0x3720000056047fae */ /* 0x0007e8000d92184e */
[----:B------:R5:W-:Y:S04]  /*12bc0*/  LDGSTS.E [R4+0x37300], desc[UR14][R84.64], !P3 ;  /* 0x3730000054047fae */ /* 0x000be8000d92184e */
[----:B------:R-:W-:Y:S04]  /*12bd0*/  LDGSTS.E [R4+0x37400], desc[UR14][R70.64], !P3 ;  /* 0x3740000046047fae */ /* 0x000fe8000d92184e */
[----:B------:R1:W-:Y:S04]  /*12be0*/  STL.64 [R1+0x1550], R16 ;  /* 0x0015501001007387 */ /* 0x0003e80000100a00 */
[----:B------:R-:W-:Y:S04]  /*12bf0*/  LDGSTS.E [R4+0x37500], desc[UR14][R38.64], !P3 ;  /* 0x3750000026047fae */ /* 0x000fe8000d92184e */
[----:B------:R-:W-:Y:S04]  /*12c00*/  LDGSTS.E [R4+0x37600], desc[UR14][R36.64], !P3 ;  /* 0x3760000024047fae */ /* 0x000fe8000d92184e */
[----:B-1----:R-:W5:Y:S04]  /*12c10*/  LDL.LU.64 R70, [R1+0x7c0] ;  /* 0x0007c00001467983 */ /* 0x002f680000300a00 */
[----:B------:R-:W-:Y:S04]  /*12c20*/  LDGSTS.E [R4+0x37700], desc[UR14][R16.64], !P3 ;  /* 0x3770000010047fae */ /* 0x000fe8000d92184e */
[----:B------:R-:W5:Y:S04]  /*12c30*/  LDL.LU.64 R38, [R1+0x7b8] ;  /* 0x0007b80001267983 */ /* 0x000f680000300a00 */
[----:B------:R-:W5:Y:S04]  /*12c40*/  LDL.LU.64 R16, [R1+0x7b0] ;  /* 0x0007b00001107983 */ /* 0x000f680000300a00 */
[----:B------:R-:W5:Y:S01]  /*12c50*/  LDL.LU.64 R36, [R1+0x7a8] ;  /* 0x0007a80001247983 */ /* 0x000f620000300a00 */
[----:B--2---:R-:W-:-:S03]  /*12c60*/  IMAD.WIDE R90, R11, 0x4, R14 ;  /* 0x000000040b5a7825 */ /* 0x004fc600078e020e */
[----:B------:R-:W2:Y:S01]  /*12c70*/  LDL.LU.64 R14, [R1+0x7a0] ;  /* 0x0007a000010e7983 */ /* 0x000ea20000300a00 */
[----:B----4-:R-:W-:-:S03]  /*12c80*/  IMAD.WIDE R88, R11, 0x4, R82 ;  /* 0x000000040b587825 */ /* 0x010fc600078e0252 */
[----:B------:R1:W-:Y:S01]  /*12c90*/  STL.64 [R1+0x1618], R90 ;  /* 0x0016185a01007387 */ /* 0x0003e20000100a00 */
[----:B---3--:R-:W-:-:S03]  /*12ca0*/  IMAD.WIDE R86, R11, 0x4, R24 ;  /* 0x000000040b567825 */ /* 0x008fc600078e0218 */
[----:B------:R-:W3:Y:S04]  /*12cb0*/  LDL.LU.64 R24, [R1+0x798] ;  /* 0x0007980001187983 */ /* 0x000ee80000300a00 */
[----:B------:R-:W-:Y:S01]  /*12cc0*/  STL.64 [R1+0x1620], R88 ;  /* 0x0016205801007387 */ /* 0x000fe20000100a00 */
[----:B-----5:R-:W-:-:S03]  /*12cd0*/  IMAD.WIDE R84, R11, 0x4, R22 ;  /* 0x000000040b547825 */ /* 0x020fc600078e0216 */
[----:B------:R-:W4:Y:S04]  /*12ce0*/  LDL.LU.64 R22, [R1+0x790] ;  /* 0x0007900001167983 */ /* 0x000f280000300a00 */
[----:B------:R-:W-:Y:S01]  /*12cf0*/  STL.64 [R1+0x1628], R86 ;  /* 0x0016285601007387 */ /* 0x000fe20000100a00 */
[----:B------:R-:W-:-:S03]  /*12d00*/  IMAD.WIDE R82, R11, 0x4, R72 ;  /* 0x000000040b527825 */ /* 0x000fc600078e0248 */
[----:B------:R-:W-:Y:S04]  /*12d10*/  STL.64 [R1+0x1630], R84 ;  /* 0x0016305401007387 */ /* 0x000fe80000100a00 */
[----:B------:R-:W-:Y:S01]  /*12d20*/  STL.64 [R1+0x1638], R82 ;  /* 0x0016385201007387 */ /* 0x000fe20000100a00 */
[----:B------:R-:W-:-:S04]  /*12d30*/  IMAD.WIDE R72, R11, 0x4, R20 ;  /* 0x000000040b487825 */ /* 0x000fc800078e0214 */
[----:B------:R-:W-:-:S04]  /*12d40*/  IMAD.WIDE R20, R11, 0x4, R18 ;  /* 0x000000040b147825 */ /* 0x000fc800078e0212 */
[C---:B------:R-:W-:Y:S02]  /*12d50*/  IMAD.WIDE R18, R11.reuse, 0x4, R12 ;  /* 0x000000040b127825 */ /* 0x040fe400078e020c */
[----:B------:R-:W5:Y:S02]  /*12d60*/  LDL.LU.64 R12, [R1+0x788] ;  /* 0x00078800010c7983 */ /* 0x000f640000300a00 */
[----:B------:R-:W-:Y:S02]  /*12d70*/  VIADD R6, R10, 0xffffff8d ;  /* 0xffffff8d0a067836 */ /* 0x000fe40000000000 */
[----:B------:R-:W-:Y:S01]  /*12d80*/  STL.64 [R1+0x1640], R72 ;  /* 0x0016404801007387 */ /* 0x000fe20000100a00 */
[----:B------:R-:W5:Y:S02]  /*12d90*/  LDC R10, c[0x0][0x230] ;  /* 0x00008c00ff0a7b82 */ /* 0x000f640000000800 */
[----:B------:R-:W-:Y:S01]  /*12da0*/  ISETP.GE.U32.AND P6, PT, R6, 0x7fffff4e, PT ;  /* 0x7fffff4e0600780c */ /* 0x000fe20003fc6070 */
[----:B------:R1:W-:Y:S04]  /*12db0*/  STL.64 [R1+0x1648], R20 ;  /* 0x0016481401007387 */ /* 0x0003e80000100a00 */
[----:B------:R1:W-:Y:S08]  /*12dc0*/  STL.64 [R1+0x1650], R18 ;  /* 0x0016501201007387 */ /* 0x0003f00000100a00 */
[----:B------:R1:W-:Y:S04]  /*12dd0*/  LDGSTS.E [R4+0x39000], desc[UR14][R90.64], !P6 ;  /* 0x390000005a047fae */ /* 0x0003e8000f12184e */
[----:B------:R1:W-:Y:S04]  /*12de0*/  LDGSTS.E [R4+0x39100], desc[UR14][R88.64], !P6 ;  /* 0x3910000058047fae */ /* 0x0003e8000f12184e */
[----:B------:R1:W-:Y:S04]  /*12df0*/  LDGSTS.E [R4+0x39200], desc[UR14][R86.64], !P6 ;  /* 0x3920000056047fae */ /* 0x0003e8000f12184e */
[----:B------:R1:W-:Y:S04]  /*12e00*/  LDGSTS.E [R4+0x39300], desc[UR14][R84.64], !P6 ;  /* 0x3930000054047fae */ /* 0x0003e8000f12184e */
[----:B------:R-:W-:Y:S04]  /*12e10*/  LDGSTS.E [R4+0x39400], desc[UR14][R82.64], !P6 ;  /* 0x3940000052047fae */ /* 0x000fe8000f12184e */
[----:B------:R2:W-:Y:S04]  /*12e20*/  LDGSTS.E [R4+0x39500], desc[UR14][R72.64], !P6 ;  /* 0x3950000048047fae */ /* 0x0005e8000f12184e */
[----:B------:R-:W-:Y:S01]  /*12e30*/  LDGSTS.E [R4+0x39600], desc[UR14][R20.64], !P6 ;  /* 0x3960000014047fae */ /* 0x000fe2000f12184e */
[----:B-1----:R-:W-:-:S03]  /*12e40*/  IMAD.WIDE R90, R11, 0x4, R70 ;  /* 0x000000040b5a7825 */ /* 0x002fc600078e0246 */
[----:B------:R-:W-:Y:S04]  /*12e50*/  LDGSTS.E [R4+0x39700], desc[UR14][R18.64], !P6 ;  /* 0x3970000012047fae */ /* 0x000fe8000f12184e */
[----:B------:R-:W5:Y:S01]  /*12e60*/  LDL.LU.64 R20, [R1+0x780] ;  /* 0x0007800001147983 */ /* 0x000f620000300a00 */
[----:B------:R-:W-:-:S03]  /*12e70*/  IMAD.WIDE R88, R11, 0x4, R38 ;  /* 0x000000040b587825 */ /* 0x000fc600078e0226 */
[----:B------:R-:W5:Y:S01]  /*12e80*/  LDL.LU.64 R18, [R1+0x778] ;  /* 0x0007780001127983 */ /* 0x000f620000300a00 */
[----:B------:R-:W-:-:S03]  /*12e90*/  IMAD.WIDE R86, R11, 0x4, R16 ;  /* 0x000000040b567825 */ /* 0x000fc600078e0210 */
[----:B------:R-:W5:Y:S01]  /*12ea0*/  LDL.LU.64 R16, [R1+0x770] ;  /* 0x0007700001107983 */ /* 0x000f620000300a00 */
[----:B------:R-:W-:-:S03]  /*12eb0*/  IMAD.WIDE R84, R11, 0x4, R36 ;  /* 0x000000040b547825 */ /* 0x000fc600078e0224 */
[----:B------:R-:W-:Y:S04]  /*12ec0*/  STL.64 [R1+0x1718], R90 ;  /* 0x0017185a01007387 */ /* 0x000fe80000100a00 */
[----:B------:R-:W-:Y:S04]  /*12ed0*/  STL.64 [R1+0x1720], R88 ;  /* 0x0017205801007387 */ /* 0x000fe80000100a00 */
[----:B------:R-:W-:Y:S01]  /*12ee0*/  STL.64 [R1+0x1728], R86 ;  /* 0x0017285601007387 */ /* 0x000fe20000100a00 */
[----:B--2---:R-:W-:-:S03]  /*12ef0*/  IMAD.WIDE R72, R11, 0x4, R14 ;  /* 0x000000040b487825 */ /* 0x004fc600078e020e */
[----:B------:R-:W2:Y:S04]  /*12f00*/  LDL.LU.64 R14, [R1+0x768] ;  /* 0x00076800010e7983 */ /* 0x000ea80000300a00 */
[----:B------:R-:W-:Y:S01]  /*12f10*/  STL.64 [R1+0x1730], R84 ;  /* 0x0017305401007387 */ /* 0x000fe20000100a00 */
[----:B---3--:R-:W-:-:S03]  /*12f20*/  IMAD.WIDE R36, R11, 0x4, R24 ;  /* 0x000000040b247825 */ /* 0x008fc600078e0218 */
[----:B------:R1:W-:Y:S04]  /*12f30*/  STL.64 [R1+0x1740], R72 ;  /* 0x0017404801007387 */ /* 0x0003e80000100a00 */
[----:B------:R-:W3:Y:S01]  /*12f40*/  LDL.LU.64 R82, [R1+0x760] ;  /* 0x0007600001527983 */ /* 0x000ee20000300a00 */
[----:B----4-:R-:W-:-:S03]  /*12f50*/  IMAD.WIDE R24, R11, 0x4, R22 ;  /* 0x000000040b187825 */ /* 0x010fc600078e0216 */
[----:B------:R-:W4:Y:S04]  /*12f60*/  LDL.LU.64 R70, [R1+0x758] ;  /* 0x0007580001467983 */ /* 0x000f280000300a00 */
[----:B------:R1:W-:Y:S04]  /*12f70*/  STL.64 [R1+0x1748], R36 ;  /* 0x0017482401007387 */ /* 0x0003e80000100a00 */
[----:B------:R1:W-:Y:S04]  /*12f80*/  STL.64 [R1+0x1750], R24 ;  /* 0x0017501801007387 */ /* 0x0003e80000100a00 */
[----:B------:R-:W4:Y:S01]  /*12f90*/  LDL.LU.64 R38, [R1+0x750] ;  /* 0x0007500001267983 */ /* 0x000f220000300a00 */
[----:B-----5:R-:W-:-:S03]  /*12fa0*/  IMAD.WIDE R22, R11, 0x4, R12 ;  /* 0x000000040b167825 */ /* 0x020fc600078e020c */
[----:B------:R-:W5:Y:S01]  /*12fb0*/  LDL.LU.64 R12, [R1+0x748] ;  /* 0x00074800010c7983 */ /* 0x000f620000300a00 */
[----:B------:R-:W-:-:S03]  /*12fc0*/  VIADD R6, R9, 0xffffff89 ;  /* 0xffffff8909067836 */ /* 0x000fc60000000000 */
[----:B------:R1:W-:Y:S01]  /*12fd0*/  STL.64 [R1+0x1758], R22 ;  /* 0x0017581601007387 */ /* 0x0003e20000100a00 */
[----:B------:R-:W5:Y:S01]  /*12fe0*/  LDC R9, c[0x0][0x230] ;  /* 0x00008c00ff097b82 */ /* 0x000f620000000800 */
[----:B------:R-:W-:Y:S02]  /*12ff0*/  ISETP.GE.U32.AND P5, PT, R6, 0x7fffff4a, PT ;  /* 0x7fffff4a0600780c */ /* 0x000fe40003fa6070 */
[----:B------:R-:W-:-:S11]  /*13000*/  IADD3 R6, R8, -0x7b, RZ ;  /* 0xffffff8508067810 */ /* 0x000fd60007ffe0ff */
[----:B------:R1:W-:Y:S01]  /*13010*/  LDGSTS.E [R4+0x3b000], desc[UR14][R90.64], !P5 ;  /* 0x3b0000005a047fae */ /* 0x0003e2000e92184e */
[----:B------:R-:W5:Y:S03]  /*13020*/  LDC R8, c[0x0][0x230] ;  /* 0x00008c00ff087b82 */ /* 0x000f660000000800 */
[----:B------:R1:W-:Y:S04]  /*13030*/  LDGSTS.E [R4+0x3b100], desc[UR14][R88.64], !P5 ;  /* 0x3b10000058047fae */ /* 0x0003e8000e92184e */
[----:B------:R1:W-:Y:S04]  /*13040*/  LDGSTS.E [R4+0x3b200], desc[UR14][R86.64], !P5 ;  /* 0x3b20000056047fae */ /* 0x0003e8000e92184e */
[----:B------:R2:W-:Y:S04]  /*13050*/  LDGSTS.E [R4+0x3b300], desc[UR14][R84.64], !P5 ;  /* 0x3b30000054047fae */ /* 0x0005e8000e92184e */
[----:B------:R-:W-:Y:S01]  /*13060*/  LDGSTS.E [R4+0x3b400], desc[UR14][R72.64], !P5 ;  /* 0x3b40000048047fae */ /* 0x000fe2000e92184e */
[----:B------:R-:W-:-:S03]  /*13070*/  ISETP.GE.U32.AND P4, PT, R6, 0x7fffff46, PT ;  /* 0x7fffff460600780c */ /* 0x000fc60003f86070 */
[----:B------:R-:W-:Y:S04]  /*13080*/  LDGSTS.E [R4+0x3b500], desc[UR14][R36.64], !P5 ;  /* 0x3b50000024047fae */ /* 0x000fe8000e92184e */
[----:B------:R-:W-:Y:S04]  /*13090*/  LDGSTS.E [R4+0x3b600], desc[UR14][R24.64], !P5 ;  /* 0x3b60000018047fae */ /* 0x000fe8000e92184e */
[----:B-1----:R-:W5:Y:S04]  /*130a0*/  LDL.LU.64 R72, [R1+0x740] ;  /* 0x0007400001487983 */ /* 0x002f680000300a00 */
[----:B------:R-:W5:Y:S01]  /*130b0*/  LDL.LU.64 R36, [R1+0x738] ;  /* 0x0007380001247983 */ /* 0x000f620000300a00 */
[----:B------:R-:W-:-:S03]  /*130c0*/  IMAD.WIDE R90, R11, 0x4, R20 ;  /* 0x000000040b5a7825 */ /* 0x000fc600078e0214 */
[----:B------:R-:W-:Y:S01]  /*130d0*/  LDGSTS.E [R4+0x3b700], desc[UR14][R22.64], !P5 ;  /* 0x3b70000016047fae */ /* 0x000fe2000e92184e */
[----:B------:R-:W-:-:S03]  /*130e0*/  IMAD.WIDE R88, R11, 0x4, R18 ;  /* 0x000000040b587825 */ /* 0x000fc600078e0212 */
[----:B------:R-:W5:Y:S01]  /*130f0*/  LDL.LU.64 R24, [R1+0x730] ;  /* 0x0007300001187983 */ /* 0x000f620000300a00 */
[----:B------:R-:W-:-:S03]  /*13100*/  IMAD.WIDE R86, R11, 0x4, R16 ;  /* 0x000000040b567825 */ /* 0x000fc600078e0210 */
[----:B------:R1:W-:Y:S04]  /*13110*/  LDGSTS.E [R4+0x3d000], desc[UR14][R90.64], !P4 ;  /* 0x3d0000005a047fae */ /* 0x0003e8000e12184e */
[----:B------:R-:W5:Y:S04]  /*13120*/  LDL.LU.64 R22, [R1+0x728] ;  /* 0x0007280001167983 */ /* 0x000f680000300a00 */
[----:B------:R-:W5:Y:S04]  /*13130*/  LDL.LU.64 R20, [R1+0x720] ;  /* 0x0007200001147983 */ /* 0x000f680000300a00 */
[----:B------:R-:W-:Y:S04]  /*13140*/  STL.64 [R1+0x1818], R90 ;  /* 0x0018185a01007387 */ /* 0x000fe80000100a00 */
[----:B------:R-:W5:Y:S04]  /*13150*/  LDL.LU.64 R18, [R1+0x718] ;  /* 0x0007180001127983 */ /* 0x000f680000300a00 */
[----:B------:R-:W-:Y:S04]  /*13160*/  STL.64 [R1+0x1820], R88 ;  /* 0x0018205801007387 */ /* 0x000fe80000100a00 */
[----:B------:R-:W5:Y:S04]  /*13170*/  LDL.LU.64 R16, [R1+0x710] ;  /* 0x0007100001107983 */ /* 0x000f680000300a00 */
[----:B------:R1:W-:Y:S04]  /*13180*/  LDGSTS.E [R4+0x3d100], desc[UR14][R88.64], !P4 ;  /* 0x3d10000058047fae */ /* 0x0003e8000e12184e */
[----:B------:R1:W-:Y:S01]  /*13190*/  LDGSTS.E [R4+0x3d200], desc[UR14][R86.64], !P4 ;  /* 0x3d20000056047fae */ /* 0x0003e2000e12184e */
[----:B--2---:R-:W-:-:S03]  /*131a0*/  IMAD.WIDE R84, R11, 0x4, R14 ;  /* 0x000000040b547825 */ /* 0x004fc600078e020e */
[----:B------:R-:W2:Y:S04]  /*131b0*/  LDL.LU.64 R14, [R1+0x708] ;  /* 0x00070800010e7983 */ /* 0x000ea80000300a00 */
[----:B------:R-:W-:Y:S01]  /*131c0*/  STL.64 [R1+0x1828], R86 ;  /* 0x0018285601007387 */ /* 0x000fe20000100a00 */
[----:B---3--:R-:W-:-:S03]  /*131d0*/  IMAD.WIDE R82, R11, 0x4, R82 ;  /* 0x000000040b527825 */ /* 0x008fc600078e0252 */
[----:B------:R-:W-:Y:S01]  /*131e0*/  STL.64 [R1+0x1830], R84 ;  /* 0x0018305401007387 */ /* 0x000fe20000100a00 */
[----:B----4-:R-:W-:-:S03]  /*131f0*/  IMAD.WIDE R70, R11, 0x4, R70 ;  /* 0x000000040b467825 */ /* 0x010fc600078e0246 */
[----:B------:R-:W-:Y:S04]  /*13200*/  STL.64 [R1+0x1838], R82 ;  /* 0x0018385201007387 */ /* 0x000fe80000100a00 */
[----:B------:R3:W-:Y:S04]  /*13210*/  STL.64 [R1+0x1840], R70 ;  /* 0x0018404601007387 */ /* 0x0007e80000100a00 */
[----:B------:R4:W-:Y:S01]  /*13220*/  LDGSTS.E [R4+0x3d300], desc[UR14][R84.64], !P4 ;  /* 0x3d30000054047fae */ /* 0x0009e2000e12184e */
[----:B------:R-:W-:-:S03]  /*13230*/  IMAD.WIDE R38, R11, 0x4, R38 ;  /* 0x000000040b267825 */ /* 0x000fc600078e0226 */
[----:B------:R4:W-:Y:S04]  /*13240*/  LDGSTS.E [R4+0x3d400], desc[UR14][R82.64], !P4 ;  /* 0x3d40000052047fae */ /* 0x0009e8000e12184e */
[----:B------:R-:W-:Y:S04]  /*13250*/  STL.64 [R1+0x1848], R38 ;  /* 0x0018482601007387 */ /* 0x000fe80000100a00 */
[----:B------:R-:W-:Y:S04]  /*13260*/  LDGSTS.E [R4+0x3d500], desc[UR14][R70.64], !P4 ;  /* 0x3d50000046047fae */ /* 0x000fe8000e12184e */
[----:B------:R-:W-:Y:S01]  /*13270*/  LDGSTS.E [R4+0x3d600], desc[UR14][R38.64], !P4 ;  /* 0x3d60000026047fae */ /* 0x000fe2000e12184e */
[----:B-----5:R-:W-:-:S05]  /*13280*/  IMAD.WIDE R12, R11, 0x4, R12 ;  /* 0x000000040b0c7825 */ /* 0x020fca00078e020c */
[----:B------:R5:W-:Y:S04]  /*13290*/  STL.64 [R1+0x1850], R12 ;  /* 0x0018500c01007387 */ /* 0x000be80000100a00 */
[----:B---3--:R-:W3:Y:S04]  /*132a0*/  LDL.LU.64 R70, [R1+0xa48] ;  /* 0x000a480001467983 */ /* 0x008ee80000300a00 */
[----:B------:R-:W-:Y:S04]  /*132b0*/  LDGSTS.E [R4+0x3d700], desc[UR14][R12.64], !P4 ;  /* 0x3d7000000c047fae */ /* 0x000fe8000e12184e */
[----:B-----5:R-:W5:Y:S04]  /*132c0*/  LDL.LU.64 R12, [R1+0xa50] ;  /* 0x000a5000010c7983 */ /* 0x020f680000300a00 */
[----:B------:R-:W5:Y:S01]  /*132d0*/  LDL.LU.64 R38, [R1+0xa58] ;  /* 0x000a580001267983 */ /* 0x000f620000300a00 */
[----:B------:R-:W-:-:S02]  /*132e0*/  VIADD R6, R7, 0xffffff81 ;  /* 0xffffff8107067836 */ /* 0x000fc40000000000 */
[----:B------:R-:W5:Y:S03]  /*132f0*/  LDC R7, c[0x0][0x230] ;  /* 0x00008c00ff077b82 */ /* 0x000f660000000800 */
[----:B------:R-:W-:Y:S01]  /*13300*/  ISETP.GE.U32.AND P0, PT, R6, 0x7fffff42, PT ;  /* 0x7fffff420600780c */ /* 0x000fe20003f06070 */
[----:B-1----:R-:W-:-:S04]  /*13310*/  IMAD.WIDE R90, R11, 0x4, R72 ;  /* 0x000000040b5a7825 */ /* 0x002fc800078e0248 */
[----:B------:R-:W-:-:S08]  /*13320*/  IMAD.WIDE R88, R11, 0x4, R36 ;  /* 0x000000040b587825 */ /* 0x000fd000078e0224 */
[----:B------:R3:W-:Y:S04]  /*13330*/  LDGSTS.E [R4+0x3f000], desc[UR14][R90.64], !P0 ;  /* 0x3f0000005a047fae */ /* 0x0007e8000c12184e */
[----:B------:R-:W5:Y:S01]  /*13340*/  LDL.LU.64 R36, [R1+0xa60] ;  /* 0x000a600001247983 */ /* 0x000f620000300a00 */
[----:B------:R-:W-:-:S03]  /*13350*/  IMAD.WIDE R86, R11, 0x4, R24 ;  /* 0x000000040b567825 */ /* 0x000fc600078e0218 */
[----:B------:R-:W-:Y:S04]  /*13360*/  STL.64 [R1+0x1ce0], R90 ;  /* 0x001ce05a01007387 */ /* 0x000fe80000100a00 */
[----:B------:R-:W-:Y:S01]  /*13370*/  STL.64 [R1+0x1cd8], R88 ;  /* 0x001cd85801007387 */ /* 0x000fe20000100a00 */
[----:B----4-:R-:W-:-:S03]  /*13380*/  IMAD.WIDE R84, R11, 0x4, R22 ;  /* 0x000000040b547825 */ /* 0x010fc600078e0216 */
[----:B------:R-:W-:Y:S01]  /*13390*/  STL.64 [R1+0x1cd0], R86 ;  /* 0x001cd05601007387 */ /* 0x000fe20000100a00 */
[----:B------:R-:W-:-:S03]  /*133a0*/  IMAD.WIDE R82, R11, 0x4, R20 ;  /* 0x000000040b527825 */ /* 0x000fc600078e0214 */
[----:B------:R-:W-:Y:S04]  /*133b0*/  STL.64 [R1+0x1cc8], R84 ;  /* 0x001cc85401007387 */ /* 0x000fe80000100a00 */
[----:B------:R-:W-:Y:S01]  /*133c0*/  STL.64 [R1+0x1cc0], R82 ;  /* 0x001cc05201007387 */ /* 0x000fe20000100a00 */
[----:B------:R-:W-:-:S03]  /*133d0*/  IMAD.WIDE R72, R11, 0x4, R18 ;  /* 0x000000040b487825 */ /* 0x000fc600078e0212 */
[----:B------:R-:W4:Y:S04]  /*133e0*/  LDL.LU.64 R24, [R1+0xa68] ;  /* 0x000a680001187983 */ /* 0x000f280000300a00 */
[----:B------:R-:W-:Y:S01]  /*133f0*/  STL.64 [R1+0x1cb8], R72 ;  /* 0x001cb84801007387 */ /* 0x000fe20000100a00 */
[----:B------:R-:W-:-:S03]  /*13400*/  IMAD.WIDE R16, R11, 0x4, R16 ;  /* 0x000000040b107825 */ /* 0x000fc600078e0210 */
[----:B------:R-:W4:Y:S04]  /*13410*/  LDL.LU.64 R22, [R1+0xa70] ;  /* 0x000a700001167983 */ /* 0x000f280000300a00 */
[----:B------:R1:W-:Y:S04]  /*13420*/  STL.64 [R1+0x1cb0], R16 ;  /* 0x001cb01001007387 */ /* 0x0003e80000100a00 */
[----:B------:R-:W4:Y:S04]  /*13430*/  LDL.LU.64 R20, [R1+0xa78] ;  /* 0x000a780001147983 */ /* 0x000f280000300a00 */
[----:B------:R5:W-:Y:S04]  /*13440*/  LDGSTS.E [R4+0x3f100], desc[UR14][R88.64], !P0 ;  /* 0x3f10000058047fae */ /* 0x000be8000c12184e */
[----:B------:R5:W-:Y:S04]  /*13450*/  LDGSTS.E [R4+0x3f200], desc[UR14][R86.64], !P0 ;  /* 0x3f20000056047fae */ /* 0x000be8000c12184e */
[----:B------:R5:W-:Y:S04]  /*13460*/  LDGSTS.E [R4+0x3f300], desc[UR14][R84.64], !P0 ;  /* 0x3f30000054047fae */ /* 0x000be8000c12184e */
[----:B------:R-:W-:Y:S04]  /*13470*/  LDGSTS.E [R4+0x3f400], desc[UR14][R82.64], !P0 ;  /* 0x3f40000052047fae */ /* 0x000fe8000c12184e */
[----:B------:R-:W-:Y:S04]  /*13480*/  LDGSTS.E [R4+0x3f500], desc[UR14][R72.64], !P0 ;  /* 0x3f50000048047fae */ /* 0x000fe8000c12184e */
[----:B------:R-:W-:Y:S01]  /*13490*/  LDGSTS.E [R4+0x3f600], desc[UR14][R16.64], !P0 ;  /* 0x3f60000010047fae */ /* 0x000fe2000c12184e */
[----:B--2---:R-:W-:-:S05]  /*134a0*/  IMAD.WIDE R14, R11, 0x4, R14 ;  /* 0x000000040b0e7825 */ /* 0x004fca00078e020e */
[----:B------:R2:W-:Y:S04]  /*134b0*/  STL.64 [R1+0x1ca8], R14 ;  /* 0x001ca80e01007387 */ /* 0x0005e80000100a00 */
[----:B------:R-:W4:Y:S04]  /*134c0*/  LDL.LU.64 R18, [R1+0xa80] ;  /* 0x000a800001127983 */ /* 0x000f280000300a00 */
[----:B------:R-:W-:Y:S04]  /*134d0*/  LDGSTS.E [R4+0x3f700], desc[UR14][R14.64], !P0 ;  /* 0x3f7000000e047fae */ /* 0x000fe8000c12184e */
[----:B-1----:R-:W4:Y:S04]  /*134e0*/  LDL.LU.64 R16, [R1+0xa88] ;  /* 0x000a880001107983 */ /* 0x002f280000300a00 */
[----:B--2---:R-:W2:Y:S01]  /*134f0*/  LDL.LU.64 R14, [R1+0xa90] ;  /* 0x000a9000010e7983 */ /* 0x004ea20000300a00 */
[----:B---3--:R-:W-:-:S04]  /*13500*/  IMAD.WIDE R90, R11, 0x4, R70 ;  /* 0x000000040b5a7825 */ /* 0x008fc800078e0246 */
[C---:B-----5:R-:W-:Y:S02]  /*13510*/  IMAD.WIDE R88, R11.reuse, 0x4, R12 ;  /* 0x000000040b587825 */ /* 0x060fe400078e020c */
[----:B------:R-:W3:Y:S04]  /*13520*/  LDL.LU.64 R12, [R1+0xa98] ;  /* 0x000a9800010c7983 */ /* 0x000ee80000300a00 */
[----:B------:R-:W-:Y:S01]  /*13530*/  STL.64 [R1+0x80], R90 ;  /* 0x0000805a01007387 */ /* 0x000fe20000100a00 */
[----:B------:R-:W-:-:S03]  /*13540*/  IMAD.WIDE R86, R11, 0x4, R38 ;  /* 0x000000040b567825 */ /* 0x000fc600078e0226 */
[----:B------:R-:W5:Y:S04]  /*13550*/  LDL.LU.64 R72, [R1+0xaa0] ;  /* 0x000aa00001487983 */ /* 0x000f680000300a00 */
[----:B------:R-:W-:Y:S04]  /*13560*/  STL.64 [R1+0x78], R88 ;  /* 0x0000785801007387 */ /* 0x000fe80000100a00 */
[----:B------:R-:W5:Y:S04]  /*13570*/  LDL.LU.64 R82, [R1+0xaa8] ;  /* 0x000aa80001527983 */ /* 0x000f680000300a00 */
[----:B------:R-:W-:Y:S04]  /*13580*/  STL.64 [R1+0x70], R86 ;  /* 0x0000705601007387 */ /* 0x000fe80000100a00 */
[----:B------:R-:W5:Y:S01]  /*13590*/  LDL.LU.64 R70, [R1+0xab0] ;  /* 0x000ab00001467983 */ /* 0x000f620000300a00 */
[----:B------:R-:W-:-:S02]  /*135a0*/  VIADD R6, R9, 0xffffffbc ;  /* 0xffffffbc09067836 */ /* 0x000fc40000000000 */
[----:B------:R-:W1:Y:S01]  /*135b0*/  LDC R9, c[0x0][0x230] ;  /* 0x00008c00ff097b82 */ /* 0x000e620000000800 */
[----:B------:R-:W5:Y:S02]  /*135c0*/  LDL.LU.64 R38, [R1+0xab8] ;  /* 0x000ab80001267983 */ /* 0x000f640000300a00 */
[----:B------:R-:W-:Y:S01]  /*135d0*/  ISETP.GE.U32.AND P2, PT, R6, 0x7fffff7d, PT ;  /* 0x7fffff7d0600780c */ /* 0x000fe20003f46070 */
[----:B------:R-:W-:-:S05]  /*135e0*/  IMAD.WIDE R84, R11, 0x4, R36 ;  /* 0x000000040b547825 */ /* 0x000fca00078e0224 */
[----:B------:R-:W-:Y:S04]  /*135f0*/  STL.64 [R1+0x68], R84 ;  /* 0x0000685401007387 */ /* 0x000fe80000100a00 */
[----:B------:R-:W5:Y:S04]  /*13600*/  LDL.LU.64 R36, [R1+0xac0] ;  /* 0x000ac00001247983 */ /* 0x000f680000300a00 */
[----:B------:R5:W-:Y:S04]  /*13610*/  LDGSTS.E [R5+0x21800], desc[UR14][R90.64], !P2 ;  /* 0x218000005a057fae */ /* 0x000be8000d12184e */
[----:B------:R-:W-:Y:S04]  /*13620*/  LDGSTS.E [R5+0x21900], desc[UR14][R88.64], !P2 ;  /* 0x2190000058057fae */ /* 0x000fe8000d12184e */
[----:B------:R1:W-:Y:S01]  /*13630*/  LDGSTS.E [R5+0x21a00], desc[UR14][R86.64], !P2 ;  /* 0x21a0000056057fae */ /* 0x0003e2000d12184e */
[----:B----4-:R-:W-:-:S03]  /*13640*/  IMAD.WIDE R24, R11, 0x4, R24 ;  /* 0x000000040b187825 */ /* 0x010fc600078e0218 */
[----:B------:R4:W-:Y:S01]  /*13650*/  LDGSTS.E [R5+0x21b00], desc[UR14][R84.64], !P2 ;  /* 0x21b0000054057fae */ /* 0x0009e2000d12184e */
[----:B------:R-:W-:-:S03]  /*13660*/  IMAD.WIDE R22, R11, 0x4, R22 ;  /* 0x000000040b167825 */ /* 0x000fc600078e0216 */
[----:B------:R1:W-:Y:S01]  /*13670*/  STL.64 [R1+0x60], R24 ;  /* 0x0000601801007387 */ /* 0x0003e20000100a00 */
[----:B------:R-:W-:-:S03]  /*13680*/  IMAD.WIDE R20, R11, 0x4, R20 ;  /* 0x000000040b147825 */ /* 0x000fc600078e0214 */
[----:B------:R1:W-:Y:S04]  /*13690*/  STL.64 [R1+0x58], R22 ;  /* 0x0000581601007387 */ /* 0x0003e80000100a00 */
[----:B------:R2:W-:Y:S04]  /*136a0*/  STL.64 [R1+0x50], R20 ;  /* 0x0000501401007387 */ /* 0x0005e80000100a00 */
[----:B------:R4:W-:Y:S04]  /*136b0*/  LDGSTS.E [R5+0x21c00], desc[UR14][R24.64], !P2 ;  /* 0x21c0000018057fae */ /* 0x0009e8000d12184e */
[----:B------:R4:W-:Y:S04]  /*136c0*/  LDGSTS.E [R5+0x21d00], desc[UR14][R22.64], !P2 ;  /* 0x21d0000016057fae */ /* 0x0009e8000d12184e */
[----:B------:R4:W-:Y:S01]  /*136d0*/  LDGSTS.E [R5+0x21e00], desc[UR14][R20.64], !P2 ;  /* 0x21e0000014057fae */ /* 0x0009e2000d12184e */
[----:B------:R-:W-:-:S05]  /*136e0*/  IMAD.WIDE R18, R11, 0x4, R18 ;  /* 0x000000040b127825 */ /* 0x000fca00078e0212 */
[----:B------:R4:W-:Y:S04]  /*136f0*/  STL.64 [R1+0x48], R18 ;  /* 0x0000481201007387 */ /* 0x0009e80000100a00 */
[----:B-1----:R-:W5:Y:S01]  /*13700*/  LDL.LU.64 R24, [R1+0xac8] ;  /* 0x000ac80001187983 */ /* 0x002f620000300a00 */
[----:B------:R-:W-:-:S03]  /*13710*/  IMAD.WIDE R96, R11, 0x4, R16 ;  /* 0x000000040b607825 */ /* 0x000fc600078e0210 */
[----:B------:R-:W5:Y:S04]  /*13720*/  LDL.LU.64 R22, [R1+0xad0] ;  /* 0x000ad00001167983 */ /* 0x000f680000300a00 */
[----:B------:R1:W-:Y:S01]  /*13730*/  LDGSTS.E [R5+0x21f00], desc[UR14][R18.64], !P2 ;  /* 0x21f0000012057fae */ /* 0x0003e2000d12184e */
[----:B--2---:R-:W-:-:S03]  /*13740*/  IMAD.WIDE R94, R11, 0x4, R14 ;  /* 0x000000040b5e7825 */ /* 0x004fc600078e020e */
[----:B------:R-:W2:Y:S04]  /*13750*/  LDL.LU.64 R20, [R1+0xad8] ;  /* 0x000ad80001147983 */ /* 0x000ea80000300a00 */
[----:B----4-:R-:W1:Y:S04]  /*13760*/  LDL.LU.64 R18, [R1+0xae0] ;  /* 0x000ae00001127983 */ /* 0x010e680000300a00 */
[----:B------:R-:W4:Y:S04]  /*13770*/  LDL.LU.64 R16, [R1+0xae8] ;  /* 0x000ae80001107983 */ /* 0x000f280000300a00 */
[----:B------:R-:W4:Y:S01]  /*13780*/  LDL.LU.64 R14, [R1+0xaf0] ;  /* 0x000af000010e7983 */ /* 0x000f220000300a00 */
[----:B---3--:R-:W-:-:S03]  /*13790*/  IMAD.WIDE R92, R11, 0x4, R12 ;  /* 0x000000040b5c7825 */ /* 0x008fc600078e020c */
[----:B------:R-:W3:Y:S01]  /*137a0*/  LDL.LU.64 R12, [R1+0xaf8] ;  /* 0x000af800010c7983 */ /* 0x000ee20000300a00 */
[----:B-----5:R-:W-:-:S03]  /*137b0*/  IMAD.WIDE R90, R11, 0x4, R72 ;  /* 0x000000040b5a7825 */ /* 0x020fc600078e0248 */
[----:B------:R-:W5:Y:S04]  /*137c0*/  LDL.LU.64 R72, [R1+0xb00] ;  /* 0x000b000001487983 */ /* 0x000f680000300a00 */
[----:B------:R-:W3:Y:S04]  /*137d0*/  LDL.LU.64 R124, [R1+0xb08] ;  /* 0x000b0800017c7983 */ /* 0x000ee80000300a00 */
[----:B------:R-:W2:Y:S04]  /*137e0*/  LDL.LU.64 R120, [R1+0xb10] ;  /* 0x000b100001787983 */ /* 0x000ea80000300a00 */
[----:B------:R-:W4:Y:S01]  /*137f0*/  LDL.LU.64 R118, [R1+0xb18] ;  /* 0x000b180001767983 */ /* 0x000f220000300a00 */
[----:B------:R-:W-:-:S03]  /*13800*/  IMAD.WIDE R86, R11, 0x4, R70 ;  /* 0x000000040b567825 */ /* 0x000fc600078e0246 */
[----:B------:R-:W5:Y:S04]  /*13810*/  LDL.LU.64 R122, [R1+0xb20] ;  /* 0x000b2000017a7983 */ /* 0x000f680000300a00 */
[----:B------:R-:W3:Y:S04]  /*13820*/  LDL.LU.64 R110, [R1+0xb28] ;  /* 0x000b2800016e7983 */ /* 0x000ee80000300a00 */
[----:B------:R-:W3:Y:S01]  /*13830*/  LDL.LU.64 R70, [R1+0xb30] ;  /* 0x000b300001467983 */ /* 0x000ee20000300a00 */
[----:B------:R-:W-:Y:S02]  /*13840*/  IADD3 R6, R8, -0x48, RZ ;  /* 0xffffffb808067810 */ /* 0x000fe40007ffe0ff */
[----:B------:R-:W1:Y:S01]  /*13850*/  LDC R8, c[0x0][0x230] ;  /* 0x00008c00ff087b82 */ /* 0x000e620000000800 */
[----:B------:R-:W-:Y:S01]  /*13860*/  IMAD.WIDE R84, R11, 0x4, R38 ;  /* 0x000000040b547825 */ /* 0x000fe200078e0226 */
[----:B------:R-:W-:Y:S01]  /*13870*/  ISETP.GE.U32.AND P3, PT, R6, 0x7fffff79, PT ;  /* 0x7fffff790600780c */ /* 0x000fe20003f66070 */
[----:B------:R-:W3:Y:S02]  /*13880*/  LDL.LU.64 R108, [R1+0xb38] ;  /* 0x000b3800016c7983 */ /* 0x000ee40000300a00 */
[----:B------:R-:W-:-:S02]  /*13890*/  VIADD R6, R7, 0xffffffb4 ;  /* 0xffffffb407067836 */ /* 0x000fc40000000000 */
[----:B------:R-:W3:Y:S01]  /*138a0*/  LDL.LU.64 R38, [R1+0xb40] ;  /* 0x000b400001267983 */ /* 0x000ee20000300a00 */
[----:B------:R-:W2:Y:S02]  /*138b0*/  LDC R7, c[0x0][0x230] ;  /* 0x00008c00ff077b82 */ /* 0x000ea40000000800 */
[----:B------:R-:W-:Y:S01]  /*138c0*/  ISETP.GE.U32.AND P6, PT, R6, 0x7fffff75, PT ;  /* 0x7fffff750600780c */ /* 0x000fe20003fc6070 */
[----:B------:R-:W-:Y:S01]  /*138d0*/  VIADD R6, R9, 0xffffffb0 ;  /* 0xffffffb009067836 */ /* 0x000fe20000000000 */
[----:B------:R-:W3:Y:S04]  /*138e0*/  LDL.LU.64 R138, [R1+0xb48] ;  /* 0x000b4800018a7983 */ /* 0x000ee80000300a00 */
[----:B------:R-:W4:Y:S01]  /*138f0*/  LDC R9, c[0x0][0x230] ;  /* 0x00008c00ff097b82 */ /* 0x000f220000000800 */
[----:B------:R-:W-:Y:S01]  /*13900*/  ISETP.GE.U32.AND P5, PT, R6, 0x7fffff71, PT ;  /* 0x7fffff710600780c */ /* 0x000fe20003fa6070 */
[----:B------:R-:W-:Y:S01]  /*13910*/  IMAD.WIDE R88, R11, 0x4, R82 ;  /* 0x000000040b587825 */ /* 0x000fe200078e0252 */
[----:B------:R-:W-:Y:S01]  /*13920*/  LDGSTS.E [R5+0x23800], desc[UR14][R96.64], !P3 ;  /* 0x2380000060057fae */ /* 0x000fe2000d92184e */
[----:B-1----:R-:W-:-:S03]  /*13930*/  IADD3 R6, R8, -0x54, RZ ;  /* 0xffffffac08067810 */ /* 0x002fc60007ffe0ff */
[----:B------:R-:W-:Y:S01]  /*13940*/  LDGSTS.E [R5+0x23900], desc[UR14][R94.64], !P3 ;  /* 0x239000005e057fae */ /* 0x000fe2000d92184e */
[----:B------:R-:W1:Y:S01]  /*13950*/  LDC R8, c[0x0][0x230] ;  /* 0x00008c00ff087b82 */ /* 0x000e620000000800 */
[----:B------:R-:W-:Y:S01]  /*13960*/  ISETP.GE.U32.AND P4, PT, R6, 0x7fffff6d, PT ;  /* 0x7fffff6d0600780c */ /* 0x000fe20003f86070 */
[----:B--2---:R-:W-:Y:S01]  /*13970*/  IMAD.WIDE R142, R11, 0x4, R120 ;  /* 0x000000040b8e7825 */ /* 0x004fe200078e0278 */
[----:B------:R-:W-:Y:S03]  /*13980*/  LDGSTS.E [R5+0x23a00], desc[UR14][R92.64], !P3 ;  /* 0x23a000005c057fae */ /* 0x000fe6000d92184e */
[----:B------:R-:W-:Y:S01]  /*13990*/  VIADD R6, R7, 0xffffffa8 ;  /* 0xffffffa807067836 */ /* 0x000fe20000000000 */
[----:B------:R-:W-:Y:S01]  /*139a0*/  LDGSTS.E [R5+0x23b00], desc[UR14][R90.64], !P3 ;  /* 0x23b000005a057fae */ /* 0x000fe2000d92184e */
[----:B----4-:R-:W-:Y:S01]  /*139b0*/  IMAD.WIDE R140, R11, 0x4, R118 ;  /* 0x000000040b8c7825 */ /* 0x010fe200078e0276 */
[----:B------:R-:W2:Y:S02]  /*139c0*/  LDC R7, c[0x0][0x230] ;  /* 0x00008c00ff077b82 */ /* 0x000ea40000000800 */
[----:B------:R-:W-:Y:S01]  /*139d0*/  ISETP.GE.U32.AND P0, PT, R6, 0x7fffff69, PT ;  /* 0x7fffff690600780c */ /* 0x000fe20003f06070 */
[----:B------:R-:W-:Y:S01]  /*139e0*/  VIADD R6, R9, 0xffffffa4 ;  /* 0xffffffa409067836 */ /* 0x000fe20000000000 */
[----:B------:R-:W-:Y:S04]  /*139f0*/  LDGSTS.E [R5+0x23c00], desc[UR14][R88.64], !P3 ;  /* 0x23c0000058057fae */ /* 0x000fe8000d92184e */
[----:B------:R-:W-:Y:S01]  /*13a00*/  ISETP.GE.U32.AND P2, PT, R6, 0x7fffff65, PT ;  /* 0x7fffff650600780c */ /* 0x000fe20003f46070 */
[C---:B-----5:R-:W-:Y:S01]  /*13a10*/  IMAD.WIDE R134, R11.reuse, 0x4, R122 ;  /* 0x000000040b867825 */ /* 0x060fe200078e027a */
[----:B-1----:R-:W-:Y:S01]  /*13a20*/  IADD3 R6, R8, -0x60, RZ ;  /* 0xffffffa008067810 */ /* 0x002fe20007ffe0ff */
[----:B------:R-:W-:Y:S02]  /*13a30*/  LDGSTS.E [R5+0x23d00], desc[UR14][R86.64], !P3 ;  /* 0x23d0000056057fae */ /* 0x000fe4000d92184e */
[----:B------:R-:W-:-:S02]  /*13a40*/  IMAD.WIDE R8, R11, 0x4, R72 ;  /* 0x000000040b087825 */ /* 0x000fc400078e0248 */
[----:B------:R-:W4:Y:S04]  /*13a50*/  LDL.LU.64 R72, [R1+0xb50] ;  /* 0x000b500001487983 */ /* 0x000f280000300a00 */
[----:B------:R-:W5:Y:S04]  /*13a60*/  LDL.LU.64 R136, [R1+0xb58] ;  /* 0x000b580001887983 */ /* 0x000f680000300a00 */
[----:B------:R-:W5:Y:S04]  /*13a70*/  LDL.LU.64 R126, [R1+0xb60] ;  /* 0x000b6000017e7983 */ /* 0x000f680000300a00 */
[----:B------:R-:W5:Y:S01]  /*13a80*/  LDL.LU.64 R120, [R1+0xb68] ;  /* 0x000b680001787983 */ /* 0x000f620000300a00 */
[----:B---3--:R-:W-:-:S03]  /*13a90*/  IMAD.WIDE R122, R11, 0x4, R70 ;  /* 0x000000040b7a7825 */ /* 0x008fc600078e0246 */
[----:B------:R-:W-:Y:S04]  /*13aa0*/  STL.64 [R1+0x220], R142 ;  /* 0x0002208e01007387 */ /* 0x000fe80000100a00 */
[----:B------:R-:W3:Y:S04]  /*13ab0*/  LDL.LU.64 R118, [R1+0xb70] ;  /* 0x000b700001767983 */ /* 0x000ee80000300a00 */
[----:B------:R-:W-:Y:S04]  /*13ac0*/  STL.64 [R1+0x228], R140 ;  /* 0x0002288c01007387 */ /* 0x000fe80000100a00 */
[----:B------:R-:W3:Y:S01]  /*13ad0*/  LDL.LU.64 R70, [R1+0xb78] ;  /* 0x000b780001467983 */ /* 0x000ee20000300a00 */
[----:B------:R-:W-:-:S02]  /*13ae0*/  IMAD.WIDE R82, R11, 0x4, R36 ;  /* 0x000000040b527825 */ /* 0x000fc400078e0224 */
[----:B------:R-:W1:Y:S01]  /*13af0*/  LDC R37, c[0x0][0x230] ;  /* 0x00008c00ff257b82 */ /* 0x000e620000000800 */
[----:B------:R-:W-:Y:S01]  /*13b00*/  LDGSTS.E [R5+0x23e00], desc[UR14][R84.64], !P3 ;  /* 0x23e0000054057fae */ /* 0x000fe2000d92184e */
[----:B------:R-:W-:-:S03]  /*13b10*/  IMAD.WIDE R24, R11, 0x4, R24 ;  /* 0x000000040b187825 */ /* 0x000fc600078e0218 */
[----:B------:R-:W-:Y:S01]  /*13b20*/  LDGSTS.E [R5+0x23f00], desc[UR14][R82.64], !P3 ;  /* 0x23f0000052057fae */ /* 0x000fe2000d92184e */
[----:B------:R-:W-:-:S04]  /*13b30*/  IMAD.WIDE R22, R11, 0x4, R22 ;  /* 0x000000040b167825 */ /* 0x000fc800078e0216 */
[C---:B------:R-:W-:Y:S01]  /*13b40*/  IMAD.WIDE R20, R11.reuse, 0x4, R20 ;  /* 0x000000040b147825 */ /* 0x040fe200078e0214 */
[----:B------:R-:W-:Y:S03]  /*13b50*/  LDGSTS.E [R5+0x25800], desc[UR14][R24.64], !P6 ;  /* 0x2580000018057fae */ /* 0x000fe6000f12184e */
[C---:B------:R-:W-:Y:S01]  /*13b60*/  IMAD.WIDE R18, R11.reuse, 0x4, R18 ;  /* 0x000000040b127825 */ /* 0x040fe200078e0212 */
[----:B------:R-:W-:Y:S03]  /*13b70*/  LDGSTS.E [R5+0x25900], desc[UR14][R22.64], !P6 ;  /* 0x2590000016057fae */ /* 0x000fe6000f12184e */
[C---:B------:R-:W-:Y:S01]  /*13b80*/  IMAD.WIDE R16, R11.reuse, 0x4, R16 ;  /* 0x000000040b107825 */ /* 0x040fe200078e0210 */
[----:B------:R-:W-:Y:S01]  /*13b90*/  ISETP.GE.U32.AND P3, PT, R6, 0x7fffff61, PT ;  /* 0x7fffff610600780c */ /* 0x000fe20003f66070 */
[----:B------:R-:W-:Y:S01]  /*13ba0*/  LDGSTS.E [R5+0x25a00], desc[UR14][R20.64], !P6 ;  /* 0x25a0000014057fae */ /* 0x000fe2000f12184e */
[----:B------:R-:W1:Y:S01]  /*13bb0*/  LDC R36, c[0x0][0x230] ;  /* 0x00008c00ff247b82 */ /* 0x000e620000000800 */
[----:B------:R-:W-:-:S02]  /*13bc0*/  IMAD.WIDE R14, R11, 0x4, R14 ;  /* 0x000000040b0e7825 */ /* 0x000fc400078e020e */
[----:B------:R-:W-:Y:S02]  /*13bd0*/  LDGSTS.E [R5+0x25b00], desc[UR14][R18.64], !P6 ;  /* 0x25b0000012057fae */ /* 0x000fe4000f12184e */
[----:B------:R-:W-:Y:S02]  /*13be0*/  IMAD.WIDE R12, R11, 0x4, R12 ;  /* 0x000000040b0c7825 */ /* 0x000fe400078e020c */
[----:B------:R-:W-:Y:S02]  /*13bf0*/  LDGSTS.E [R5+0x25c00], desc[UR14][R16.64], !P6 ;  /* 0x25c0000010057fae */ /* 0x000fe4000f12184e */
[----:B--2---:R-:W-:Y:S02]  /*13c00*/  VIADD R6, R7, 0xffffff9c ;  /* 0xffffff9c07067836 */ /* 0x004fe40000000000 */
[----:B------:R-:W-:Y:S04]  /*13c10*/  LDGSTS.E [R5+0x25d00], desc[UR14][R14.64], !P6 ;  /* 0x25d000000e057fae */ /* 0x000fe8000f12184e */
[----:B------:R-:W-:Y:S04]  /*13c20*/  LDGSTS.E [R5+0x25e00], desc[UR14][R12.64], !P6 ;  /* 0x25e000000c057fae */ /* 0x000fe8000f12184e */
[----:B------:R-:W-:Y:S01]  /*13c30*/  LDGSTS.E [R5+0x25f00], desc[UR14][R8.64], !P6 ;  /* 0x25f0000008057fae */ /* 0x000fe2000f12184e */
[----:B------:R-:W-:Y:S01]  /*13c40*/  ISETP.GE.U32.AND P6, PT, R6, 0x7fffff5d, PT ;  /* 0x7fffff5d0600780c */ /* 0x000fe20003fc6070 */
[----:B------:R-:W-:-:S04]  /*13c50*/  IMAD.WIDE R6, R11, 0x4, R124 ;  /* 0x000000040b067825 */ /* 0x000fc800078e027c */
[C---:B------:R-:W-:Y:S01]  /*13c60*/  IMAD.WIDE R124, R11.reuse, 0x4, R110 ;  /* 0x000000040b7c7825 */ /* 0x040fe200078e026e */
[----:B------:R-:W-:Y:S03]  /*13c70*/  STL.64 [R1+0x288], R134 ;  /* 0x0002888601007387 */ /* 0x000fe60000100a00 */
[C---:B------:R-:W-:Y:S01]  /*13c80*/  IMAD.WIDE R108, R11.reuse, 0x4, R108 ;  /* 0x000000040b6c7825 */ /* 0x040fe200078e026c */
[----:B------:R-:W-:Y:S03]  /*13c90*/  LDGSTS.E [R5+0x27800], desc[UR14][R6.64], !P5 ;  /* 0x2780000006057fae */ /* 0x000fe6000e92184e */
[C---:B------:R-:W-:Y:S01]  /*13ca0*/  IMAD.WIDE R38, R11.reuse, 0x4, R38 ;  /* 0x000000040b267825 */ /* 0x040fe200078e0226 */
[----:B------:R-:W-:Y:S04]  /*13cb0*/  STL.64 [R1+0x2a0], R124 ;  /* 0x0002a07c01007387 */ /* 0x000fe80000100a00 */
[----:B------:R-:W-:Y:S04]  /*13cc0*/  LDGSTS.E [R5+0x27900], desc[UR14][R142.64], !P5 ;  /* 0x279000008e057fae */ /* 0x000fe8000e92184e */
[----:B------:R-:W-:Y:S04]  /*13cd0*/  STL.64 [R1+0x2a8], R122 ;  /* 0x0002a87a01007387 */ /* 0x000fe80000100a00 */
[----:B------:R-:W-:Y:S04]  /*13ce0*/  LDGSTS.E [R5+0x27a00], desc[UR14][R140.64], !P5 ;  /* 0x27a000008c057fae */ /* 0x000fe8000e92184e */
[----:B------:R-:W2:Y:S04]  /*13cf0*/  LDL.LU.64 R110, [R1+0xb80] ;  /* 0x000b8000016e7983 */ /* 0x000ea80000300a00 */
[----:B------:R-:W-:Y:S04]  /*13d00*/  LDGSTS.E [R5+0x27b00], desc[UR14][R134.64], !P5 ;  /* 0x27b0000086057fae */ /* 0x000fe8000e92184e */
[----:B------:R-:W-:Y:S04]  /*13d10*/  LDGSTS.E [R5+0x27c00], desc[UR14][R124.64], !P5 ;  /* 0x27c000007c057fae */ /* 0x000fe8000e92184e */
[----:B------:R1:W-:Y:S04]  /*13d20*/  STL.64 [R1+0x2c0], R108 ;  /* 0x0002c06c01007387 */ /* 0x0003e80000100a00 */
[----:B------:R-:W-:Y:S04]  /*13d30*/  LDGSTS.E [R5+0x27d00], desc[UR14][R122.64], !P5 ;  /* 0x27d000007a057fae */ /* 0x000fe8000e92184e */
[----:B------:R1:W-:Y:S04]  /*13d40*/  STL.64 [R1+0x2c8], R38 ;  /* 0x0002c82601007387 */ /* 0x0003e80000100a00 */
[----:B------:R-:W-:Y:S01]  /*13d50*/  LDGSTS.E [R5+0x27e00], desc[UR14][R108.64], !P5 ;  /* 0x27e000006c057fae */ /* 0x000fe2000e92184e */
[----:B------:R-:W-:-:S03]  /*13d60*/  IMAD.WIDE R146, R11, 0x4, R138 ;  /* 0x000000040b927825 */ /* 0x000fc600078e028a */
[----:B------:R1:W-:Y:S04]  /*13d70*/  LDGSTS.E [R5+0x27f00], desc[UR14][R38.64], !P5 ;  /* 0x27f0000026057fae */ /* 0x0003e8000e92184e */
[----:B------:R-:W-:Y:S04]  /*13d80*/  LDGSTS.E [R5+0x29800], desc[UR14][R146.64], !P4 ;  /* 0x2980000092057fae */ /* 0x000fe8000e12184e */
[----:B-1----:R-:W2:Y:S04]  /*13d90*/  LDL.LU.64 R108, [R1+0xb88] ;  /* 0x000b8800016c7983 */ /* 0x002ea80000300a00 */
[----:B------:R-:W2:Y:S01]  /*13da0*/  LDL.LU.64 R134, [R1+0xb90] ;  /* 0x000b900001867983 */ /* 0x000ea20000300a00 */
[----:B------:R-:W1:Y:S03]  /*13db0*/  LDC R38, c[0x0][0x230] ;  /* 0x00008c00ff267b82 */ /* 0x000e660000000800 */
[----:B------:R-:W2:Y:S04]  /*13dc0*/  LDL.LU.64 R124, [R1+0xb98] ;  /* 0x000b9800017c7983 */ /* 0x000ea80000300a00 */
[----:B------:R-:W2:Y:S01]  /*13dd0*/  LDL.LU.64 R122, [R1+0xba0] ;  /* 0x000ba000017a7983 */ /* 0x000ea20000300a00 */
[----:B----4-:R-:W-:-:S03]  /*13de0*/  IMAD.WIDE R144, R11, 0x4, R72 ;  /* 0x000000040b907825 */ /* 0x010fc600078e0248 */
[----:B------:R-:W4:Y:S01]  /*13df0*/  LDL.LU.64 R72, [R1+0xba8] ;  /* 0x000ba80001487983 */ /* 0x000f220000300a00 */
[----:B-----5:R-:W-:-:S03]  /*13e00*/  IMAD.WIDE R142, R11, 0x4, R136 ;  /* 0x000000040b8e7825 */ /* 0x020fc600078e0288 */
[----:B------:R-:W-:Y:S01]  /*13e10*/  STL.64 [R1+0x2e0], R146 ;  /* 0x0002e09201007387 */ /* 0x000fe20000100a00 */
[----:B------:R-:W-:-:S03]  /*13e20*/  IMAD.WIDE R140, R11, 0x4, R126 ;  /* 0x000000040b8c7825 */ /* 0x000fc600078e027e */
[----:B------:R-:W-:Y:S01]  /*13e30*/  STL.64 [R1+0x2e8], R144 ;  /* 0x0002e89001007387 */ /* 0x000fe20000100a00 */
[----:B------:R-:W-:-:S03]  /*13e40*/  IMAD.WIDE R138, R11, 0x4, R120 ;  /* 0x000000040b8a7825 */ /* 0x000fc600078e0278 */
[----:B------:R-:W-:Y:S04]  /*13e50*/  STL.64 [R1+0x2f0], R142 ;  /* 0x0002f08e01007387 */ /* 0x000fe80000100a00 */
[----:B------:R-:W5:Y:S04]  /*13e60*/  LDL.LU.64 R120, [R1+0xbb0] ;  /* 0x000bb00001787983 */ /* 0x000f680000300a00 */
[----:B------:R-:W-:Y:S04]  /*13e70*/  STL.64 [R1+0x2f8], R140 ;  /* 0x0002f88c01007387 */ /* 0x000fe80000100a00 */
[----:B------:R-:W-:Y:S01]  /*13e80*/  STL.64 [R1+0x300], R138 ;  /* 0x0003008a01007387 */ /* 0x000fe20000100a00 */
[----:B---3--:R-:W-:-:S03]  /*13e90*/  IMAD.WIDE R126, R11, 0x4, R70 ;  /* 0x000000040b7e7825 */ /* 0x008fc600078e0246 */
[----:B------:R-:W3:Y:S01]  /*13ea0*/  LDL.LU.64 R70, [R1+0xbb8] ;  /* 0x000bb80001467983 */ /* 0x000ee20000300a00 */
[----:B------:R-:W-:-:S03]  /*13eb0*/  IMAD.WIDE R136, R11, 0x4, R118 ;  /* 0x000000040b887825 */ /* 0x000fc600078e0276 */
[----:B------:R1:W-:Y:S04]  /*13ec0*/  LDGSTS.E [R5+0x29900], desc[UR14][R144.64], !P4 ;  /* 0x2990000090057fae */ /* 0x0003e8000e12184e */
[----:B------:R-:W-:Y:S04]  /*13ed0*/  STL.64 [R1+0x308], R136 ;  /* 0x0003088801007387 */ /* 0x000fe80000100a00 */
[----:B------:R-:W3:Y:S04]  /*13ee0*/  LDL.LU.64 R118, [R1+0xbc0] ;  /* 0x000bc00001767983 */ /* 0x000ee80000300a00 */
[----:B------:R1:W-:Y:S04]  /*13ef0*/  LDGSTS.E [R5+0x29a00], desc[UR14][R142.64], !P4 ;  /* 0x29a000008e057fae */ /* 0x0003e8000e12184e */
[----:B------:R1:W-:Y:S04]  /*13f00*/  LDGSTS.E [R5+0x29b00], desc[UR14][R140.64], !P4 ;  /* 0x29b000008c057fae */ /* 0x0003e8000e12184e */
[----:B------:R1:W-:Y:S04]  /*13f10*/  LDGSTS.E [R5+0x29c00], desc[UR14][R138.64], !P4 ;  /* 0x29c000008a057fae */ /* 0x0003e8000e12184e */
[----:B------:R1:W-:Y:S04]  /*13f20*/  STL.64 [R1+0x310], R126 ;  /* 0x0003107e01007387 */ /* 0x0003e80000100a00 */
[----:B------:R4:W-:Y:S04]  /*13f30*/  LDGSTS.E [R5+0x29d00], desc[UR14][R136.64], !P4 ;  /* 0x29d0000088057fae */ /* 0x0009e8000e12184e */
[----:B------:R-:W-:Y:S01]  /*13f40*/  LDGSTS.E [R5+0x29e00], desc[UR14][R126.64], !P4 ;  /* 0x29e000007e057fae */ /* 0x000fe2000e12184e */
[----:B--2---:R-:W-:-:S05]  /*13f50*/  IMAD.WIDE R110, R11, 0x4, R110 ;  /* 0x000000040b6e7825 */ /* 0x004fca00078e026e */
[----:B------:R2:W-:Y:S04]  /*13f60*/  STL.64 [R1+0x318], R110 ;  /* 0x0003186e01007387 */ /* 0x0005e80000100a00 */
[----:B------:R-:W-:Y:S04]  /*13f70*/  LDGSTS.E [R5+0x29f00], desc[UR14][R110.64], !P4 ;  /* 0x29f000006e057fae */ /* 0x000fe8000e12184e */
[----:B-1----:R-:W3:Y:S04]  /*13f80*/  LDL.LU.64 R126, [R1+0xbc8] ;  /* 0x000bc800017e7983 */ /* 0x002ee80000300a00 */
[----:B--2---:R-:W2:Y:S01]  /*13f90*/  LDL.LU.64 R110, [R1+0xbd8] ;  /* 0x000bd800016e7983 */ /* 0x004ea20000300a00 */
[----:B------:R-:W-:-:S03]  /*13fa0*/  IMAD.WIDE R144, R11, 0x4, R108 ;  /* 0x000000040b907825 */ /* 0x000fc600078e026c */
[----:B------:R-:W2:Y:S01]  /*13fb0*/  LDL.LU.64 R108, [R1+0xc18] ;  /* 0x000c1800016c7983 */ /* 0x000ea20000300a00 */
[----:B------:R-:W-:-:S03]  /*13fc0*/  IMAD.WIDE R142, R11, 0x4, R134 ;  /* 0x000000040b8e7825 */ /* 0x000fc600078e0286 */
[----:B------:R-:W-:Y:S01]  /*13fd0*/  STL.64 [R1+0x3a0], R144 ;  /* 0x0003a09001007387 */ /* 0x000fe20000100a00 */
[----:B------:R-:W-:-:S03]  /*13fe0*/  IMAD.WIDE R140, R11, 0x4, R124 ;  /* 0x000000040b8c7825 */ /* 0x000fc600078e027c */
[----:B------:R-:W2:Y:S01]  /*13ff0*/  LDL.LU.64 R124, [R1+0xc58] ;  /* 0x000c5800017c7983 */ /* 0x000ea20000300a00 */
[----:B------:R-:W-:-:S03]  /*14000*/  IMAD.WIDE R138, R11, 0x4, R122 ;  /* 0x000000040b8a7825 */ /* 0x000fc600078e027a */
[----:B------:R-:W-:Y:S04]  /*14010*/  STL.64 [R1+0x3a8], R142 ;  /* 0x0003a88e01007387 */ /* 0x000fe80000100a00 */
[----:B------:R-:W-:Y:S04]  /*14020*/  STL.64 [R1+0x3b0], R140 ;  /* 0x0003b08c01007387 */ /* 0x000fe80000100a00 */
[----:B------:R-:W2:Y:S04]  /*14030*/  LDL.LU.64 R122, [R1+0xc98] ;  /* 0x000c9800017a7983 */ /* 0x000ea80000300a00 */
[----:B------:R-:W-:Y:S04]  /*14040*/  STL.64 [R1+0x3b8], R138 ;  /* 0x0003b88a01007387 */ /* 0x000fe80000100a00 */
[----:B------:R1:W-:Y:S04]  /*14050*/  LDGSTS.E [R5+0x2b800], desc[UR14][R144.64], !P0 ;  /* 0x2b80000090057fae */ /* 0x0003e8000c12184e */
[----:B------:R-:W-:Y:S04]  /*14060*/  LDGSTS.E [R5+0x2b900], desc[UR14][R142.64], !P0 ;  /* 0x2b9000008e057fae */ /* 0x000fe8000c12184e */
[----:B------:R2:W-:Y:S04]  /*14070*/  LDGSTS.E [R5+0x2ba00], desc[UR14][R140.64], !P0 ;  /* 0x2ba000008c057fae */ /* 0x0005e8000c12184e */
[----:B------:R2:W-:Y:S01]  /*14080*/  LDGSTS.E [R5+0x2bb00], desc[UR14][R138.64], !P0 ;  /* 0x2bb000008a057fae */ /* 0x0005e2000c12184e */
[----:B----4-:R-:W-:-:S03]  /*14090*/  IMAD.WIDE R136, R11, 0x4, R72 ;  /* 0x000000040b887825 */ /* 0x010fc600078e0248 */
[----:B------:R-:W4:Y:S04]  /*140a0*/  LDL.LU.64 R72, [R1+0xcd8] ;  /* 0x000cd80001487983 */ /* 0x000f280000300a00 */
[----:B------:R-:W-:Y:S04]  /*140b0*/  STL.64 [R1+0x3c0], R136 ;  /* 0x0003c08801007387 */ /* 0x000fe80000100a00 */
[----:B------:R2:W-:Y:S01]  /*140c0*/  LDGSTS.E [R5+0x2bc00], desc[UR14][R136.64], !P0 ;  /* 0x2bc0000088057fae */ /* 0x0005e2000c12184e */
[----:B-----5:R-:W-:-:S05]  /*140d0*/  IMAD.WIDE R134, R11, 0x4, R120 ;  /* 0x000000040b867825 */ /* 0x020fca00078e0278 */
[----:B------:R-:W-:Y:S01]  /*140e0*/  LDGSTS.E [R5+0x2bd00], desc[UR14][R134.64], !P0 ;  /* 0x2bd0000086057fae */ /* 0x000fe2000c12184e */
[----:B---3--:R-:W-:-:S03]  /*140f0*/  IMAD.WIDE R120, R11, 0x4, R70 ;  /* 0x000000040b787825 */ /* 0x008fc600078e0246 */
[----:B------:R-:W3:Y:S04]  /*14100*/  LDL.LU.64 R70, [R1+0xd38] ;  /* 0x000d380001467983 */ /* 0x000ee80000300a00 */
[----:B------:R-:W-:Y:S04]  /*14110*/  STL.64 [R1+0x3c8], R134 ;  /* 0x0003c88601007387 */ /* 0x000fe80000100a00 */
[----:B------:R5:W-:Y:S04]  /*14120*/  STL.64 [R1+0x3d0], R120 ;  /* 0x0003d07801007387 */ /* 0x000be80000100a00 */
[----:B------:R-:W3:Y:S01]  /*14130*/  LDL.LU.64 R146, [R1+0xd48] ;  /* 0x000d480001927983 */ /* 0x000ee20000300a00 */
[----:B------:R-:W-:-:S03]  /*14140*/  IMAD.WIDE R118, R11, 0x4, R118 ;  /* 0x000000040b767825 */ /* 0x000fc600078e0276 */
[----:B------:R-:W-:Y:S04]  /*14150*/  LDGSTS.E [R5+0x2be00], desc[UR14][R120.64], !P0 ;  /* 0x2be0000078057fae */ /* 0x000fe8000c12184e */
[----:B------:R1:W-:Y:S04]  /*14160*/  STL.64 [R1+0x3d8], R118 ;  /* 0x0003d87601007387 */ /* 0x0003e80000100a00 */
[----:B------:R-:W-:Y:S04]  /*14170*/  LDGSTS.E [R5+0x2bf00], desc[UR14][R118.64], !P0 ;  /* 0x2bf0000076057fae */ /* 0x000fe8000c12184e */
[----:B-----5:R-:W5:Y:S04]  /*14180*/  LDL.LU.64 R120, [R1+0xdd8] ;  /* 0x000dd80001787983 */ /* 0x020f680000300a00 */
[----:B-1----:R-:W5:Y:S01]  /*14190*/  LDL.LU.64 R118, [R1+0xdd0] ;  /* 0x000dd00001767983 */ /* 0x002f620000300a00 */
[----:B------:R-:W-:-:S03]  /*141a0*/  VIADD R10, R10, 0xffffff98 ;  /* 0xffffff980a0a7836 */ /* 0x000fc60000000000 */
[----:B------:R-:W5:Y:S02]  /*141b0*/  LDL.LU.64 R134, [R1+0xdc8] ;  /* 0x000dc80001867983 */ /* 0x000f640000300a00 */
[----:B------:R-:W-:Y:S02]  /*141c0*/  ISETP.GE.U32.AND P5, PT, R10, 0x7fffff59, PT ;  /* 0x7fffff590a00780c */ /* 0x000fe40003fa6070 */
[----:B------:R-:W-:Y:S02]  /*141d0*/  IADD3 R10, R37, -0x6c, RZ ;  /* 0xffffff94250a7810 */ /* 0x000fe40007ffe0ff */
[----:B------:R-:W1:Y:S02]  /*141e0*/  LDC R37, c[0x0][0x230] ;  /* 0x00008c00ff257b82 */ /* 0x000e640000000800 */
[----:B------:R-:W-:Y:S01]  /*141f0*/  ISETP.GE.U32.AND P4, PT, R10, 0x7fffff55, PT ;  /* 0x7fffff550a00780c */ /* 0x000fe20003f86070 */
[----:B------:R-:W-:-:S05]  /*14200*/  VIADD R10, R36, 0xffffff90 ;  /* 0xffffff90240a7836 */ /* 0x000fca0000000000 */
[----:B------:R-:W-:Y:S01]  /*14210*/  ISETP.GE.U32.AND P0, PT, R10, 0x7fffff51, PT ;  /* 0x7fffff510a00780c */ /* 0x000fe20003f06070 */
[----:B------:R-:W-:Y:S01]  /*14220*/  VIADD R10, R38, 0xffffff8c ;  /* 0xffffff8c260a7836 */ /* 0x000fe20000000000 */
[----:B------:R-:W1:Y:S01]  /*14230*/  LDC R36, c[0x0][0x230] ;  /* 0x00008c00ff247b82 */ /* 0x000e620000000800 */
[C---:B------:R-:W-:Y:S02]  /*14240*/  IMAD.WIDE R144, R11.reuse, 0x4, R126 ;  /* 0x000000040b907825 */ /* 0x040fe400078e027e */
[----:B------:R-:W5:Y:S02]  /*14250*/  LDL.LU.64 R126, [R1+0xdc0] ;  /* 0x000dc000017e7983 */ /* 0x000f640000300a00 */
[C---:B--2---:R-:W-:Y:S02]  /*14260*/  IMAD.WIDE R140, R11.reuse, 0x4, R110 ;  /* 0x000000040b8c7825 */ /* 0x044fe400078e026e */
[----:B------:R-:W-:Y:S04]  /*14270*/  STL.64 [R1+0x460], R144 ;  /* 0x0004609001007387 */ /* 0x000fe80000100a00 */
[----:B------:R-:W-:Y:S04]  /*14280*/  STL.64 [R1+0x468], R140 ;  /* 0x0004688c01007387 */ /* 0x000fe80000100a00 */
[----:B------:R-:W2:Y:S04]  /*14290*/  LDL.LU.64 R110, [R1+0xdb8] ;  /* 0x000db800016e7983 */ /* 0x000ea80000300a00 */
[----:B------:R-:W-:Y:S01]  /*142a0*/  LDGSTS.E [R5+0x2d800], desc[UR14][R144.64], !P2 ;  /* 0x2d80000090057fae */ /* 0x000fe2000d12184e */
[----:B------:R-:W-:-:S03]  /*142b0*/  IMAD.WIDE R138, R11, 0x4, R108 ;  /* 0x000000040b8a7825 */ /* 0x000fc600078e026c */
[----:B------:R5:W-:Y:S04]  /*142c0*/  LDGSTS.E [R5+0x2d900], desc[UR14][R140.64], !P2 ;  /* 0x2d9000008c057fae */ /* 0x000be8000d12184e */
[----:B------:R-:W2:Y:S01]  /*142d0*/  LDL.LU.64 R108, [R1+0xdb0] ;  /* 0x000db000016c7983 */ /* 0x000ea20000300a00 */
[----:B------:R-:W-:-:S03]  /*142e0*/  IMAD.WIDE R136, R11, 0x4, R124 ;  /* 0x000000040b887825 */ /* 0x000fc600078e027c */
[----:B------:R-:W-:Y:S04]  /*142f0*/  STL.64 [R1+0x470], R138 ;  /* 0x0004708a01007387 */ /* 0x000fe80000100a00 */
[----:B------:R1:W-:Y:S04]  /*14300*/  LDGSTS.E [R5+0x2da00], desc[UR14][R138.64], !P2 ;  /* 0x2da000008a057fae */ /* 0x0003e8000d12184e */
[----:B------:R1:W-:Y:S01]  /*14310*/  LDGSTS.E [R5+0x2db00], desc[UR14][R136.64], !P2 ;  /* 0x2db0000088057fae */ /* 0x0003e2000d12184e */
[----:B------:R-:W-:-:S05]  /*14320*/  IMAD.WIDE R124, R11, 0x4, R122 ;  /* 0x000000040b7c7825 */ /* 0x000fca00078e027a */
[----:B------:R-:W-:Y:S01]  /*14330*/  LDGSTS.E [R5+0x2dc00], desc[UR14][R124.64], !P2 ;  /* 0x2dc000007c057fae */ /* 0x000fe2000d12184e */
[----:B----4-:R-:W-:-:S03]  /*14340*/  IMAD.WIDE R122, R11, 0x4, R72 ;  /* 0x000000040b7a7825 */ /* 0x010fc600078e0248 */
[----:B------:R-:W4:Y:S04]  /*14350*/  LDL.LU.64 R72, [R1+0xda8] ;  /* 0x000da80001487983 */ /* 0x000f280000300a00 */
[----:B------:R-:W-:Y:S04]  /*14360*/  STL.64 [R1+0x478], R136 ;  /* 0x0004788801007387 */ /* 0x000fe80000100a00 */
[----:B------:R-:W-:Y:S04]  /*14370*/  STL.64 [R1+0x480], R124 ;  /* 0x0004807c01007387 */ /* 0x000fe80000100a00 */
[----:B------:R-:W4:Y:S04]  /*14380*/  LDL.LU.64 R142, [R1+0xda0] ;  /* 0x000da000018e7983 */ /* 0x000f280000300a00 */
[----:B------:R-:W-:Y:S04]  /*14390*/  STL.64 [R1+0x488], R122 ;  /* 0x0004887a01007387 */ /* 0x000fe80000100a00 */
[----:B------:R-:W-:Y:S01]  /*143a0*/  LDGSTS.E [R5+0x2dd00], desc[UR14][R122.64], !P2 ;  /* 0x2dd000007a057fae */ /* 0x000fe2000d12184e */
[----:B---3--:R-:W-:-:S05]  /*143b0*/  IMAD.WIDE R70, R11, 0x4, R70 ;  /* 0x000000040b467825 */ /* 0x008fca00078e0246 */
[----:B------:R3:W-:Y:S04]  /*143c0*/  STL.64 [R1+0x490], R70 ;  /* 0x0004904601007387 */ /* 0x0007e80000100a00 */
[----:B------:R-:W-:Y:S01]  /*143d0*/  LDGSTS.E [R5+0x2de00], desc[UR14][R70.64], !P2 ;  /* 0x2de0000046057fae */ /* 0x000fe2000d12184e */
[----:B------:R-:W-:-:S05]  /*143e0*/  IMAD.WIDE R38, R11, 0x4, R146 ;  /* 0x000000040b267825 */ /* 0x000fca00078e0292 */
[----:B------:R4:W-:Y:S04]  /*143f0*/  STL.64 [R1+0x498], R38 ;  /* 0x0004982601007387 */ /* 0x0009e80000100a00 */
[----:B---3--:R-:W3:Y:S04]  /*14400*/  LDL.LU.64 R70, [R1+0xe98] ;  /* 0x000e980001467983 */ /* 0x008ee80000300a00 */
[----:B------:R-:W3:Y:S04]  /*14410*/  LDL.LU.64 R124, [R1+0xe90] ;  /* 0x000e9000017c7983 */ /* 0x000ee80000300a00 */
[----:B------:R-:W3:Y:S01]  /*14420*/  LDL.LU.64 R122, [R1+0xe88] ;  /* 0x000e8800017a7983 */ /* 0x000ee20000300a00 */
[----:B-----5:R-:W-:-:S03]  /*14430*/  IMAD.WIDE R140, R11, 0x4, R120 ;  /* 0x000000040b8c7825 */ /* 0x020fc600078e0278 */
[----:B------:R-:W5:Y:S01]  /*14440*/  LDL.LU.64 R120, [R1+0xe80] ;  /* 0x000e800001787983 */ /* 0x000f620000300a00 */
[----:B-1----:R-:W-:-:S03]  /*14450*/  IMAD.WIDE R138, R11, 0x4, R118 ;  /* 0x000000040b8a7825 */ /* 0x002fc600078e0276 */
[----:B------:R1:W-:Y:S04]  /*14460*/  LDGSTS.E [R5+0x2df00], desc[UR14][R38.64], !P2 ;  /* 0x2df0000026057fae */ /* 0x0003e8000d12184e */
[----:B------:R-:W5:Y:S01]  /*14470*/  LDL.LU.64 R118, [R1+0xe78] ;  /* 0x000e780001767983 */ /* 0x000f620000300a00 */
[----:B------:R-:W-:-:S03]  /*14480*/  IMAD.WIDE R136, R11, 0x4, R134 ;  /* 0x000000040b887825 */ /* 0x000fc600078e0286 */
[----:B------:R1:W-:Y:S04]  /*14490*/  STL.64 [R1+0x4a0], R140 ;  /* 0x0004a08c01007387 */ /* 0x0003e80000100a00 */
[----:B------:R-:W-:Y:S04]  /*144a0*/  STL.64 [R1+0x4b8], R138 ;  /* 0x0004b88a01007387 */ /* 0x000fe80000100a00 */
[----:B------:R-:W-:Y:S04]  /*144b0*/  STL.64 [R1+0x4c8], R136 ;  /* 0x0004c88801007387 */ /* 0x000fe80000100a00 */
[----:B------:R-:W-:Y:S04]  /*144c0*/  LDGSTS.E [R5+0x2f800], desc[UR14][R140.64], !P3 ;  /* 0x2f8000008c057fae */ /* 0x000fe8000d92184e */
[----:B------:R3:W-:Y:S04]  /*144d0*/  LDGSTS.E [R5+0x2f900], desc[UR14][R138.64], !P3 ;  /* 0x2f9000008a057fae */ /* 0x0007e8000d92184e */
[----:B------:R3:W-:Y:S01]  /*144e0*/  LDGSTS.E [R5+0x2fa00], desc[UR14][R136.64], !P3 ;  /* 0x2fa0000088057fae */ /* 0x0007e2000d92184e */
[----:B------:R-:W-:-:S05]  /*144f0*/  IMAD.WIDE R134, R11, 0x4, R126 ;  /* 0x000000040b867825 */ /* 0x000fca00078e027e */
[----:B------:R3:W-:Y:S01]  /*14500*/  LDGSTS.E [R5+0x2fb00], desc[UR14][R134.64], !P3 ;  /* 0x2fb0000086057fae */ /* 0x0007e2000d92184e */
[----:B--2---:R-:W-:-:S03]  /*14510*/  IMAD.WIDE R126, R11, 0x4, R110 ;  /* 0x000000040b7e7825 */ /* 0x004fc600078e026e */
[----:B------:R-:W2:Y:S04]  /*14520*/  LDL.LU.64 R110, [R1+0xe70] ;  /* 0x000e7000016e7983 */ /* 0x000ea80000300a00 */
[----:B------:R-:W-:Y:S01]  /*14530*/  STL.64 [R1+0x4d8], R134 ;  /* 0x0004d88601007387 */ /* 0x000fe20000100a00 */
[----:B------:R-:W-:-:S03]  /*14540*/  IMAD.WIDE R108, R11, 0x4, R108 ;  /* 0x000000040b6c7825 */ /* 0x000fc600078e026c */
[----:B------:R-:W-:Y:S04]  /*14550*/  STL.64 [R1+0x4e8], R126 ;  /* 0x0004e87e01007387 */ /* 0x000fe80000100a00 */
[----:B------:R1:W-:Y:S04]  /*14560*/  STL.64 [R1+0x4f8], R108 ;  /* 0x0004f86c01007387 */ /* 0x0003e80000100a00 */
[----:B------:R-:W2:Y:S04]  /*14570*/  LDL.LU.64 R146, [R1+0xe68] ;  /* 0x000e680001927983 */ /* 0x000ea80000300a00 */
[----:B------:R5:W-:Y:S04]  /*14580*/  LDGSTS.E [R5+0x2fc00], desc[UR14][R126.64], !P3 ;  /* 0x2fc000007e057fae */ /* 0x000be8000d92184e */
[----:B------:R-:W-:Y:S01]  /*14590*/  LDGSTS.E [R5+0x2fd00], desc[UR14][R108.64], !P3 ;  /* 0x2fd000006c057fae */ /* 0x000fe2000d92184e */
[----:B----4-:R-:W-:-:S05]  /*145a0*/  IMAD.WIDE R72, R11, 0x4, R72 ;  /* 0x000000040b487825 */ /* 0x010fca00078e0248 */
[----:B------:R4:W-:Y:S04]  /*145b0*/  STL.64 [R1+0x508], R72 ;  /* 0x0005084801007387 */ /* 0x0009e80000100a00 */
[----:B------:R-:W-:Y:S01]  /*145c0*/  LDGSTS.E [R5+0x2fe00], desc[UR14][R72.64], !P3 ;  /* 0x2fe0000048057fae */ /* 0x000fe2000d92184e */
[----:B-1----:R-:W-:-:S05]  /*145d0*/  IMAD.WIDE R38, R11, 0x4, R142 ;  /* 0x000000040b267825 */ /* 0x002fca00078e028e */
[----:B------:R1:W-:Y:S04]  /*145e0*/  STL.64 [R1+0x518], R38 ;  /* 0x0005182601007387 */ /* 0x0003e80000100a00 */
[----:B------:R-:W2:Y:S04]  /*145f0*/  LDL.LU.64 R140, [R1+0xe60] ;  /* 0x000e6000018c7983 */ /* 0x000ea80000300a00 */
[----:B------:R-:W2:Y:S04]  /*14600*/  LDL.LU.64 R108, [R1+0xe58] ;  /* 0x000e5800016c7983 */ /* 0x000ea80000300a00 */
[----:B----4-:R-:W4:Y:S01]  /*14610*/  LDL.LU.64 R72, [R1+0xe50] ;  /* 0x000e500001487983 */ /* 0x010f220000300a00 */
[----:B------:R-:W-:Y:S01]  /*14620*/  ISETP.GE.U32.AND P2, PT, R10, 0x7fffff4d, PT ;  /* 0x7fffff4d0a00780c */ /* 0x000fe20003f46070 */
[----:B---3--:R-:W-:-:S02]  /*14630*/  IMAD.WIDE R138, R11, 0x4, R70 ;  /* 0x000000040b8a7825 */ /* 0x008fc400078e0246 */
[----:B------:R1:W-:Y:S02]  /*14640*/  LDGSTS.E [R5+0x2ff00], desc[UR14][R38.64], !P3 ;  /* 0x2ff0000026057fae */ /* 0x0003e4000d92184e */
[C---:B------:R-:W-:Y:S02]  /*14650*/  IMAD.WIDE R136, R11.reuse, 0x4, R124 ;  /* 0x000000040b887825 */ /* 0x040fe400078e027c */
[----:B------:R-:W3:Y:S02]  /*14660*/  LDL.LU.64 R70, [R1+0xe48] ;  /* 0x000e480001467983 */ /* 0x000ee40000300a00 */
[C---:B------:R-:W-:Y:S02]  /*14670*/  IMAD.WIDE R134, R11.reuse, 0x4, R122 ;  /* 0x000000040b867825 */ /* 0x040fe400078e027a */
[----:B------:R1:W-:Y:S02]  /*14680*/  STL.64 [R1+0x528], R138 ;  /* 0x0005288a01007387 */ /* 0x0003e40000100a00 */
[----:B-----5:R-:W-:-:S02]  /*14690*/  IMAD.WIDE R126, R11, 0x4, R120 ;  /* 0x000000040b7e7825 */ /* 0x020fc400078e0278 */
[----:B------:R-:W5:Y:S04]  /*146a0*/  LDL.LU.64 R122, [R1+0xe40] ;  /* 0x000e4000017a7983 */ /* 0x000f680000300a00 */
[----:B------:R-:W-:Y:S01]  /*146b0*/  STL.64 [R1+0x538], R136 ;  /* 0x0005388801007387 */ /* 0x000fe20000100a00 */
[----:B------:R-:W-:-:S03]  /*146c0*/  IMAD.WIDE R124, R11, 0x4, R118 ;  /* 0x000000040b7c7825 */ /* 0x000fc600078e0276 */
[----:B------:R-:W-:Y:S04]  /*146d0*/  STL.64 [R1+0x548], R134 ;  /* 0x0005488601007387 */ /* 0x000fe80000100a00 */
[----:B------:R-:W5:Y:S04]  /*146e0*/  LDL.LU.64 R120, [R1+0xe38] ;  /* 0x000e380001787983 */ /* 0x000f680000300a00 */
[----:B------:R-:W5:Y:S04]  /*146f0*/  LDL.LU.64 R118, [R1+0xe28] ;  /* 0x000e280001767983 */ /* 0x000f680000300a00 */
[----:B------:R1:W-:Y:S04]  /*14700*/  STL.64 [R1+0x558], R126 ;  /* 0x0005587e01007387 */ /* 0x0003e80000100a00 */
[----:B------:R-:W-:Y:S04]  /*14710*/  STL.64 [R1+0x900], R124 ;  /* 0x0009007c01007387 */ /* 0x000fe80000100a00 */
[----:B------:R-:W5:Y:S04]  /*14720*/  LDL.LU.64 R144, [R1+0xd98] ;  /* 0x000d980001907983 */ /* 0x000f680000300a00 */
[----:B------:R-:W5:Y:S01]  /*14730*/  LDL.LU.64 R142, [R1+0xd90] ;  /* 0x000d9000018e7983 */ /* 0x000f620000300a00 */
[----:B------:R-:W-:-:S03]  /*14740*/  IADD3 R10, R37, -0x78, RZ ;  /* 0xffffff88250a7810 */ /* 0x000fc60007ffe0ff */
[----:B------:R1:W-:Y:S01]  /*14750*/  LDGSTS.E [R5+0x31800], desc[UR14][R138.64], !P6 ;  /* 0x318000008a057fae */ /* 0x0003e2000f12184e */
[----:B------:R-:W-:Y:S01]  /*14760*/  ISETP.GE.U32.AND P3, PT, R10, 0x7fffff49, PT ;  /* 0x7fffff490a00780c */ /* 0x000fe20003f66070 */
[----:B------:R-:W-:Y:S02]  /*14770*/  VIADD R10, R36, 0xffffff84 ;  /* 0xffffff84240a7836 */ /* 0x000fe40000000000 */
[----:B------:R4:W-:Y:S04]  /*14780*/  LDGSTS.E [R5+0x31900], desc[UR14][R136.64], !P6 ;  /* 0x3190000088057fae */ /* 0x0009e8000f12184e */
[----:B------:R3:W-:Y:S04]  /*14790*/  LDGSTS.E [R5+0x31a00], desc[UR14][R134.64], !P6 ;  /* 0x31a0000086057fae */ /* 0x0007e8000f12184e */
[----:B------:R-:W-:Y:S04]  /*147a0*/  LDGSTS.E [R5+0x31b00], desc[UR14][R126.64], !P6 ;  /* 0x31b000007e057fae */ /* 0x000fe8000f12184e */
[----:B------:R-:W-:Y:S01]  /*147b0*/  LDGSTS.E [R5+0x31c00], desc[UR14][R124.64], !P6 ;  /* 0x31c000007c057fae */ /* 0x000fe2000f12184e */
[----:B--2---:R-:W-:-:S05]  /*147c0*/  IMAD.WIDE R110, R11, 0x4, R110 ;  /* 0x000000040b6e7825 */ /* 0x004fca00078e026e */
[----:B------:R2:W-:Y:S04]  /*147d0*/  STL.64 [R1+0x908], R110 ;  /* 0x0009086e01007387 */ /* 0x0005e80000100a00 */
[----:B------:R-:W-:Y:S01]  /*147e0*/  LDGSTS.E [R5+0x31d00], desc[UR14][R110.64], !P6 ;  /* 0x31d000006e057fae */ /* 0x000fe2000f12184e */
[----:B-1----:R-:W-:-:S05]  /*147f0*/  IMAD.WIDE R38, R11, 0x4, R146 ;  /* 0x000000040b267825 */ /* 0x002fca00078e0292 */
[----:B------:R1:W-:Y:S04]  /*14800*/  STL.64 [R1+0x910], R38 ;  /* 0x0009102601007387 */ /* 0x0003e80000100a00 */
[----:B------:R1:W-:Y:S01]  /*14810*/  LDGSTS.E [R5+0x31e00], desc[UR14][R38.64], !P6 ;  /* 0x31e0000026057fae */ /* 0x0003e2000f12184e */
[----:B------:R-:W-:-:S05]  /*14820*/  IMAD.WIDE R36, R11, 0x4, R140 ;  /* 0x000000040b247825 */ /* 0x000fca00078e028c */
[----:B------:R1:W-:Y:S01]  /*14830*/  STL.64 [R1+0x918], R36 ;  /* 0x0009182401007387 */ /* 0x0003e20000100a00 */
[----:B------:R-:W-:-:S03]  /*14840*/  IMAD.WIDE R138, R11, 0x4, R108 ;  /* 0x000000040b8a7825 */ /* 0x000fc600078e026c */
[----:B------:R-:W5:Y:S01]  /*14850*/  LDL.LU.64 R126, [R1+0xd88] ;  /* 0x000d8800017e7983 */ /* 0x000f620000300a00 */
[----:B----4-:R-:W-:-:S03]  /*14860*/  IMAD.WIDE R136, R11, 0x4, R72 ;  /* 0x000000040b887825 */ /* 0x010fc600078e0248 */
[----:B--2---:R-:W2:Y:S04]  /*14870*/  LDL.LU.64 R110, [R1+0xd80] ;  /* 0x000d8000016e7983 */ /* 0x004ea80000300a00 */
[----:B------:R-:W4:Y:S04]  /*14880*/  LDL.LU.64 R124, [R1+0xd78] ;  /* 0x000d7800017c7983 */ /* 0x000f280000300a00 */
[----:B------:R-:W4:Y:S04]  /*14890*/  LDL.LU.64 R108, [R1+0xd70] ;  /* 0x000d7000016c7983 */ /* 0x000f280000300a00 */
[----:B------:R-:W4:Y:S04]  /*148a0*/  LDL.LU.64 R72, [R1+0xd68] ;  /* 0x000d680001487983 */ /* 0x000f280000300a00 */
[----:B------:R-:W-:Y:S01]  /*148b0*/  STL.64 [R1+0x920], R138 ;  /* 0x0009208a01007387 */ /* 0x000fe20000100a00 */
[----:B---3--:R-:W-:-:S03]  /*148c0*/  IMAD.WIDE R134, R11, 0x4, R70 ;  /* 0x000000040b867825 */ /* 0x008fc600078e0246 */
[----:B------:R-:W3:Y:S04]  /*148d0*/  LDL.LU.64 R70, [R1+0xd60] ;  /* 0x000d600001467983 */ /* 0x000ee80000300a00 */
[----:B------:R-:W-:Y:S01]  /*148e0*/  STL.64 [R1+0x928], R136 ;  /* 0x0009288801007387 */ /* 0x000fe20000100a00 */
[----:B-----5:R-:W-:-:S03]  /*148f0*/  IMAD.WIDE R122, R11, 0x4, R122 ;  /* 0x000000040b7a7825 */ /* 0x020fc600078e027a */
[----:B------:R-:W5:Y:S04]  /*14900*/  LDL.LU.64 R140, [R1+0xd58] ;  /* 0x000d5800018c7983 */ /* 0x000f680000300a00 */
[----:B------:R-:W-:Y:S04]  /*14910*/  STL.64 [R1+0x930], R134 ;  /* 0x0009308601007387 */ /* 0x000fe80000100a00 */
[----:B------:R1:W-:Y:S01]  /*14920*/  LDGSTS.E [R5+0x31f00], desc[UR14][R36.64], !P6 ;  /* 0x31f0000024057fae */ /* 0x0003e2000f12184e */
[----:B------:R-:W-:-:S03]  /*14930*/  IMAD.WIDE R120, R11, 0x4, R120 ;  /* 0x000000040b787825 */ /* 0x000fc600078e0278 */
[----:B------:R1:W-:Y:S01]  /*14940*/  STL.64 [R1+0x970], R122 ;  /* 0x0009707a01007387 */ /* 0x0003e20000100a00 */
[----:B------:R-:W-:-:S03]  /*14950*/  IMAD.WIDE R118, R11, 0x4, R118 ;  /* 0x000000040b767825 */ /* 0x000fc600078e0276 */
[----:B------:R1:W-:Y:S04]  /*14960*/  STL.64 [R1+0x980], R120 ;  /* 0x0009807801007387 */ /* 0x0003e80000100a00 */
[----:B------:R2:W-:Y:S04]  /*14970*/  LDGSTS.E [R5+0x33800], desc[UR14][R138.64], !P5 ;  /* 0x338000008a057fae */ /* 0x0005e8000e92184e */
[----:B------:R-:W-:Y:S01]  /*14980*/  LDGSTS.E [R5+0x33900], desc[UR14][R136.64], !P5 ;  /* 0x3390000088057fae */ /* 0x000fe2000e92184e */
[----:B-1----:R-:W-:-:S03]  /*14990*/  IMAD.WIDE R38, R11, 0x4, R144 ;  /* 0x000000040b267825 */ /* 0x002fc600078e0290 */
[----:B------:R1:W-:Y:S01]  /*149a0*/  LDGSTS.E [R5+0x33a00], desc[UR14][R134.64], !P5 ;  /* 0x33a0000086057fae */ /* 0x0003e2000e92184e */
[----:B------:R-:W-:-:S03]  /*149b0*/  IMAD.WIDE R36, R11, 0x4, R142 ;  /* 0x000000040b247825 */ /* 0x000fc600078e028e */
[----:B------:R-:W5:Y:S04]  /*149c0*/  LDL.LU.64 R142, [R1+0xd50] ;  /* 0x000d5000018e7983 */ /* 0x000f680000300a00 */
[----:B------:R1:W-:Y:S04]  /*149d0*/  STL.64 [R1+0x990], R118 ;  /* 0x0009907601007387 */ /* 0x0003e80000100a00 */
[----:B------:R5:W-:Y:S04]  /*149e0*/  STL.64 [R1+0x9a0], R38 ;  /* 0x0009a02601007387 */ /* 0x000be80000100a00 */
[----:B------:R5:W-:Y:S04]  /*149f0*/  STL.64 [R1+0x9b0], R36 ;  /* 0x0009b02401007387 */ /* 0x000be80000100a00 */
[----:B------:R-:W-:Y:S04]  /*14a00*/  LDGSTS.E [R5+0x33b00], desc[UR14][R122.64], !P5 ;  /* 0x33b000007a057fae */ /* 0x000fe8000e92184e */
[----:B------:R-:W-:Y:S04]  /*14a10*/  LDGSTS.E [R5+0x33c00], desc[UR14][R120.64], !P5 ;  /* 0x33c0000078057fae */ /* 0x000fe8000e92184e */
[----:B------:R-:W-:Y:S04]  /*14a20*/  LDGSTS.E [R5+0x33d00], desc[UR14][R118.64], !P5 ;  /* 0x33d0000076057fae */ /* 0x000fe8000e92184e */
[----:B------:R-:W5:Y:S04]  /*14a30*/  LDL.LU.64 R122, [R1+0xd30] ;  /* 0x000d3000017a7983 */ /* 0x000f680000300a00 */
[----:B------:R-:W5:Y:S04]  /*14a40*/  LDL.LU.64 R120, [R1+0xd28] ;  /* 0x000d280001787983 */ /* 0x000f680000300a00 */
[----:B-1----:R-:W5:Y:S04]  /*14a50*/  LDL.LU.64 R118, [R1+0xd20] ;  /* 0x000d200001767983 */ /* 0x002f680000300a00 */
[----:B------:R-:W5:Y:S04]  /*14a60*/  LDL.LU.64 R136, [R1+0xd18] ;  /* 0x000d180001887983 */ /* 0x000f680000300a00 */
[----:B------:R5:W-:Y:S04]  /*14a70*/  LDGSTS.E [R5+0x33e00], desc[UR14][R38.64], !P5 ;  /* 0x33e0000026057fae */ /* 0x000be8000e92184e */
[----:B------:R1:W-:Y:S01]  /*14a80*/  LDGSTS.E [R5+0x33f00], desc[UR14][R36.64], !P5 ;  /* 0x33f0000024057fae */ /* 0x0003e2000e92184e */
[----:B--2---:R-:W-:-:S04]  /*14a90*/  IMAD.WIDE R138, R11, 0x4, R126 ;  /* 0x000000040b8a7825 */ /* 0x004fc800078e027e */
[C---:B------:R-:W-:Y:S01]  /*14aa0*/  IMAD.WIDE R134, R11.reuse, 0x4, R110 ;  /* 0x000000040b867825 */ /* 0x040fe200078e026e */
[----:B------:R2:W-:Y:S03]  /*14ab0*/  LDGSTS.E [R5+0x35800], desc[UR14][R138.64], !P4 ;  /* 0x358000008a057fae */ /* 0x0005e6000e12184e */
[C---:B----4-:R-:W-:Y:S01]  /*14ac0*/  IMAD.WIDE R126, R11.reuse, 0x4, R124 ;  /* 0x000000040b7e7825 */ /* 0x050fe200078e027c */
[----:B------:R-:W4:Y:S03]  /*14ad0*/  LDL.LU.64 R110, [R1+0xd10] ;  /* 0x000d1000016e7983 */ /* 0x000f260000300a00 */
[C---:B------:R-:W-:Y:S01]  /*14ae0*/  IMAD.WIDE R124, R11.reuse, 0x4, R108 ;  /* 0x000000040b7c7825 */ /* 0x040fe200078e026c */
[----:B------:R-:W-:Y:S03]  /*14af0*/  STL.64 [R1+0x9c0], R138 ;  /* 0x0009c08a01007387 */ /* 0x000fe60000100a00 */
[C---:B------:R-:W-:Y:S01]  /*14b00*/  IMAD.WIDE R72, R11.reuse, 0x4, R72 ;  /* 0x000000040b487825 */ /* 0x040fe200078e0248 */
[----:B------:R-:W-:Y:S04]  /*14b10*/  STL.64 [R1+0x9d0], R134 ;  /* 0x0009d08601007387 */ /* 0x000fe80000100a00 */
[----:B------:R-:W4:Y:S04]  /*14b20*/  LDL.LU.64 R108, [R1+0xd08] ;  /* 0x000d0800016c7983 */ /* 0x000f280000300a00 */
[----:B------:R-:W-:Y:S01]  /*14b30*/  STL.64 [R1+0x9e0], R126 ;  /* 0x0009e07e01007387 */ /* 0x000fe20000100a00 */
[----:B---3--:R-:W-:-:S03]  /*14b40*/  IMAD.WIDE R70, R11, 0x4, R70 ;  /* 0x000000040b467825 */ /* 0x008fc600078e0246 */
[----:B------:R-:W-:Y:S01]  /*14b50*/  STL.64 [R1+0x9f0], R124 ;  /* 0x0009f07c01007387 */ /* 0x000fe20000100a00 */
[----:B-----5:R-:W-:-:S03]  /*14b60*/  IMAD.WIDE R38, R11, 0x4, R140 ;  /* 0x000000040b267825 */ /* 0x020fc600078e028c */
[----:B------:R-:W3:Y:S04]  /*14b70*/  LDL.LU.64 R146, [R1+0xd00] ;  /* 0x000d000001927983 */ /* 0x000ee80000300a00 */
[----:B------:R5:W-:Y:S04]  /*14b80*/  STL.64 [R1+0xa00], R72 ;  /* 0x000a004801007387 */ /* 0x000be80000100a00 */
[----:B------:R-:W3:Y:S04]  /*14b90*/  LDL.LU.64 R140, [R1+0xcd0] ;  /* 0x000cd000018c7983 */ /* 0x000ee80000300a00 */
[----:B------:R-:W-:Y:S04]  /*14ba0*/  LDGSTS.E [R5+0x35900], desc[UR14][R134.64], !P4 ;  /* 0x3590000086057fae */ /* 0x000fe8000e12184e */
[----:B------:R2:W-:Y:S04]  /*14bb0*/  STL.64 [R1+0xa10], R70 ;  /* 0x000a104601007387 */ /* 0x0005e80000100a00 */
[----:B------:R-:W-:Y:S04]  /*14bc0*/  LDGSTS.E [R5+0x35a00], desc[UR14][R126.64], !P4 ;  /* 0x35a000007e057fae */ /* 0x000fe8000e12184e */
[----:B------:R3:W-:Y:S04]  /*14bd0*/  STL.64 [R1+0xa20], R38 ;  /* 0x000a202601007387 */ /* 0x0007e80000100a00 */
[----:B------:R-:W-:Y:S01]  /*14be0*/  LDGSTS.E [R5+0x35b00], desc[UR14][R124.64], !P4 ;  /* 0x35b000007c057fae */ /* 0x000fe2000e12184e */
[----:B-1----:R-:W-:-:S03]  /*14bf0*/  IMAD.WIDE R36, R11, 0x4, R142 ;  /* 0x000000040b247825 */ /* 0x002fc600078e028e */
[----:B------:R-:W-:Y:S04]  /*14c00*/  LDGSTS.E [R5+0x35c00], desc[UR14][R72.64], !P4 ;  /* 0x35c0000048057fae */ /* 0x000fe8000e12184e */
[----:B------:R1:W-:Y:S04]  /*14c10*/  STL.64 [R1+0xa30], R36 ;  /* 0x000a302401007387 */ /* 0x0003e80000100a00 */
[----:B------:R-:W-:Y:S04]  /*14c20*/  LDGSTS.E [R5+0x35d00], desc[UR14][R70.64], !P4 ;  /* 0x35d0000046057fae */ /* 0x000fe8000e12184e */
[----:B-----5:R-:W5:Y:S04]  /*14c30*/  LDL.LU.64 R72, [R1+0xcf8] ;  /* 0x000cf80001487983 */ /* 0x020f680000300a00 */
[----:B------:R-:W5:Y:S04]  /*14c40*/  LDL.LU.64 R134, [R1+0xcc8] ;  /* 0x000cc80001867983 */ /* 0x000f680000300a00 */
[----:B--2---:R-:W2:Y:S04]  /*14c50*/  LDL.LU.64 R70, [R1+0xcc0] ;  /* 0x000cc00001467983 */ /* 0x004ea80000300a00 */
[----:B------:R-:W2:Y:S01]  /*14c60*/  LDL.LU.64 R126, [R1+0xcb8] ;  /* 0x000cb800017e7983 */ /* 0x000ea20000300a00 */
[----:B------:R-:W-:-:S03]  /*14c70*/  IMAD.WIDE R138, R11, 0x4, R122 ;  /* 0x000000040b8a7825 */ /* 0x000fc600078e027a */
[----:B------:R-:W2:Y:S01]  /*14c80*/  LDL.LU.64 R124, [R1+0xcb0] ;  /* 0x000cb000017c7983 */ /* 0x000ea20000300a00 */
[----:B------:R-:W-:-:S03]  /*14c90*/  IMAD.WIDE R120, R11, 0x4, R120 ;  /* 0x000000040b787825 */ /* 0x000fc600078e0278 */
[----:B------:R-:W-:Y:S01]  /*14ca0*/  STL.64 [R1+0xa40], R138 ;  /* 0x000a408a01007387 */ /* 0x000fe20000100a00 */
[----:B------:R-:W-:-:S03]  /*14cb0*/  IMAD.WIDE R118, R11, 0x4, R118 ;  /* 0x000000040b767825 */ /* 0x000fc600078e0276 */
[----:B------:R-:W2:Y:S04]  /*14cc0*/  LDL.LU.64 R122, [R1+0xca8] ;  /* 0x000ca800017a7983 */ /* 0x000ea80000300a00 */
[----:B------:R1:W-:Y:S04]  /*14cd0*/  STL.64 [R1+0xa48], R120 ;  /* 0x000a487801007387 */ /* 0x0003e80000100a00 */
[----:B------:R1:W-:Y:S04]  /*14ce0*/  STL.64 [R1+0xa50], R118 ;  /* 0x000a507601007387 */ /* 0x0003e80000100a00 */
[----:B------:R-:W2:Y:S01]  /*14cf0*/  LDL.LU.64 R144, [R1+0xca0] ;  /* 0x000ca00001907983 */ /* 0x000ea20000300a00 */
[----:B------:R-:W-:-:S03]  /*14d00*/  IMAD.WIDE R136, R11, 0x4, R136 ;  /* 0x000000040b887825 */ /* 0x000fc600078e0288 */
[----:B------:R3:W-:Y:S04]  /*14d10*/  LDGSTS.E [R5+0x35e00], desc[UR14][R38.64], !P4 ;  /* 0x35e0000026057fae */ /* 0x0007e8000e12184e */
[----:B------:R1:W-:Y:S04]  /*14d20*/  LDGSTS.E [R5+0x35f00], desc[UR14][R36.64], !P4 ;  /* 0x35f0000024057fae */ /* 0x0003e8000e12184e */
[----:B------:R-:W-:Y:S04]  /*14d30*/  STL.64 [R1+0xa58], R136 ;  /* 0x000a588801007387 */ /* 0x000fe80000100a00 */
[----:B------:R-:W2:Y:S04]  /*14d40*/  LDL.LU.64 R142, [R1+0xc90] ;  /* 0x000c9000018e7983 */ /* 0x000ea80000300a00 */
[----:B------:R5:W-:Y:S04]  /*14d50*/  LDGSTS.E [R5+0x37800], desc[UR14][R138.64], !P0 ;  /* 0x378000008a057fae */ /* 0x000be8000c12184e */
[----:B------:R-:W-:Y:S04]  /*14d60*/  LDGSTS.E [R5+0x37900], desc[UR14][R120.64], !P0 ;  /* 0x3790000078057fae */ /* 0x000fe8000c12184e */
[----:B------:R-:W-:Y:S04]  /*14d70*/  LDGSTS.E [R5+0x37a00], desc[UR14][R118.64], !P0 ;  /* 0x37a0000076057fae */ /* 0x000fe8000c12184e */
[----:B------:R2:W-:Y:S01]  /*14d80*/  LDGSTS.E [R5+0x37b00], desc[UR14][R136.64], !P0 ;  /* 0x37b0000088057fae */ /* 0x0005e2000c12184e */
[----:B----4-:R-:W-:-:S05]  /*14d90*/  IMAD.WIDE R110, R11, 0x4, R110 ;  /* 0x000000040b6e7825 */ /* 0x010fca00078e026e */
[----:B------:R4:W-:Y:S04]  /*14da0*/  STL.64 [R1+0xa60], R110 ;  /* 0x000a606e01007387 */ /* 0x0009e80000100a00 */
[----:B------:R-:W-:Y:S01]  /*14db0*/  LDGSTS.E [R5+0x37c00], desc[UR14][R110.64], !P0 ;  /* 0x37c000006e057fae */ /* 0x000fe2000c12184e */
[----:B------:R-:W-:-:S05]  /*14dc0*/  IMAD.WIDE R108, R11, 0x4, R108 ;  /* 0x000000040b6c7825 */ /* 0x000fca00078e026c */
[----:B------:R4:W-:Y:S04]  /*14dd0*/  STL.64 [R1+0xa68], R108 ;  /* 0x000a686c01007387 */ /* 0x0009e80000100a00 */
[----:B------:R-:W-:Y:S01]  /*14de0*/  LDGSTS.E [R5+0x37d00], desc[UR14][R108.64], !P0 ;  /* 0x37d000006c057fae */ /* 0x000fe2000c12184e */
[----:B---3--:R-:W-:-:S04]  /*14df0*/  IMAD.WIDE R38, R11, 0x4, R146 ;  /* 0x000000040b267825 */ /* 0x008fc800078e0292 */
[C---:B-1----:R-:W-:Y:S01]  /*14e00*/  IMAD.WIDE R36, R11.reuse, 0x4, R140 ;  /* 0x000000040b247825 */ /* 0x042fe200078e028c */
[----:B------:R1:W-:Y:S04]  /*14e10*/  STL.64 [R1+0xa70], R38 ;  /* 0x000a702601007387 */ /* 0x0003e80000100a00 */
[----:B------:R3:W-:Y:S04]  /*14e20*/  STL.64 [R1+0xa78], R36 ;  /* 0x000a782401007387 */ /* 0x0007e80000100a00 */
[----:B------:R-:W3:Y:S04]  /*14e30*/  LDL.LU.64 R120, [R1+0xcf0] ;  /* 0x000cf00001787983 */ /* 0x000ee80000300a00 */
[----:B------:R-:W3:Y:S04]  /*14e40*/  LDL.LU.64 R118, [R1+0xc88] ;  /* 0x000c880001767983 */ /* 0x000ee80000300a00 */
[----:B----4-:R-:W4:Y:S04]  /*14e50*/  LDL.LU.64 R110, [R1+0xc80] ;  /* 0x000c8000016e7983 */ /* 0x010f280000300a00 */
[----:B------:R-:W4:Y:S04]  /*14e60*/  LDL.LU.64 R108, [R1+0xc78] ;  /* 0x000c7800016c7983 */ /* 0x000f280000300a00 */
[----:B------:R1:W-:Y:S04]  /*14e70*/  LDGSTS.E [R5+0x37e00], desc[UR14][R38.64], !P0 ;  /* 0x37e0000026057fae */ /* 0x0003e8000c12184e */
[----:B------:R3:W-:Y:S01]  /*14e80*/  LDGSTS.E [R5+0x37f00], desc[UR14][R36.64], !P0 ;  /* 0x37f0000024057fae */ /* 0x0007e2000c12184e */
[----:B-----5:R-:W-:-:S03]  /*14e90*/  IMAD.WIDE R140, R11, 0x4, R72 ;  /* 0x000000040b8c7825 */ /* 0x020fc600078e0248 */
[----:B------:R-:W5:Y:S01]  /*14ea0*/  LDL.LU.64 R72, [R1+0xc70] ;  /* 0x000c700001487983 */ /* 0x000f620000300a00 */
[----:B------:R-:W-:-:S03]  /*14eb0*/  IMAD.WIDE R138, R11, 0x4, R134 ;  /* 0x000000040b8a7825 */ /* 0x000fc600078e0286 */
[----:B------:R4:W-:Y:S01]  /*14ec0*/  STL.64 [R1+0xa80], R140 ;  /* 0x000a808c01007387 */ /* 0x0009e20000100a00 */
[----:B--2---:R-:W-:-:S03]  /*14ed0*/  IMAD.WIDE R136, R11, 0x4, R70 ;  /* 0x000000040b887825 */ /* 0x004fc600078e0246 */
[----:B------:R-:W2:Y:S01]  /*14ee0*/  LDL.LU.64 R70, [R1+0xc68] ;  /* 0x000c680001467983 */ /* 0x000ea20000300a00 */
[----:B------:R-:W-:-:S03]  /*14ef0*/  IMAD.WIDE R134, R11, 0x4, R126 ;  /* 0x000000040b867825 */ /* 0x000fc600078e027e */
[----:B------:R4:W-:Y:S01]  /*14f00*/  STL.64 [R1+0xa88], R138 ;  /* 0x000a888a01007387 */ /* 0x0009e20000100a00 */
[----:B------:R-:W-:-:S03]  /*14f10*/  IMAD.WIDE R126, R11, 0x4, R124 ;  /* 0x000000040b7e7825 */ /* 0x000fc600078e027c */
[----:B------:R4:W-:Y:S04]  /*14f20*/  STL.64 [R1+0xa90], R136 ;  /* 0x000a908801007387 */ /* 0x0009e80000100a00 */
[----:B------:R-:W-:Y:S01]  /*14f30*/  LDGSTS.E [R5+0x39800], desc[UR14][R140.64], !P2 ;  /* 0x398000008c057fae */ /* 0x000fe2000d12184e */
[----:B------:R-:W-:-:S03]  /*14f40*/  IMAD.WIDE R124, R11, 0x4, R122 ;  /* 0x000000040b7c7825 */ /* 0x000fc600078e027a */
[----:B------:R-:W2:Y:S04]  /*14f50*/  LDL.LU.64 R122, [R1+0xc60] ;  /* 0x000c6000017a7983 */ /* 0x000ea80000300a00 */
[----:B------:R5:W-:Y:S04]  /*14f60*/  STL.64 [R1+0xa98], R134 ;  /* 0x000a988601007387 */ /* 0x000be80000100a00 */
[----:B------:R2:W-:Y:S01]  /*14f70*/  STL.64 [R1+0xaa0], R126 ;  /* 0x000aa07e01007387 */ /* 0x0005e20000100a00 */
[----:B-1----:R-:W-:-:S03]  /*14f80*/  IMAD.WIDE R38, R11, 0x4, R144 ;  /* 0x000000040b267825 */ /* 0x002fc600078e0290 */
[----:B------:R1:W-:Y:S04]  /*14f90*/  STL.64 [R1+0xaa8], R124 ;  /* 0x000aa87c01007387 */ /* 0x0003e80000100a00 */
[----:B------:R-:W2:Y:S04]  /*14fa0*/  LDL.LU.64 R144, [R1+0xc50] ;  /* 0x000c500001907983 */ /* 0x000ea80000300a00 */
[----:B------:R1:W-:Y:S04]  /*14fb0*/  STL.64 [R1+0xab0], R38 ;  /* 0x000ab02601007387 */ /* 0x0003e80000100a00 */
[----:B------:R-:W-:Y:S01]  /*14fc0*/  LDGSTS.E [R5+0x39900], desc[UR14][R138.64], !P2 ;  /* 0x399000008a057fae */ /* 0x000fe2000d12184e */
[----:B---3--:R-:W-:-:S03]  /*14fd0*/  IMAD.WIDE R36, R11, 0x4, R142 ;  /* 0x000000040b247825 */ /* 0x008fc600078e028e */
[----:B------:R-:W-:Y:S04]  /*14fe0*/  LDGSTS.E [R5+0x39a00], desc[UR14][R136.64], !P2 ;  /* 0x39a0000088057fae */ /* 0x000fe8000d12184e */
[----:B------:R3:W-:Y:S04]  /*14ff0*/  STL.64 [R1+0xab8], R36 ;  /* 0x000ab82401007387 */ /* 0x0007e80000100a00 */
[----:B------:R-:W3:Y:S04]  /*15000*/  LDL.LU.64 R142, [R1+0xce8] ;  /* 0x000ce800018e7983 */ /* 0x000ee80000300a00 */
[----:B------:R-:W3:Y:S04]  /*15010*/  LDL.LU.64 R146, [R1+0xce0] ;  /* 0x000ce00001927983 */ /* 0x000ee80000300a00 */
[----:B------:R-:W-:Y:S04]  /*15020*/  LDGSTS.E [R5+0x39b00], desc[UR14][R134.64], !P2 ;  /* 0x39b0000086057fae */ /* 0x000fe8000d12184e */
[----:B------:R-:W-:Y:S04]  /*15030*/  LDGSTS.E [R5+0x39c00], desc[UR14][R126.64], !P2 ;  /* 0x39c000007e057fae */ /* 0x000fe8000d12184e */
[----:B------:R-:W-:Y:S04]  /*15040*/  LDGSTS.E [R5+0x39d00], desc[UR14][R124.64], !P2 ;  /* 0x39d000007c057fae */ /* 0x000fe8000d12184e */
[----:B------:R1:W-:Y:S04]  /*15050*/  LDGSTS.E [R5+0x39e00], desc[UR14][R38.64], !P2 ;  /* 0x39e0000026057fae */ /* 0x0003e8000d12184e */
[----:B------:R3:W-:Y:S01]  /*15060*/  LDGSTS.E [R5+0x39f00], desc[UR14][R36.64], !P2 ;  /* 0x39f0000024057fae */ /* 0x0007e2000d12184e */
[----:B------:R-:W-:-:S04]  /*15070*/  IMAD.WIDE R120, R11, 0x4, R120 ;  /* 0x000000040b787825 */ /* 0x000fc800078e0278 */
[C---:B------:R-:W-:Y:S01]  /*15080*/  IMAD.WIDE R118, R11.reuse, 0x4, R118 ;  /* 0x000000040b767825 */ /* 0x040fe200078e0276 */
[----:B------:R-:W-:Y:S03]  /*15090*/  STL.64 [R1+0xac0], R120 ;  /* 0x000ac07801007387 */ /* 0x000fe60000100a00 */
[C---:B----4-:R-:W-:Y:S01]  /*150a0*/  IMAD.WIDE R110, R11.reuse, 0x4, R110 ;  /* 0x000000040b6e7825 */ /* 0x050fe200078e026e */
[----:B------:R-:W4:Y:S03]  /*150b0*/  LDL.LU.64 R140, [R1+0xc48] ;  /* 0x000c4800018c7983 */ /* 0x000f260000300a00 */
[C---:B------:R-:W-:Y:S01]  /*150c0*/  IMAD.WIDE R108, R11.reuse, 0x4, R108 ;  /* 0x000000040b6c7825 */ /* 0x040fe200078e026c */
[----:B------:R-:W-:Y:S04]  /*150d0*/  STL.64 [R1+0xac8], R118 ;  /* 0x000ac87601007387 */ /* 0x000fe80000100a00 */
[----:B------:R-:W4:Y:S04]  /*150e0*/  LDL.LU.64 R138, [R1+0xc40] ;  /* 0x000c4000018a7983 */ /* 0x000f280000300a00 */
[----:B------:R-:W4:Y:S04]  /*150f0*/  LDL.LU.64 R136, [R1+0xc38] ;  /* 0x000c380001887983 */ /* 0x000f280000300a00 */
[----:B------:R-:W-:Y:S01]  /*15100*/  STL.64 [R1+0xad0], R110 ;  /* 0x000ad06e01007387 */ /* 0x000fe20000100a00 */
[----:B-----5:R-:W-:-:S03]  /*15110*/  IMAD.WIDE R72, R11, 0x4, R72 ;  /* 0x000000040b487825 */ /* 0x020fc600078e0248 */
[----:B------:R-:W5:Y:S04]  /*15120*/  LDL.LU.64 R134, [R1+0xc30] ;  /* 0x000c300001867983 */ /* 0x000f680000300a00 */
[----:B------:R3:W-:Y:S01]  /*15130*/  STL.64 [R1+0xad8], R108 ;  /* 0x000ad86c01007387 */ /* 0x0007e20000100a00 */
[----:B--2---:R-:W-:-:S03]  /*15140*/  IMAD.WIDE R70, R11, 0x4, R70 ;  /* 0x000000040b467825 */ /* 0x004fc600078e0246 */
[----:B------:R-:W2:Y:S04]  /*15150*/  LDL.LU.64 R126, [R1+0xc28] ;  /* 0x000c2800017e7983 */ /* 0x000ea80000300a00 */
[----:B------:R3:W-:Y:S04]  /*15160*/  STL.64 [R1+0xae0], R72 ;  /* 0x000ae04801007387 */ /* 0x0007e80000100a00 */
[----:B-1----:R-:W2:Y:S04]  /*15170*/  LDL.LU.64 R124, [R1+0xc20] ;  /* 0x000c2000017c7983 */ /* 0x002ea80000300a00 */
[----:B------:R1:W-:Y:S01]  /*15180*/  STL.64 [R1+0xae8], R70 ;  /* 0x000ae84601007387 */ /* 0x0003e20000100a00 */
[----:B------:R-:W-:-:S03]  /*15190*/  IMAD.WIDE R38, R11, 0x4, R122 ;  /* 0x000000040b267825 */ /* 0x000fc600078e027a */
[----:B------:R-:W-:Y:S04]  /*151a0*/  LDGSTS.E [R5+0x3b800], desc[UR14][R120.64], !P3 ;  /* 0x3b80000078057fae */ /* 0x000fe8000d92184e */
[----:B------:R-:W2:Y:S04]  /*151b0*/  LDL.LU.64 R122, [R1+0xc10] ;  /* 0x000c1000017a7983 */ /* 0x000ea80000300a00 */
[----:B------:R1:W-:Y:S04]  /*151c0*/  STL.64 [R1+0xaf0], R38 ;  /* 0x000af02601007387 */ /* 0x0003e80000100a00 */
[----:B------:R-:W-:Y:S01]  /*151d0*/  LDGSTS.E [R5+0x3b900], desc[UR14][R118.64], !P3 ;  /* 0x3b90000076057fae */ /* 0x000fe2000d92184e */
[----:B---3--:R-:W-:-:S03]  /*151e0*/  IMAD.WIDE R36, R11, 0x4, R144 ;  /* 0x000000040b247825 */ /* 0x008fc600078e0290 */
[----:B------:R-:W-:Y:S04]  /*151f0*/  LDGSTS.E [R5+0x3ba00], desc[UR14][R110.64], !P3 ;  /* 0x3ba000006e057fae */ /* 0x000fe8000d92184e */
[----:B------:R-:W3:Y:S04]  /*15200*/  LDL.LU.64 R144, [R1+0xc08] ;  /* 0x000c080001907983 */ /* 0x000ee80000300a00 */
[----:B------:R3:W-:Y:S04]  /*15210*/  STL.64 [R1+0xaf8], R36 ;  /* 0x000af82401007387 */ /* 0x0007e80000100a00 */
[----:B------:R-:W-:Y:S04]  /*15220*/  LDGSTS.E [R5+0x3bb00], desc[UR14][R108.64], !P3 ;  /* 0x3bb000006c057fae */ /* 0x000fe8000d92184e */
[----:B------:R-:W-:Y:S04]  /*15230*/  LDGSTS.E [R5+0x3bc00], desc[UR14][R72.64], !P3 ;  /* 0x3bc0000048057fae */ /* 0x000fe8000d92184e */
[----:B------:R-:W-:Y:S04]  /*15240*/  LDGSTS.E [R5+0x3bd00], desc[UR14][R70.64], !P3 ;  /* 0x3bd0000046057fae */ /* 0x000fe8000d92184e */
[----:B------:R-:W3:Y:S04]  /*15250*/  LDL.LU.64 R108, [R1+0xc00] ;  /* 0x000c0000016c7983 */ /* 0x000ee80000300a00 */
[----:B------:R-:W3:Y:S04]  /*15260*/  LDL.LU.64 R120, [R1+0xbf8] ;  /* 0x000bf80001787983 */ /* 0x000ee80000300a00 */
[----:B------:R-:W3:Y:S04]  /*15270*/  LDL.LU.64 R118, [R1+0xbf0] ;  /* 0x000bf00001767983 */ /* 0x000ee80000300a00 */
[----:B------:R-:W3:Y:S04]  /*15280*/  LDL.LU.64 R110, [R1+0xbe8] ;  /* 0x000be800016e7983 */ /* 0x000ee80000300a00 */
[----:B------:R-:W3:Y:S04]  /*15290*/  LDL.LU.64 R72, [R1+0xbe0] ;  /* 0x000be00001487983 */ /* 0x000ee80000300a00 */
[----:B-1----:R-:W3:Y:S01]  /*152a0*/  LDL.LU.64 R70, [R1+0xbd0] ;  /* 0x000bd00001467983 */ /* 0x002ee20000300a00 */
[----:B------:R-:W-:Y:S01]  /*152b0*/  UIADD3 UR6, UR6, -0x80, URZ ;  /* 0xffffff8006067890 */ /* 0x000fe2000fffe03f */
[----:B------:R-:W-:Y:S01]  /*152c0*/  ISETP.GE.U32.AND P6, PT, R10, 0x7fffff45, PT ;  /* 0x7fffff450a00780c */ /* 0x000fe20003fc6070 */
[----:B------:R-:W-:Y:S01]  /*152d0*/  IMAD.WIDE R142, R11, 0x4, R142 ;  /* 0x000000040b8e7825 */ /* 0x000fe200078e028e */
[----:B------:R1:W-:Y:S01]  /*152e0*/  LDGSTS.E [R5+0x3be00], desc[UR14][R38.64], !P3 ;  /* 0x3be0000026057fae */ /* 0x0003e2000d92184e */
[----:B------:R-:W-:-:S03]  /*152f0*/  UISETP.GE.U32.AND UP0, UPT, UR6, 0x7fffff41, UPT ;  /* 0x7fffff410600788c */ /* 0x000fc6000bf06070 */
[----:B------:R3:W-:Y:S03]  /*15300*/  LDGSTS.E [R5+0x3bf00], desc[UR14][R36.64], !P3 ;  /* 0x3bf0000024057fae */ /* 0x0007e6000d92184e */
[----:B------:R-:W-:Y:S02]  /*15310*/  PLOP3.LUT P5, PT, PT, PT, UP0, 0x80, 0x0 ;  /* 0x000000000000781c */ /* 0x000fe40003faf008 */
[----:B------:R-:W-:Y:S01]  /*15320*/  PLOP3.LUT P4, PT, PT, PT, UP0, 0x80, 0x0 ;  /* 0x000000000000781c */ /* 0x000fe20003f8f008 */
[----:B------:R-:W-:Y:S01]  /*15330*/  STL.64 [R1+0xb08], R142 ;  /* 0x000b088e01007387 */ /* 0x000fe20000100a00 */
[----:B-1----:R-:W-:-:S03]  /*15340*/  IMAD.WIDE R38, R11, 0x4, R146 ;  /* 0x000000040b267825 */ /* 0x002fc600078e0292 */
[----:B------:R-:W-:Y:S04]  /*15350*/  LDGSTS.E [R5+0x3d800], desc[UR14][R142.64], !P6 ;  /* 0x3d8000008e057fae */ /* 0x000fe8000f12184e */
[----:B------:R1:W-:Y:S01]  /*15360*/  STL.64 [R1+0xb70], R38 ;  /* 0x000b702601007387 */ /* 0x0003e20000100a00 */
[----:B------:R-:W-:Y:S02]  /*15370*/  PLOP3.LUT P0, PT, PT, PT, UP0, 0x80, 0x0 ;  /* 0x000000000000781c */ /* 0x000fe40003f0f008 */
[----:B------:R-:W-:Y:S02]  /*15380*/  PLOP3.LUT P2, PT, PT, PT, UP0, 0x80, 0x0 ;  /* 0x000000000000781c */ /* 0x000fe40003f4f008 */
[----:B------:R-:W-:Y:S01]  /*15390*/  PLOP3.LUT P3, PT, PT, PT, UP0, 0x80, 0x0 ;  /* 0x000000000000781c */ /* 0x000fe20003f6f008 */
[----:B----4-:R-:W-:-:S05]  /*153a0*/  IMAD.WIDE R140, R11, 0x4, R140 ;  /* 0x000000040b8c7825 */ /* 0x010fca00078e028c */
[----:B------:R-:W-:Y:S01]  /*153b0*/  LDGSTS.E [R5+0x3d900], desc[UR14][R140.64], !P6 ;  /* 0x3d9000008c057fae */ /* 0x000fe2000f12184e */
[----:B------:R-:W-:-:S04]  /*153c0*/  IMAD.WIDE R138, R11, 0x4, R138 ;  /* 0x000000040b8a7825 */ /* 0x000fc800078e028a */
[C---:B------:R-:W-:Y:S01]  /*153d0*/  IMAD.WIDE R136, R11.reuse, 0x4, R136 ;  /* 0x000000040b887825 */ /* 0x040fe200078e0288 */
[----:B------:R-:W-:Y:S04]  /*153e0*/  STL.64 [R1+0xb00], R140 ;  /* 0x000b008c01007387 */ /* 0x000fe80000100a00 */
[----:B------:R-:W-:Y:S01]  /*153f0*/  LDGSTS.E [R5+0x3da00], desc[UR14][R138.64], !P6 ;  /* 0x3da000008a057fae */ /* 0x000fe2000f12184e */
[----:B-----5:R-:W-:-:S03]  /*15400*/  IMAD.WIDE R134, R11, 0x4, R134 ;  /* 0x000000040b867825 */ /* 0x020fc600078e0286 */
[----:B------:R-:W-:Y:S04]  /*15410*/  STL.64 [R1+0xb10], R138 ;  /* 0x000b108a01007387 */ /* 0x000fe80000100a00 */
[----:B------:R-:W-:Y:S01]  /*15420*/  LDGSTS.E [R5+0x3db00], desc[UR14][R136.64], !P6 ;  /* 0x3db0000088057fae */ /* 0x000fe2000f12184e */
[----:B--2---:R-:W-:-:S03]  /*15430*/  IMAD.WIDE R126, R11, 0x4, R126 ;  /* 0x000000040b7e7825 */ /* 0x004fc600078e027e */
[----:B------:R-:W-:Y:S04]  /*15440*/  STL.64 [R1+0xb18], R136 ;  /* 0x000b188801007387 */ /* 0x000fe80000100a00 */
[----:B------:R-:W-:Y:S01]  /*15450*/  LDGSTS.E [R5+0x3dc00], desc[UR14][R134.64], !P6 ;  /* 0x3dc0000086057fae */ /* 0x000fe2000f12184e */
[----:B------:R-:W-:-:S03]  /*15460*/  IMAD.WIDE R124, R11, 0x4, R124 ;  /* 0x000000040b7c7825 */ /* 0x000fc600078e027c */
[----:B------:R-:W-:Y:S04]  /*15470*/  STL.64 [R1+0xb20], R134 ;  /* 0x000b208601007387 */ /* 0x000fe80000100a00 */
[----:B------:R-:W-:Y:S01]  /*15480*/  LDGSTS.E [R5+0x3dd00], desc[UR14][R126.64], !P6 ;  /* 0x3dd000007e057fae */ /* 0x000fe2000f12184e */
[----:B------:R-:W-:-:S03]  /*15490*/  IMAD.WIDE R122, R11, 0x4, R122 ;  /* 0x000000040b7a7825 */ /* 0x000fc600078e027a */
[----:B------:R-:W-:Y:S04]  /*154a0*/  STL.64 [R1+0xb28], R126 ;  /* 0x000b287e01007387 */ /* 0x000fe80000100a00 */
[----:B------:R-:W-:Y:S04]  /*154b0*/  LDGSTS.E [R5+0x3de00], desc[UR14][R124.64], !P6 ;  /* 0x3de000007c057fae */ /* 0x000fe8000f12184e */
[----:B------:R-:W-:Y:S04]  /*154c0*/  STL.64 [R1+0xb30], R124 ;  /* 0x000b307c01007387 */ /* 0x000fe80000100a00 */
[----:B------:R-:W-:Y:S01]  /*154d0*/  LDGSTS.E [R5+0x3df00], desc[UR14][R122.64], !P6 ;  /* 0x3df000007a057fae */ /* 0x000fe2000f12184e */
[----:B---3--:R-:W-:-:S03]  /*154e0*/  IMAD.WIDE R36, R11, 0x4, R144 ;  /* 0x000000040b247825 */ /* 0x008fc600078e0290 */
[----:B------:R-:W-:Y:S04]  /*154f0*/  STL.64 [R1+0xb38], R122 ;  /* 0x000b387a01007387 */ /* 0x000fe80000100a00 */
[----:B------:R1:W-:Y:S04]  /*15500*/  LDGSTS.E [R5+0x3f800], desc[UR14][R38.64], !P5 ;  /* 0x3f80000026057fae */ /* 0x0003e8000e92184e */
[----:B------:R2:W-:Y:S04]  /*15510*/  STL.64 [R1+0xb68], R36 ;  /* 0x000b682401007387 */ /* 0x0005e80000100a00 */
[----:B------:R2:W-:Y:S01]  /*15520*/  LDGSTS.E [R5+0x3f900], desc[UR14][R36.64], !P4 ;  /* 0x3f90000024057fae */ /* 0x0005e2000e12184e */
[----:B------:R-:W-:-:S04]  /*15530*/  IMAD.WIDE R108, R11, 0x4, R108 ;  /* 0x000000040b6c7825 */ /* 0x000fc800078e026c */
[C---:B------:R-:W-:Y:S01]  /*15540*/  IMAD.WIDE R146, R11.reuse, 0x4, R120 ;  /* 0x000000040b927825 */ /* 0x040fe200078e0278 */
[----:B------:R3:W-:Y:S03]  /*15550*/  STL.64 [R1+0xb60], R108 ;  /* 0x000b606c01007387 */ /* 0x0007e60000100a00 */
[C---:B------:R-:W-:Y:S01]  /*15560*/  IMAD.WIDE R144, R11.reuse, 0x4, R118 ;  /* 0x000000040b907825 */ /* 0x040fe200078e0276 */
[----:B------:R4:W-:Y:S03]  /*15570*/  STL.64 [R1+0xb58], R146 ;  /* 0x000b589201007387 */ /* 0x0009e60000100a00 */
[----:B-1----:R-:W-:-:S04]  /*15580*/  IMAD.WIDE R38, R11, 0x4, R110 ;  /* 0x000000040b267825 */ /* 0x002fc800078e026e */
[C---:B--2---:R-:W-:Y:S01]  /*15590*/  IMAD.WIDE R36, R11.reuse, 0x4, R72 ;  /* 0x000000040b247825 */ /* 0x044fe200078e0248 */
[----:B------:R1:W-:Y:S04]  /*155a0*/  STL.64 [R1+0xb50], R144 ;  /* 0x000b509001007387 */ /* 0x0003e80000100a00 */
[----:B------:R2:W-:Y:S04]  /*155b0*/  STL.64 [R1+0xb40], R36 ;  /* 0x000b402401007387 */ /* 0x0005e80000100a00 */
[----:B------:R5:W-:Y:S01]  /*155c0*/  STL.64 [R1+0xb48], R38 ;  /* 0x000b482601007387 */ /* 0x000be20000100a00 */
[----:B------:R-:W-:Y:S01]  /*155d0*/  PLOP3.LUT P6, PT, PT, PT, UP0, 0x80, 0x0 ;  /* 0x000000000000781c */ /* 0x000fe20003fcf008 */
[----:B------:R-:W-:Y:S01]  /*155e0*/  IMAD.WIDE R10, R11, 0x4, R70 ;  /* 0x000000040b0a7825 */ /* 0x000fe200078e0246 */
[----:B------:R-:W-:-:S02]  /*155f0*/  PLOP3.LUT P5, PT, PT, PT, UP0, 0x80, 0x0 ;  /* 0x000000000000781c */ /* 0x000fc40003faf008 */
[----:B------:R-:W-:Y:S01]  /*15600*/  PLOP3.LUT P4, PT, PT, PT, UP0, 0x80, 0x0 ;  /* 0x000000000000781c */ /* 0x000fe20003f8f008 */
[----:B------:R-:W2:Y:S04]  /*15610*/  LDL.64 R142, [R1+0x1f30] ;  /* 0x001f3000018e7983 */ /* 0x000ea80000100a00 */
[----:B------:R-:W5:Y:S04]  /*15620*/  LDL.64 R72, [R1+0x1ef0] ;  /* 0x001ef00001487983 */ /* 0x000f680000100a00 */
[----:B------:R-:W5:Y:S04]  /*15630*/  LDL.64 R70, [R1+0x1eb0] ;  /* 0x001eb00001467983 */ /* 0x000f680000100a00 */
[----:B------:R-:W5:Y:S04]  /*15640*/  LDL.64 R140, [R1+0x1e70] ;  /* 0x001e7000018c7983 */ /* 0x000f680000100a00 */
[----:B------:R-:W5:Y:S04]  /*15650*/  LDL.64 R138, [R1+0x1e30] ;  /* 0x001e3000018a7983 */ /* 0x000f680000100a00 */
[----:B------:R-:W5:Y:S04]  /*15660*/  LDL.64 R136, [R1+0x1df0] ;  /* 0x001df00001887983 */ /* 0x000f680000100a00 */
[----:B------:R-:W5:Y:S04]  /*15670*/  LDL.64 R134, [R1+0x1d70] ;  /* 0x001d700001867983 */ /* 0x000f680000100a00 */
[----:B------:R-:W5:Y:S04]  /*15680*/  LDL.64 R126, [R1+0x1f28] ;  /* 0x001f2800017e7983 */ /* 0x000f680000100a00 */
[----:B------:R-:W5:Y:S04]  /*15690*/  LDL.64 R124, [R1+0x1ee8] ;  /* 0x001ee800017c7983 */ /* 0x000f680000100a00 */
[----:B------:R-:W-:Y:S04]  /*156a0*/  LDGSTS.E [R5+0x3fa00], desc[UR14][R108.64], !P0 ;  /* 0x3fa000006c057fae */ /* 0x000fe8000c12184e */
        /* <DEDUP_REMOVED lines=8> */
[----:B------:R-:W-:Y:S04]  /*15730*/  LDGSTS.E [R5+0x3ff00], desc[UR14][R10.64], !P4 ;  /* 0x3ff000000a057fae */ /* 0x000fe8000e12184e */
[----:B------:R-:W0:Y:S04]  /*15740*/  LDGDEPBAR ;  /* 0x00000000000079af */ /* 0x000e280000000000 */
[----:B---3--:R-:W3:Y:S04]  /*15750*/  LDL.64 R108, [R1+0x1da8] ;  /* 0x001da800016c7983 */ /* 0x008ee80000100a00 */
[----:B------:R-:W3:Y:S04]  /*15760*/  LDL.64 R150, [R1+0x1ea0] ;  /* 0x001ea00001967983 */ /* 0x000ee80000100a00 */
[----:B------:R-:W3:Y:S04]  /*15770*/  LDL.64 R148, [R1+0x1da0] ;  /* 0x001da00001947983 */ /* 0x000ee80000100a00 */
[----:B----4-:R-:W4:Y:S04]  /*15780*/  LDL.64 R146, [R1+0x1d60] ;  /* 0x001d600001927983 */ /* 0x010f280000100a00 */
[----:B-1----:R-:W4:Y:S04]  /*15790*/  LDL.64 R144, [R1+0x1f18] ;  /* 0x001f180001907983 */ /* 0x002f280000100a00 */
[----:B--2---:R-:W-:Y:S04]  /*157a0*/  LDGSTS.E [R2+0x44000], desc[UR14][R142.64], P1 ;  /* 0x440000008e027fae */ /* 0x004fe8000892184e */
[----:B-----5:R-:W-:Y:S04]  /*157b0*/  LDGSTS.E [R2+0x44800], desc[UR14][R72.64], P1 ;  /* 0x4480000048027fae */ /* 0x020fe8000892184e */
[----:B------:R-:W-:Y:S04]  /*157c0*/  LDGSTS.E [R2+0x45000], desc[UR14][R70.64], P1 ;  /* 0x4500000046027fae */ /* 0x000fe8000892184e */
[----:B------:R-:W-:Y:S04]  /*157d0*/  LDGSTS.E [R2+0x45800], desc[UR14][R140.64], P1 ;  /* 0x458000008c027fae */ /* 0x000fe8000892184e */
[----:B------:R-:W2:Y:S04]  /*157e0*/  LDL.64 R72, [R1+0x1f20] ;  /* 0x001f200001487983 */ /* 0x000ea80000100a00 */
[----:B------:R-:W5:Y:S04]  /*157f0*/  LDL.64 R70, [R1+0x1ee0] ;  /* 0x001ee00001467983 */ /* 0x000f680000100a00 */
[----:B------:R-:W-:Y:S04]  /*15800*/  LDGSTS.E [R2+0x46000], desc[UR14][R138.64], P1 ;  /* 0x460000008a027fae */ /* 0x000fe8000892184e */
[----:B------:R-:W-:Y:S04]  /*15810*/  LDGSTS.E [R2+0x46800], desc[UR14][R136.64], P1 ;  /* 0x4680000088027fae */ /* 0x000fe8000892184e */
[----:B------:R-:W-:Y:S04]  /*15820*/  LDGSTS.E [R2+0x47000], desc[UR14][R62.64], P1 ;  /* 0x470000003e027fae */ /* 0x000fe8000892184e */
[----:B------:R-:W4:Y:S04]  /*15830*/  LDL.64 R142, [R1+0x1ed8] ;  /* 0x001ed800018e7983 */ /* 0x000f280000100a00 */
[----:B------:R-:W4:Y:S04]  /*15840*/  LDL.64 R140, [R1+0x1e98] ;  /* 0x001e9800018c7983 */ /* 0x000f280000100a00 */
[----:B------:R-:W4:Y:S04]  /*15850*/  LDL.64 R62, [R1+0x1e60] ;  /* 0x001e6000013e7983 */ /* 0x000f280000100a00 */
[----:B------:R-:W4:Y:S04]  /*15860*/  LDL.64 R138, [R1+0x1e58] ;  /* 0x001e5800018a7983 */ /* 0x000f280000100a00 */
[----:B------:R-:W-:Y:S04]  /*15870*/  LDGSTS.E [R2+0x47800], desc[UR14][R134.64], P1 ;  /* 0x4780000086027fae */ /* 0x000fe8000892184e */
        /* <DEDUP_REMOVED lines=13> */
[----:B---3--:R-:W-:Y:S04]  /*15950*/  LDGSTS.E [R250+0x47100], desc[UR14][R108.64], P1 ;  /* 0x471000006cfa7fae */ /* 0x008fe8000892184e */
[----:B------:R-:W3:Y:S04]  /*15960*/  LDL.64 R110, [R1+0x1dd0] ;  /* 0x001dd000016e7983 */ /* 0x000ee80000100a00 */
[----:B------:R-:W-:Y:S04]  /*15970*/  LDGSTS.E [R250+0x47900], desc[UR14][R74.64], P1 ;  /* 0x479000004afa7fae */ /* 0x000fe8000892184e */
[----:B------:R-:W3:Y:S04]  /*15980*/  LDL.64 R108, [R1+0x1f08] ;  /* 0x001f0800016c7983 */ /* 0x000ee80000100a00 */
[----:B------:R-:W3:Y:S04]  /*15990*/  LDL.64 R74, [R1+0x1ec8] ;  /* 0x001ec800014a7983 */ /* 0x000ee80000100a00 */
[----:B--2---:R-:W-:Y:S04]  /*159a0*/  LDGSTS.E [R3+0x44200], desc[UR14][R72.64], P1 ;  /* 0x4420000048037fae */ /* 0x004fe8000892184e */
[----:B-----5:R-:W-:Y:S04]  /*159b0*/  LDGSTS.E [R3+0x44a00], desc[UR14][R70.64], P1 ;  /* 0x44a0000046037fae */ /* 0x020fe8000892184e */
[----:B------:R-:W-:Y:S04]  /*159c0*/  LDGSTS.E [R3+0x45200], desc[UR14][R150.64], P1 ;  /* 0x4520000096037fae */ /* 0x000fe8000892184e */
[----:B------:R-:W2:Y:S04]  /*159d0*/  LDL.64 R72, [R1+0x1e88] ;  /* 0x001e880001487983 */ /* 0x000ea80000100a00 */
[----:B------:R-:W5:Y:S04]  /*159e0*/  LDL.64 R70, [R1+0x1e48] ;  /* 0x001e480001467983 */ /* 0x000f680000100a00 */
[----:B----4-:R-:W-:Y:S04]  /*159f0*/  LDGSTS.E [R3+0x45a00], desc[UR14][R62.64], P1 ;  /* 0x45a000003e037fae */ /* 0x010fe8000892184e */
[----:B------:R-:W-:Y:S04]  /*15a00*/  LDGSTS.E [R3+0x46200], desc[UR14][R60.64], P1 ;  /* 0x462000003c037fae */ /* 0x000fe8000892184e */
[----:B------:R-:W-:Y:S04]  /*15a10*/  LDGSTS.E [R3+0x46a00], desc[UR14][R58.64], P1 ;  /* 0x46a000003a037fae */ /* 0x000fe8000892184e */
[----:B------:R-:W4:Y:S04]  /*15a20*/  LDL.64 R62, [R1+0x1f00] ;  /* 0x001f0000013e7983 */ /* 0x000f280000100a00 */
[----:B------:R-:W4:Y:S04]  /*15a30*/  LDL.64 R60, [R1+0x1ec0] ;  /* 0x001ec000013c7983 */ /* 0x000f280000100a00 */
[----:B------:R-:W4:Y:S04]  /*15a40*/  LDL.64 R58, [R1+0x1e80] ;  /* 0x001e8000013a7983 */ /* 0x000f280000100a00 */
[----:B------:R-:W-:Y:S04]  /*15a50*/  LDGSTS.E [R3+0x47200], desc[UR14][R148.64], P1 ;  /* 0x4720000094037fae */ /* 0x000fe8000892184e */
        /* <DEDUP_REMOVED lines=14> */
[----:B---3--:R-:W-:Y:S04]  /*15b40*/  LDGSTS.E [R4+0x46c00], desc[UR14][R110.64], P1 ;  /* 0x46c000006e047fae */ /* 0x008fe8000892184e */
[----:B------:R-:W-:Y:S04]  /*15b50*/  LDGSTS.E [R4+0x47400], desc[UR14][R112.64], P1 ;  /* 0x4740000070047fae */ /* 0x000fe8000892184e */
[----:B------:R-:W-:Y:S04]  /*15b60*/  LDGSTS.E [R4+0x47c00], desc[UR14][R128.64], P1 ;  /* 0x47c0000080047fae */ /* 0x000fe8000892184e */
[----:B------:R-:W-:Y:S04]  /*15b70*/  LDGSTS.E [R246+0x44500], desc[UR14][R108.64], P1 ;  /* 0x445000006cf67fae */ /* 0x000fe8000892184e */
[----:B------:R-:W-:Y:S04]  /*15b80*/  LDGSTS.E [R246+0x44d00], desc[UR14][R74.64], P1 ;  /* 0x44d000004af67fae */ /* 0x000fe8000892184e */
[----:B------:R-:W3:Y:S04]  /*15b90*/  LDL.64 R52, [R1+0x1ef8] ;  /* 0x001ef80001347983 */ /* 0x000ee80000100a00 */
[----:B------:R-:W3:Y:S04]  /*15ba0*/  LDL.64 R50, [R1+0x1eb8] ;  /* 0x001eb80001327983 */ /* 0x000ee80000100a00 */
[----:B--2---:R-:W-:Y:S04]  /*15bb0*/  LDGSTS.E [R246+0x45500], desc[UR14][R72.64], P1 ;  /* 0x4550000048f67fae */ /* 0x004fe8000892184e */
[----:B-----5:R-:W-:Y:S04]  /*15bc0*/  LDGSTS.E [R246+0x45d00], desc[UR14][R70.64], P1 ;  /* 0x45d0000046f67fae */ /* 0x020fe8000892184e */
[----:B------:R-:W-:Y:S04]  /*15bd0*/  LDGSTS.E [R246+0x46500], desc[UR14][R66.64], P1 ;  /* 0x4650000042f67fae */ /* 0x000fe8000892184e */
[----:B------:R-:W-:Y:S04]  /*15be0*/  LDGSTS.E [R246+0x46d00], desc[UR14][R64.64], P1 ;  /* 0x46d0000040f67fae */ /* 0x000fe8000892184e */
[----:B------:R-:W-:Y:S04]  /*15bf0*/  LDGSTS.E [R246+0x47500], desc[UR14][R114.64], P1 ;  /* 0x4750000072f67fae */ /* 0x000fe8000892184e */
[----:B------:R-:W-:Y:S04]  /*15c00*/  LDGSTS.E [R246+0x47d00], desc[UR14][R130.64], P1 ;  /* 0x47d0000082f67fae */ /* 0x000fe8000892184e */
[----:B----4-:R-:W-:Y:S04]  /*15c10*/  LDGSTS.E [R5+0x44600], desc[UR14][R62.64], P1 ;  /* 0x446000003e057fae */ /* 0x010fe8000892184e */
[----:B------:R1:W-:Y:S04]  /*15c20*/  LDGSTS.E [R5+0x44e00], desc[UR14][R60.64], P1 ;  /* 0x44e000003c057fae */ /* 0x0003e8000892184e */
[----:B------:R-:W-:Y:S04]  /*15c30*/  LDGSTS.E [R5+0x45600], desc[UR14][R58.64], P1 ;  /* 0x456000003a057fae */ /* 0x000fe8000892184e */
[----:B------:R-:W-:Y:S04]  /*15c40*/  LDGSTS.E [R5+0x45e00], desc[UR14][R68.64], P1 ;  /* 0x45e0000044057fae */ /* 0x000fe8000892184e */
[----:B------:R2:W-:Y:S04]  /*15c50*/  LDGSTS.E [R5+0x46600], desc[UR14][R56.64], P1 ;  /* 0x4660000038057fae */ /* 0x0005e8000892184e */
[----:B------:R-:W-:Y:S04]  /*15c60*/  LDGSTS.E [R5+0x46e00], desc[UR14][R54.64], P1 ;  /* 0x46e0000036057fae */ /* 0x000fe8000892184e */
[----:B------:R-:W-:Y:S04]  /*15c70*/  LDGSTS.E [R5+0x47600], desc[UR14][R116.64], P1 ;  /* 0x4760000074057fae */ /* 0x000fe8000892184e */
[----:B------:R4:W-:Y:S04]  /*15c80*/  LDGSTS.E [R5+0x47e00], desc[UR14][R132.64], P1 ;  /* 0x47e0000084057fae */ /* 0x0009e8000892184e */
[----:B------:R-:W5:Y:S04]  /*15c90*/  LDL.64 R4, [R1+0x1d38] ;  /* 0x001d380001047983 */ /* 0x000f680000100a00 */
[----:B------:R1:W-:Y:S04]  /*15ca0*/  STL [R1+0x620], RZ ;  /* 0x000620ff01007387 */ /* 0x0003e80000100800 */
        /* <DEDUP_REMOVED lines=267> */
[----:B------:R1:W-:Y:S04]  /*16d60*/  STL [R1], RZ ;  /* 0x000000ff01007387 */ /* 0x0003e80000100800 */
        /* <DEDUP_REMOVED lines=53> */
[----:B------:R1:W-:Y:S01]  /*170c0*/  STL [R1+0x38], RZ ;  /* 0x000038ff01007387 */ /* 0x0003e20000100800 */
[----:B------:R-:W-:-:S03]  /*170d0*/  UISETP.GE.AND UP0, UPT, UR7, 0x40, UPT ;  /* 0x000000400700788c */ /* 0x000fc6000bf06270 */
[----:B------:R1:W-:Y:S04]  /*170e0*/  STL [R1+0x3c], RZ ;  /* 0x00003cff01007387 */ /* 0x0003e80000100800 */
[----:B------:R1:W-:Y:S04]  /*170f0*/  STL [R1+0x20], RZ ;  /* 0x000020ff01007387 */ /* 0x0003e80000100800 */
[----:B------:R1:W-:Y:S04]  /*17100*/  STL [R1+0x24], RZ ;  /* 0x000024ff01007387 */ /* 0x0003e80000100800 */
[----:B------:R1:W-:Y:S04]  /*17110*/  STL [R1+0x28], RZ ;  /* 0x000028ff01007387 */ /* 0x0003e80000100800 */
[----:B------:R1:W-:Y:S01]  /*17120*/  STL [R1+0x2c], RZ ;  /* 0x00002cff01007387 */ /* 0x0003e20000100800 */
[----:B------:R-:W-:-:S03]  /*17130*/  PLOP3.LUT P0, PT, PT, PT, UP0, 0x40, 0x0 ;  /* 0x000000000000781c */ /* 0x000fc60003f0e808 */
[----:B---3--:R3:W-:Y:S04]  /*17140*/  LDGSTS.E [R0+0x44700], desc[UR14][R52.64], P1 ;  /* 0x4470000034007fae */ /* 0x0087e8000892184e */
[----:B------:R-:W-:Y:S04]  /*17150*/  LDGSTS.E [R0+0x44f00], desc[UR14][R50.64], P1 ;  /* 0x44f0000032007fae */ /* 0x000fe8000892184e */
[----:B------:R3:W-:Y:S04]  /*17160*/  LDGSTS.E [R0+0x45700], desc[UR14][R48.64], P1 ;  /* 0x4570000030007fae */ /* 0x0007e8000892184e */
[----:B------:R-:W-:Y:S04]  /*17170*/  LDGSTS.E [R0+0x45f00], desc[UR14][R46.64], P1 ;  /* 0x45f000002e007fae */ /* 0x000fe8000892184e */
[----:B------:R3:W-:Y:S04]  /*17180*/  LDGSTS.E [R0+0x46700], desc[UR14][R44.64], P1 ;  /* 0x467000002c007fae */ /* 0x0007e8000892184e */
[----:B------:R-:W-:Y:S04]  /*17190*/  LDGSTS.E [R0+0x46f00], desc[UR14][R42.64], P1 ;  /* 0x46f000002a007fae */ /* 0x000fe8000892184e */
[----:B------:R3:W-:Y:S04]  /*171a0*/  LDGSTS.E [R0+0x47700], desc[UR14][R40.64], P1 ;  /* 0x4770000028007fae */ /* 0x0007e8000892184e */
[----:B-----5:R1:W-:Y:S01]  /*171b0*/  LDGSTS.E [R0+0x47f00], desc[UR14][R4.64], P1 ;  /* 0x47f0000004007fae */ /* 0x0203e2000892184e */
[----:B------:R-:W-:-:S03]  /*171c0*/  CS2R R196, SRZ ;  /* 0x0000000000c47805 */ /* 0x000fc6000001ff00 */
[----:B------:R-:W0:Y:S01]  /*171d0*/  LDGDEPBAR ;  /* 0x00000000000079af */ /* 0x000e220000000000 */
[----:B------:R-:W-:Y:S02]  /*171e0*/  CS2R R198, SRZ ;  /* 0x0000000000c67805 */ /* 0x000fe4000001ff00 */
[----:B------:R-:W-:Y:S02]  /*171f0*/  CS2R R200, SRZ ;  /* 0x0000000000c87805 */ /* 0x000fe4000001ff00 */
[----:B------:R-:W-:Y:S02]  /*17200*/  CS2R R202, SRZ ;  /* 0x0000000000ca7805 */ /* 0x000fe4000001ff00 */
[----:B------:R-:W-:Y:S02]  /*17210*/  CS2R R204, SRZ ;  /* 0x0000000000cc7805 */ /* 0x000fe4000001ff00 */
[----:B------:R-:W-:Y:S02]  /*17220*/  CS2R R206, SRZ ;  /* 0x0000000000ce7805 */ /* 0x000fe4000001ff00 */
[----:B------:R-:W-:-:S02]  /*17230*/  CS2R R208, SRZ ;  /* 0x0000000000d07805 */ /* 0x000fc4000001ff00 */
        /* <DEDUP_REMOVED lines=9> */
[----:B-1----:R-:W-:Y:S02]  /*172d0*/  CS2R R60, SRZ ;  /* 0x00000000003c7805 */ /* 0x002fe4000001ff00 */
[----:B------:R-:W-:Y:S02]  /*172e0*/  CS2R R62, SRZ ;  /* 0x00000000003e7805 */ /* 0x000fe4000001ff00 */
[----:B--2---:R-:W-:-:S02]  /*172f0*/  CS2R R56, SRZ ;  /* 0x0000000000387805 */ /* 0x004fc4000001ff00 */
        /* <DEDUP_REMOVED lines=39> */
[----:B----4-:R-:W-:Y:S02]  /*17570*/  CS2R R132, SRZ ;  /* 0x0000000000847805 */ /* 0x010fe4000001ff00 */
        /* <DEDUP_REMOVED lines=19> */
[----:B---3--:R-:W-:-:S02]  /*176b0*/  CS2R R52, SRZ ;  /* 0x0000000000347805 */ /* 0x008fc4000001ff00 */
        /* <DEDUP_REMOVED lines=12> */
[----:B------:R-:W-:Y:S01]  /*17780*/  CS2R R250, SRZ ;  /* 0x0000000000fa7805 */ /* 0x000fe2000001ff00 */
[----:B------:R-:W-:Y:S06]  /*17790*/  @P0 BRA `(.L_x_0) ;  /* 0x000003b400b80947 */ /* 0x000fec0003800000 */
[----:B------:R-:W2:Y:S04]  /*177a0*/  LDL.LU.64 R250, [R1+0xfc0] ;  /* 0x000fc00001fa7983 */ /* 0x000ea80000300a00 */
[----:B------:R-:W3:Y:S04]  /*177b0*/  LDL.LU.64 R40, [R1+0x1008] ;  /* 0x0010080001287983 */ /* 0x000ee80000300a00 */
[----:B------:R-:W4:Y:S04]  /*177c0*/  LDL.LU.64 R2, [R1+0x1010] ;  /* 0x0010100001027983 */ /* 0x000f280000300a00 */
[----:B------:R-:W5:Y:S04]  /*177d0*/  LDL.LU.64 R42, [R1+0x1018] ;  /* 0x00101800012a7983 */ /* 0x000f680000300a00 */
[----:B------:R-:W5:Y:S04]  /*177e0*/  LDL.LU.64 R44, [R1+0x1020] ;  /* 0x00102000012c7983 */ /* 0x000f680000300a00 */
[----:B------:R-:W5:Y:S04]  /*177f0*/  LDL.LU.64 R36, [R1+0x1028] ;  /* 0x0010280001247983 */ /* 0x000f680000300a00 */
[----:B------:R-:W5:Y:S04]  /*17800*/  LDL.LU.64 R38, [R1+0x1030] ;  /* 0x0010300001267983 */ /* 0x000f680000300a00 */
[----:B------:R-:W5:Y:S04]  /*17810*/  LDL.LU.64 R46, [R1+0x1038] ;  /* 0x00103800012e7983 */ /* 0x000f680000300a00 */
[----:B------:R-:W5:Y:S04]  /*17820*/  LDL.LU.64 R152, [R1+0x280] ;  /* 0x0002800001987983 */ /* 0x000f680000300a00 */
[----:B------:R-:W5:Y:S04]  /*17830*/  LDL.LU.64 R154, [R1+0x258] ;  /* 0x00025800019a7983 */ /* 0x000f680000300a00 */
[----:B------:R-:W5:Y:S04]  /*17840*/  LDL.LU.64 R248, [R1+0x250] ;  /* 0x0002500001f87983 */ /* 0x000f680000300a00 */
[----:B--2---:R1:W-:Y:S01]  /*17850*/  STL [R1+0x1c54], R250 ;  /* 0x001c54fa01007387 */ /* 0x0043e20000100800 */
[----:B------:R-:W-:-:S03]  /*17860*/  IMAD.MOV.U32 R0, RZ, RZ, R251 ;  /* 0x000000ffff007224 */ /* 0x000fc600078e00fb */
[----:B-1----:R-:W2:Y:S04]  /*17870*/  LDL.LU.64 R250, [R1+0xf8] ;  /* 0x0000f80001fa7983 */ /* 0x002ea80000300a00 */
[----:B------:R1:W-:Y:S04]  /*17880*/  STL [R1+0x1c50], R0 ;  /* 0x001c500001007387 */ /* 0x0003e80000100800 */
[----:B---3--:R3:W-:Y:S01]  /*17890*/  STL [R1+0x1c5c], R40 ;  /* 0x001c5c2801007387 */ /* 0x0087e20000100800 */
[----:B-1----:R-:W-:-:S03]  /*178a0*/  MOV R0, R41 ;  /* 0x0000002900007202 */ /* 0x002fc60000000f00 */
[----:B---3--:R-:W3:Y:S04]  /*178b0*/  LDL.LU.64 R40, [R1+0xf0] ;  /* 0x0000f00001287983 */ /* 0x008ee80000300a00 */
[----:B------:R1:W-:Y:S04]  /*178c0*/  STL [R1+0x1c58], R0 ;  /* 0x001c580001007387 */ /* 0x0003e80000100800 */
[----:B----4-:R4:W-:Y:S04]  /*178d0*/  STL [R1+0x1c64], R2 ;  /* 0x001c640201007387 */ /* 0x0109e80000100800 */
[----:B-----5:R-:W-:Y:S01]  /*178e0*/  STL [R1+0x1c6c], R42 ;  /* 0x001c6c2a01007387 */ /* 0x020fe20000100800 */
[----:B-1----:R-:W-:-:S05]  /*178f0*/  IMAD.MOV.U32 R0, RZ, RZ, R3 ;  /* 0x000000ffff007224 */ /* 0x002fca00078e0003 */
[----:B------:R1:W-:Y:S04]  /*17900*/  STL [R1+0x1c60], R0 ;  /* 0x001c600001007387 */ /* 0x0003e80000100800 */
[----:B----4-:R-:W4:Y:S04]  /*17910*/  LDL.LU.64 R2, [R1+0xd8] ;  /* 0x0000d80001027983 */ /* 0x010f280000300a00 */
[----:B------:R-:W-:Y:S01]  /*17920*/  STL [R1+0x1c74], R44 ;  /* 0x001c742c01007387 */ /* 0x000fe20000100800 */
[----:B-1----:R-:W-:-:S05]  /*17930*/  IMAD.MOV.U32 R0, RZ, RZ, R43 ;  /* 0x000000ffff007224 */ /* 0x002fca00078e002b */
[----:B------:R1:W-:Y:S04]  /*17940*/  STL [R1+0x1c68], R0 ;  /* 0x001c680001007387 */ /* 0x0003e80000100800 */
[----:B------:R-:W5:Y:S04]  /*17950*/  LDL.LU.64 R42, [R1+0xd0] ;  /* 0x0000d000012a7983 */ /* 0x000f680000300a00 */
[----:B------:R-:W-:Y:S01]  /*17960*/  STL [R1+0x1c7c], R36 ;  /* 0x001c7c2401007387 */ /* 0x000fe20000100800 */
[----:B-1----:R-:W-:-:S05]  /*17970*/  MOV R0, R45 ;  /* 0x0000002d00007202 */ /* 0x002fca0000000f00 */
[----:B------:R1:W-:Y:S04]  /*17980*/  STL [R1+0x1c70], R0 ;  /* 0x001c700001007387 */ /* 0x0003e80000100800 */
[----:B------:R-:W5:Y:S04]  /*17990*/  LDL.LU.64 R48, [R1+0xc8] ;  /* 0x0000c80001307983 */ /* 0x000f680000300a00 */
[----:B------:R-:W-:Y:S01]  /*179a0*/  STL [R1+0x1c84], R38 ;  /* 0x001c842601007387 */ /* 0x000fe20000100800 */
[----:B-1----:R-:W-:-:S05]  /*179b0*/  IMAD.MOV.U32 R0, RZ, RZ, R37 ;  /* 0x000000ffff007224 */ /* 0x002fca00078e0025 */
[----:B------:R1:W-:Y:S04]  /*179c0*/  STL [R1+0x1c78], R0 ;  /* 0x001c780001007387 */ /* 0x0003e80000100800 */
[----:B------:R-:W5:Y:S04]  /*179d0*/  LDL.LU.64 R36, [R1+0xc0] ;  /* 0x0000c00001247983 */ /* 0x000f680000300a00 */
[----:B------:R-:W-:Y:S01]  /*179e0*/  STL [R1+0x1c8c], R46 ;  /* 0x001c8c2e01007387 */ /* 0x000fe20000100800 */
[----:B-1----:R-:W-:-:S05]  /*179f0*/  IMAD.MOV.U32 R0, RZ, RZ, R39 ;  /* 0x000000ffff007224 */ /* 0x002fca00078e0027 */
[----:B------:R1:W-:Y:S04]  /*17a00*/  STL [R1+0x1c80], R0 ;  /* 0x001c800001007387 */ /* 0x0003e80000100800 */
[----:B------:R-:W5:Y:S04]  /*17a10*/  LDL.LU.64 R38, [R1+0xb8] ;  /* 0x0000b80001267983 */ /* 0x000f680000300a00 */
[----:B------:R-:W5:Y:S01]  /*17a20*/  LDL.LU.64 R50, [R1+0xb0] ;  /* 0x0000b00001327983 */ /* 0x000f620000300a00 */
[----:B-1----:R-:W-:-:S05]  /*17a30*/  MOV R0, R47 ;  /* 0x0000002f00007202 */ /* 0x002fca0000000f00 */
[----:B------:R1:W-:Y:S04]  /*17a40*/  STL [R1+0x1c88], R0 ;  /* 0x001c880001007387 */ /* 0x0003e80000100800 */
[----:B------:R1:W-:Y:S02]  /*17a50*/  STL [R1+0x1c90], R152 ;  /* 0x001c909801007387 */ /* 0x0003e40000100800 */
[----:B-1----:R-:W-:Y:S02]  /*17a60*/  IMAD.MOV.U32 R0, RZ, RZ, R153 ;  /* 0x000000ffff007224 */ /* 0x002fe400078e0099 */
[----:B------:R-:W5:Y:S04]  /*17a70*/  LDL.LU.64 R152, [R1+0xa8] ;  /* 0x0000a80001987983 */ /* 0x000f680000300a00 */
[----:B------:R1:W-:Y:S04]  /*17a80*/  STL [R1+0x1c48], R0 ;  /* 0x001c480001007387 */ /* 0x0003e80000100800 */
[----:B------:R1:W-:Y:S02]  /*17a90*/  STL [R1+0x1c4c], R154 ;  /* 0x001c4c9a01007387 */ /* 0x0003e40000100800 */
[----:B-1----:R-:W-:-:S02]  /*17aa0*/  IMAD.MOV.U32 R0, RZ, RZ, R155 ;  /* 0x000000ffff007224 */ /* 0x002fc400078e009b */
[----:B------:R-:W5:Y:S04]  /*17ab0*/  LDL.LU.64 R154, [R1+0xa0] ;  /* 0x0000a000019a7983 */ /* 0x000f680000300a00 */
[----:B------:R1:W-:Y:S04]  /*17ac0*/  STL [R1+0x1c40], R0 ;  /* 0x001c400001007387 */ /* 0x0003e80000100800 */
[----:B------:R2:W-:Y:S04]  /*17ad0*/  STL [R1+0x1c44], R248 ;  /* 0x001c44f801007387 */ /* 0x0005e80000100800 */
[----:B------:R-:W5:Y:S01]  /*17ae0*/  LDL.LU.64 R44, [R1+0x98] ;  /* 0x00009800012c7983 */ /* 0x000f620000300a00 */
[----:B-1----:R-:W-:-:S03]  /*17af0*/  MOV R0, R249 ;  /* 0x000000f900007202 */ /* 0x002fc60000000f00 */
[----:B--2---:R-:W-:Y:S04]  /*17b00*/  STL [R1+0x1c3c], R250 ;  /* 0x001c3cfa01007387 */ /* 0x004fe80000100800 */
[----:B------:R1:W-:Y:S04]  /*17b10*/  STL [R1+0x1c38], R0 ;  /* 0x001c380001007387 */ /* 0x0003e80000100800 */
[----:B------:R-:W2:Y:S01]  /*17b20*/  LDL.LU.64 R248, [R1+0x90] ;  /* 0x0000900001f87983 */ /* 0x000ea20000300a00 */
[----:B-1----:R-:W-:-:S03]  /*17b30*/  IMAD.MOV.U32 R0, RZ, RZ, R251 ;  /* 0x000000ffff007224 */ /* 0x002fc600078e00fb */
[----:B---3--:R-:W-:Y:S04]  /*17b40*/  STL [R1+0x1c34], R40 ;  /* 0x001c342801007387 */ /* 0x008fe80000100800 */
[----:B------:R1:W-:Y:S04]  /*17b50*/  STL [R1+0x1c30], R0 ;  /* 0x001c300001007387 */ /* 0x0003e80000100800 */
[----:B------:R-:W3:Y:S04]  /*17b60*/  LDL.LU.64 R250, [R1+0x88] ;  /* 0x0000880001fa7983 */ /* 0x000ee80000300a00 */
[----:B------:R-:W3:Y:S01]  /*17b70*/  LDL.LU.64 R46, [R1+0x80] ;  /* 0x00008000012e7983 */ /* 0x000ee20000300a00 */
[----:B-1----:R-:W-:-:S05]  /*17b80*/  IMAD.MOV.U32 R0, RZ, RZ, R41 ;  /* 0x000000ffff007224 */ /* 0x002fca00078e0029 */
[----:B------:R1:W-:Y:S04]  /*17b90*/  STL [R1+0x1c28], R0 ;  /* 0x001c280001007387 */ /* 0x0003e80000100800 */
[----:B----4-:R4:W-:Y:S01]  /*17ba0*/  STL [R1+0x1c2c], R2 ;  /* 0x001c2c0201007387 */ /* 0x0109e20000100800 */
[----:B-1----:R-:W-:-:S03]  /*17bb0*/  MOV R0, R3 ;  /* 0x0000000300007202 */ /* 0x002fc60000000f00 */
[----:B----4-:R-:W4:Y:S04]  /*17bc0*/  LDL.LU.64 R2, [R1+0x78] ;  /* 0x0000780001027983 */ /* 0x010f280000300a00 */
[----:B------:R1:W-:Y:S04]  /*17bd0*/  STL [R1+0x1c20], R0 ;  /* 0x001c200001007387 */ /* 0x0003e80000100800 */
[----:B-----5:R5:W-:Y:S04]  /*17be0*/  STL [R1+0x1c24], R42 ;  /* 0x001c242a01007387 */ /* 0x020be80000100800 */
[----:B------:R-:W4:Y:S01]  /*17bf0*/  LDL.LU.64 R40, [R1+0x70] ;  /* 0x0000700001287983 */ /* 0x000f220000300a00 */
[----:B-1----:R-:W-:-:S05]  /*17c00*/  IMAD.MOV.U32 R0, RZ, RZ, R43 ;  /* 0x000000ffff007224 */ /* 0x002fca00078e002b */
[----:B------:R1:W-:Y:S04]  /*17c10*/  STL [R1+0x1c18], R0 ;  /* 0x001c180001007387 */ /* 0x0003e80000100800 */
[----:B------:R-:W-:Y:S04]  /*17c20*/  STL [R1+0x1c1c], R48 ;  /* 0x001c1c3001007387 */ /* 0x000fe80000100800 */
[----:B-----5:R-:W5:Y:S01]  /*17c30*/  LDL.LU.64 R42, [R1+0x68] ;  /* 0x00006800012a7983 */ /* 0x020f620000300a00 */
[----:B-1----:R-:W-:-:S03]  /*17c40*/  IMAD.MOV.U32 R0, RZ, RZ, R49 ;  /* 0x000000ffff007224 */ /* 0x002fc600078e0031 */
[----:B------:R-:W-:Y:S04]  /*17c50*/  STL [R1+0x1c14], R36 ;  /* 0x001c142401007387 */ /* 0x000fe80000100800 */
[----:B------:R1:W-:Y:S02]  /*17c60*/  STL [R1+0x1c10], R0 ;  /* 0x001c100001007387 */ /* 0x0003e40000100800 */
[----:B-1----:R-:W-:Y:S02]  /*17c70*/  MOV R0, R37 ;  /* 0x0000002500007202 */ /* 0x002fe40000000f00 */
[----:B------:R-:W5:Y:S04]  /*17c80*/  LDL.LU.64 R36, [R1+0x60] ;  /* 0x0000600001247983 */ /* 0x000f680000300a00 */
[----:B------:R1:W-:Y:S04]  /*17c90*/  STL [R1+0x1c08], R0 ;  /* 0x001c080001007387 */ /* 0x0003e80000100800 */
[----:B------:R1:W-:Y:S02]  /*17ca0*/  STL [R1+0x1c0c], R38 ;  /* 0x001c0c2601007387 */ /* 0x0003e40000100800 */
[----:B-1----:R-:W-:-:S02]  /*17cb0*/  IMAD.MOV.U32 R0, RZ, RZ, R39 ;  /* 0x000000ffff007224 */ /* 0x002fc400078e0027 */
[----:B------:R-:W-:Y:S04]  /*17cc0*/  STL [R1+0x1c04], R50 ;  /* 0x001c043201007387 */ /* 0x000fe80000100800 */
[----:B------:R1:W-:Y:S04]  /*17cd0*/  STL [R1+0x1c00], R0 ;  /* 0x001c000001007387 */ /* 0x0003e80000100800 */
[----:B------:R-:W5:Y:S01]  /*17ce0*/  LDL.LU.64 R38, [R1+0x58] ;  /* 0x0000580001267983 */ /* 0x000f620000300a00 */
        /* <DEDUP_REMOVED lines=12> */
[----:B--2---:R-:W-:Y:S04]  /*17db0*/  STL [R1+0x1be4], R248 ;  /* 0x001be4f801007387 */ /* 0x004fe80000100800 */
[----:B------:R1:W-:Y:S02]  /*17dc0*/  STL [R1+0x1be0], R0 ;  /* 0x001be00001007387 */ /* 0x0003e40000100800 */
[----:B-1----:R-:W-:Y:S02]  /*17dd0*/  MOV R0, R249 ;  /* 0x000000f900007202 */ /* 0x002fe40000000f00 */
[----:B------:R-:W2:Y:S04]  /*17de0*/  LDL.LU.64 R248, [R1+0xde0] ;  /* 0x000de00001f87983 */ /* 0x000ea80000300a00 */
[----:B------:R1:W-:Y:S04]  /*17df0*/  STL [R1+0x1bd8], R0 ;  /* 0x001bd80001007387 */ /* 0x0003e80000100800 */
[----:B---3--:R3:W-:Y:S01]  /*17e00*/  STL [R1+0x1bdc], R250 ;  /* 0x001bdcfa01007387 */ /* 0x0087e20000100800 */
[----:B-1----:R-:W-:-:S03]  /*17e10*/  IMAD.MOV.U32 R0, RZ, RZ, R251 ;  /* 0x000000ffff007224 */ /* 0x002fc600078e00fb */
[----:B------:R-:W-:Y:S04]  /*17e20*/  STL [R1+0x1bd4], R46 ;  /* 0x001bd42e01007387 */ /* 0x000fe80000100800 */
[----:B------:R1:W-:Y:S04]  /*17e30*/  STL [R1+0x1bd0], R0 ;  /* 0x001bd00001007387 */ /* 0x0003e80000100800 */
[----:B---3--:R-:W3:Y:S01]  /*17e40*/  LDL.LU.64 R250, [R1+0xdf0] ;  /* 0x000df00001fa7983 */ /* 0x008ee20000300a00 */
[----:B-1----:R-:W-:-:S03]  /*17e50*/  IMAD.MOV.U32 R0, RZ, RZ, R47 ;  /* 0x000000ffff007224 */ /* 0x002fc600078e002f */
[----:B----4-:R-:W-:Y:S04]  /*17e60*/  STL [R1+0x1bcc], R2 ;  /* 0x001bcc0201007387 */ /* 0x010fe80000100800 */
[----:B------:R1:W-:Y:S02]  /*17e70*/  STL [R1+0x1bc8], R0 ;  /* 0x001bc80001007387 */ /* 0x0003e40000100800 */
[----:B-1----:R-:W-:Y:S02]  /*17e80*/  MOV R0, R3 ;  /* 0x0000000300007202 */ /* 0x002fe40000000f00 */
[----:B------:R-:W4:Y:S04]  /*17e90*/  LDL.LU.64 R2, [R1+0xe00] ;  /* 0x000e000001027983 */ /* 0x000f280000300a00 */
[----:B------:R1:W-:Y:S04]  /*17ea0*/  STL [R1+0x1bc0], R0 ;  /* 0x001bc00001007387 */ /* 0x0003e80000100800 */
[----:B------:R-:W-:Y:S01]  /*17eb0*/  STL [R1+0x1bc4], R40 ;  /* 0x001bc42801007387 */ /* 0x000fe20000100800 */
[----:B-1----:R-:W-:-:S03]  /*17ec0*/  IMAD.MOV.U32 R0, RZ, RZ, R41 ;  /* 0x000000ffff007224 */ /* 0x002fc600078e0029 */
[----:B-----5:R-:W-:Y:S04]  /*17ed0*/  STL [R1+0x1bbc], R42 ;  /* 0x001bbc2a01007387 */ /* 0x020fe80000100800 */
[----:B------:R1:W-:Y:S04]  /*17ee0*/  STL [R1+0x1bb8], R0 ;  /* 0x001bb80001007387 */ /* 0x0003e80000100800 */
[----:B------:R-:W5:Y:S04]  /*17ef0*/  LDL.LU.64 R110, [R1+0xe08] ;  /* 0x000e0800016e7983 */ /* 0x000f680000300a00 */
[----:B------:R-:W5:Y:S01]  /*17f00*/  LDL.LU.64 R52, [R1+0xe10] ;  /* 0x000e100001347983 */ /* 0x000f620000300a00 */
[----:B-1----:R-:W-:-:S05]  /*17f10*/  IMAD.MOV.U32 R0, RZ, RZ, R43 ;  /* 0x000000ffff007224 */ /* 0x002fca00078e002b */
[----:B------:R1:W-:Y:S04]  /*17f20*/  STL [R1+0x1bb0], R0 ;  /* 0x001bb00001007387 */ /* 0x0003e80000100800 */
[----:B------:R-:W-:Y:S04]  /*17f30*/  STL [R1+0x1bb4], R36 ;  /* 0x001bb42401007387 */ /* 0x000fe80000100800 */
[----:B------:R-:W5:Y:S01]  /*17f40*/  LDL.LU.64 R54, [R1+0xe18] ;  /* 0x000e180001367983 */ /* 0x000f620000300a00 */
[----:B-1----:R-:W-:-:S03]  /*17f50*/  MOV R0, R37 ;  /* 0x0000002500007202 */ /* 0x002fc60000000f00 */
[----:B------:R-:W5:Y:S04]  /*17f60*/  LDL.LU.64 R48, [R1+0xe20] ;  /* 0x000e200001307983 */ /* 0x000f680000300a00 */
[----:B------:R1:W-:Y:S04]  /*17f70*/  STL [R1+0x1ba8], R0 ;  /* 0x001ba80001007387 */ /* 0x0003e80000100800 */
[----:B------:R-:W-:Y:S04]  /*17f80*/  STL [R1+0x1bac], R38 ;  /* 0x001bac2601007387 */ /* 0x000fe80000100800 */
[----:B------:R-:W5:Y:S01]  /*17f90*/  LDL.LU.64 R50, [R1+0xe30] ;  /* 0x000e300001327983 */ /* 0x000f620000300a00 */
[----:B-1----:R-:W-:-:S03]  /*17fa0*/  IMAD.MOV.U32 R0, RZ, RZ, R39 ;  /* 0x000000ffff007224 */ /* 0x002fc600078e0027 */
        /* <DEDUP_REMOVED lines=9> */
[----:B-1----:R-:W-:-:S03]  /*18040*/  MOV R0, R155 ;  /* 0x0000009b00007202 */ /* 0x002fc60000000f00 */
[----:B------:R-:W5:Y:S04]  /*18050*/  LDL.LU.64 R36, [R1+0x368] ;  /* 0x0003680001247983 */ /* 0x000f680000300a00 */
[----:B------:R1:W-:Y:S04]  /*18060*/  STL [R1+0x1b10], R0 ;  /* 0x001b100001007387 */ /* 0x0003e80000100800 */
[----:B--2---:R-:W-:Y:S04]  /*18070*/  STL [R1+0x1b18], R248 ;  /* 0x001b18f801007387 */ /* 0x004fe80000100800 */
[----:B------:R-:W2:Y:S01]  /*18080*/  LDL.LU.64 R38, [R1+0x378] ;  /* 0x0003780001267983 */ /* 0x000ea20000300a00 */
[----:B-1----:R-:W-:-:S03]  /*18090*/  IMAD.MOV.U32 R0, RZ, RZ, R249 ;  /* 0x000000ffff007224 */ /* 0x002fc600078e00f9 */
[----:B------:R-:W2:Y:S04]  /*180a0*/  LDL.LU.64 R152, [R1+0x388] ;  /* 0x0003880001987983 */ /* 0x000ea80000300a00 */
[----:B------:R1:W-:Y:S04]  /*180b0*/  STL [R1+0x1b14], R0 ;  /* 0x001b140001007387 */ /* 0x0003e80000100800 */
[----:B---3--:R3:W-:Y:S04]  /*180c0*/  STL [R1+0x1b20], R250 ;  /* 0x001b20fa01007387 */ /* 0x0087e80000100800 */
[----:B------:R-:W2:Y:S01]  /*180d0*/  LDL.LU.64 R154, [R1+0x398] ;  /* 0x00039800019a7983 */ /* 0x000ea20000300a00 */
[----:B-1----:R-:W-:-:S03]  /*180e0*/  IMAD.MOV.U32 R0, RZ, RZ, R251 ;  /* 0x000000ffff007224 */ /* 0x002fc600078e00fb */
[----:B------:R-:W2:Y:S04]  /*180f0*/  LDL.LU.64 R248, [R1+0x40] ;  /* 0x0000400001f87983 */ /* 0x000ea80000300a00 */
[----:B------:R1:W-:Y:S04]  /*18100*/  STL [R1+0x1b1c], R0 ;  /* 0x001b1c0001007387 */ /* 0x0003e80000100800 */
[----:B----4-:R4:W-:Y:S04]  /*18110*/  STL [R1+0x1b28], R2 ;  /* 0x001b280201007387 */ /* 0x0109e80000100800 */
[----:B---3--:R-:W3:Y:S01]  /*18120*/  LDL.LU.64 R250, [R1+0x18] ;  /* 0x0000180001fa7983 */ /* 0x008ee20000300a00 */
[----:B-1----:R-:W-:-:S03]  /*18130*/  MOV R0, R3 ;  /* 0x0000000300007202 */ /* 0x002fc60000000f00 */
[----:B----4-:R-:W4:Y:S04]  /*18140*/  LDL.LU.64 R2, [R1+0x10] ;  /* 0x0000100001027983 */ /* 0x010f280000300a00 */
[----:B------:R1:W-:Y:S04]  /*18150*/  STL [R1+0x1b24], R0 ;  /* 0x001b240001007387 */ /* 0x0003e80000100800 */
[----:B-----5:R-:W-:Y:S01]  /*18160*/  STL [R1+0x1b30], R110 ;  /* 0x001b306e01007387 */ /* 0x020fe20000100800 */
[----:B-1----:R-:W-:-:S03]  /*18170*/  IMAD.MOV.U32 R0, RZ, RZ, R111 ;  /* 0x000000ffff007224 */ /* 0x002fc600078e006f */
[----:B------:R-:W-:Y:S04]  /*18180*/  STL [R1+0x1b38], R52 ;  /* 0x001b383401007387 */ /* 0x000fe80000100800 */
[----:B------:R1:W-:Y:S02]  /*18190*/  STL [R1+0x1b2c], R0 ;  /* 0x001b2c0001007387 */ /* 0x0003e40000100800 */
[----:B-1----:R-:W-:Y:S02]  /*181a0*/  IMAD.MOV.U32 R0, RZ, RZ, R53 ;  /* 0x000000ffff007224 */ /* 0x002fe400078e0035 */
[----:B------:R-:W-:Y:S04]  /*181b0*/  STL [R1+0x1b40], R54 ;  /* 0x001b403601007387 */ /* 0x000fe80000100800 */
[----:B------:R1:W-:Y:S04]  /*181c0*/  STL [R1+0x1b34], R0 ;  /* 0x001b340001007387 */ /* 0x0003e80000100800 */
[----:B------:R-:W-:Y:S01]  /*181d0*/  STL [R1+0x1b48], R48 ;  /* 0x001b483001007387 */ /* 0x000fe20000100800 */
[----:B-1----:R-:W-:-:S05]  /*181e0*/  MOV R0, R55 ;  /* 0x0000003700007202 */ /* 0x002fca0000000f00 */
[----:B------:R1:W-:Y:S04]  /*181f0*/  STL [R1+0x1b3c], R0 ;  /* 0x001b3c0001007387 */ /* 0x0003e80000100800 */
[----:B------:R-:W-:Y:S01]  /*18200*/  STL [R1+0x1b50], R50 ;  /* 0x001b503201007387 */ /* 0x000fe20000100800 */
[----:B-1----:R-:W-:-:S05]  /*18210*/  IMAD.MOV.U32 R0, RZ, RZ, R49 ;  /* 0x000000ffff007224 */ /* 0x002fca00078e0031 */
[----:B------:R1:W-:Y:S04]  /*18220*/  STL [R1+0x1b44], R0 ;  /* 0x001b440001007387 */ /* 0x0003e80000100800 */
[----:B------:R-:W-:Y:S01]  /*18230*/  STL [R1+0x1b58], R44 ;  /* 0x001b582c01007387 */ /* 0x000fe20000100800 */
[----:B-1----:R-:W-:-:S05]  /*18240*/  IMAD.MOV.U32 R0, RZ, RZ, R51 ;  /* 0x000000ffff007224 */ /* 0x002fca00078e0033 */
        /* <DEDUP_REMOVED lines=12> */
[----:B------:R1:W-:Y:S02]  /*18310*/  STL [R1+0x1b6c], R0 ;  /* 0x001b6c0001007387 */ /* 0x0003e40000100800 */
[----:B-1----:R-:W-:Y:S02]  /*18320*/  IMAD.MOV.U32 R0, RZ, RZ, R37 ;  /* 0x000000ffff007224 */ /* 0x002fe400078e0025 */
[----:B--2---:R-:W-:Y:S04]  /*18330*/  STL [R1+0x1b80], R38 ;  /* 0x001b802601007387 */ /* 0x004fe80000100800 */
        /* <DEDUP_REMOVED lines=10> */
[----:B---3--:R-:W-:Y:S01]  /*183e0*/  STL [R1+0x1b0c], R250 ;  /* 0x001b0cfa01007387 */ /* 0x008fe20000100800 */
[----:B-1----:R-:W-:-:S05]  /*183f0*/  IMAD.MOV.U32 R0, RZ, RZ, R249 ;  /* 0x000000ffff007224 */ /* 0x002fca00078e00f9 */
[----:B------:R1:W-:Y:S04]  /*18400*/  STL [R1+0x1b08], R0 ;  /* 0x001b080001007387 */ /* 0x0003e80000100800 */
[----:B----4-:R-:W-:Y:S01]  /*18410*/  STL [R1+0x1b04], R2 ;  /* 0x001b040201007387 */ /* 0x010fe20000100800 */
[----:B-1----:R-:W-:-:S05]  /*18420*/  MOV R0, R251 ;  /* 0x000000fb00007202 */ /* 0x002fca0000000f00 */
[----:B------:R1:W-:Y:S04]  /*18430*/  STL [R1+0x1b00], R0 ;  /* 0x001b000001007387 */ /* 0x0003e80000100800 */
[----:B------:R-:W-:Y:S01]  /*18440*/  STL [R1+0x1afc], R106 ;  /* 0x001afc6a01007387 */ /* 0x000fe20000100800 */
[----:B-1----:R-:W-:-:S05]  /*18450*/  IMAD.MOV.U32 R0, RZ, RZ, R3 ;  /* 0x000000ffff007224 */ /* 0x002fca00078e0003 */
[----:B------:R1:W-:Y:S04]  /*18460*/  STL [R1+0x1af8], R0 ;  /* 0x001af80001007387 */ /* 0x0003e80000100800 */
[----:B------:R-:W-:Y:S04]  /*18470*/  STL [R1+0x1af0], R107 ;  /* 0x001af06b01007387 */ /* 0x000fe80000100800 */
        /* <DEDUP_REMOVED lines=9> */
[----:B------:R-:W1:Y:S04]  /*18510*/  LDL.LU.64 R110, [R1+0xea0] ;  /* 0x000ea000016e7983 */ /* 0x000e680000300a00 */
[----:B------:R-:W-:Y:S04]  /*18520*/  STL [R1+0x1ac8], R97 ;  /* 0x001ac86101007387 */ /* 0x000fe80000100800 */
[----:B------:R-:W2:Y:S04]  /*18530*/  LDL.LU.64 R52, [R1+0xea8] ;  /* 0x000ea80001347983 */ /* 0x000ea80000300a00 */
[----:B------:R-:W-:Y:S04]  /*18540*/  STL [R1+0x1acc], R94 ;  /* 0x001acc5e01007387 */ /* 0x000fe80000100800 */
[----:B------:R-:W3:Y:S04]  /*18550*/  LDL.LU.64 R54, [R1+0xeb0] ;  /* 0x000eb00001367983 */ /* 0x000ee80000300a00 */
[----:B------:R-:W-:Y:S04]  /*18560*/  STL [R1+0x1ac0], R95 ;  /* 0x001ac05f01007387 */ /* 0x000fe80000100800 */
[----:B------:R-:W4:Y:S04]  /*18570*/  LDL.LU.64 R48, [R1+0xeb8] ;  /* 0x000eb80001307983 */ /* 0x000f280000300a00 */
[----:B------:R-:W-:Y:S04]  /*18580*/  STL [R1+0x1ac4], R92 ;  /* 0x001ac45c01007387 */ /* 0x000fe80000100800 */
[----:B------:R-:W5:Y:S04]  /*18590*/  LDL.LU.64 R50, [R1+0xec8] ;  /* 0x000ec80001327983 */ /* 0x000f680000300a00 */
        /* <DEDUP_REMOVED lines=21> */
[----:B------:R-:W5:Y:S01]  /*186f0*/  LDL.LU.64 R2, [R1+0x458] ;  /* 0x0004580001027983 */ /* 0x000f620000300a00 */
[----:B-1----:R-:W-:-:S03]  /*18700*/  IMAD.MOV.U32 R0, RZ, RZ, R111 ;  /* 0x000000ffff007224 */ /* 0x002fc600078e006f */
[----:B------:R-:W-:Y:S04]  /*18710*/  STL [R1+0x1a18], R110 ;  /* 0x001a186e01007387 */ /* 0x000fe80000100800 */
[----:B--2---:R-:W-:Y:S04]  /*18720*/  STL [R1+0x1a20], R52 ;  /* 0x001a203401007387 */ /* 0x004fe80000100800 */
[----:B------:R1:W-:Y:S04]  /*18730*/  STL [R1+0x1a14], R0 ;  /* 0x001a140001007387 */ /* 0x0003e80000100800 */
[----:B---3--:R-:W-:Y:S01]  /*18740*/  STL [R1+0x1a28], R54 ;  /* 0x001a283601007387 */ /* 0x008fe20000100800 */
[----:B-1----:R-:W-:-:S05]  /*18750*/  MOV R0, R53 ;  /* 0x0000003500007202 */ /* 0x002fca0000000f00 */
[----:B------:R1:W-:Y:S04]  /*18760*/  STL [R1+0x1a1c], R0 ;  /* 0x001a1c0001007387 */ /* 0x0003e80000100800 */
[----:B----4-:R-:W-:Y:S01]  /*18770*/  STL [R1+0x1a30], R48 ;  /* 0x001a303001007387 */ /* 0x010fe20000100800 */
[----:B-1----:R-:W-:-:S05]  /*18780*/  IMAD.MOV.U32 R0, RZ, RZ, R55 ;  /* 0x000000ffff007224 */ /* 0x002fca00078e0037 */
[----:B------:R1:W-:Y:S04]  /*18790*/  STL [R1+0x1a24], R0 ;  /* 0x001a240001007387 */ /* 0x0003e80000100800 */
[----:B-----5:R-:W-:Y:S01]  /*187a0*/  STL [R1+0x1a38], R50 ;  /* 0x001a383201007387 */ /* 0x020fe20000100800 */
        /* <DEDUP_REMOVED lines=49> */
[----:B------:R-:W2:Y:S04]  /*18ac0*/  LDL.LU.64 R250, [R1+0xf08] ;  /* 0x000f080001fa7983 */ /* 0x000ea80000300a00 */
[----:B------:R-:W-:Y:S04]  /*18ad0*/  STL [R1+0x19e4], R28 ;  /* 0x0019e41c01007387 */ /* 0x000fe80000100800 */
[----:B------:R-:W-:Y:S04]  /*18ae0*/  STL [R1+0x19d8], R29 ;  /* 0x0019d81d01007387 */ /* 0x000fe80000100800 */
[----:B------:R-:W3:Y:S04]  /*18af0*/  LDL.LU.64 R44, [R1+0xf18] ;  /* 0x000f1800012c7983 */ /* 0x000ee80000300a00 */
[----:B------:R-:W-:Y:S04]  /*18b00*/  STL [R1+0x19dc], R26 ;  /* 0x0019dc1a01007387 */ /* 0x000fe80000100800 */
[----:B------:R-:W-:Y:S04]  /*18b10*/  STL [R1+0x19d0], R27 ;  /* 0x0019d01b01007387 */ /* 0x000fe80000100800 */
[----:B------:R-:W4:Y:S04]  /*18b20*/  LDL.LU.64 R46, [R1+0xf28] ;  /* 0x000f2800012e7983 */ /* 0x000f280000300a00 */
[----:B------:R-:W-:Y:S04]  /*18b30*/  STL [R1+0x19d4], R24 ;  /* 0x0019d41801007387 */ /* 0x000fe80000100800 */
[----:B------:R-:W-:Y:S04]  /*18b40*/  STL [R1+0x19c8], R25 ;  /* 0x0019c81901007387 */ /* 0x000fe80000100800 */
[----:B------:R-:W5:Y:S04]  /*18b50*/  LDL.LU.64 R36, [R1+0xf38] ;  /* 0x000f380001247983 */ /* 0x000f680000300a00 */
        /* <DEDUP_REMOVED lines=21> */
[----:B--2---:R2:W-:Y:S01]  /*18cb0*/  STL [R1+0x18d4], R250 ;  /* 0x0018d4fa01007387 */ /* 0x0045e20000100800 */
[----:B-1----:R-:W-:-:S03]  /*18cc0*/  MOV R0, R251 ;  /* 0x000000fb00007202 */ /* 0x002fc60000000f00 */
[----:B--2---:R-:W2:Y:S04]  /*18cd0*/  LDL.LU.64 R250, [R1+0x5a8] ;  /* 0x0005a80001fa7983 */ /* 0x004ea80000300a00 */
[----:B------:R1:W-:Y:S04]  /*18ce0*/  STL [R1+0x18d0], R0 ;  /* 0x0018d00001007387 */ /* 0x0003e80000100800 */
[----:B---3--:R3:W-:Y:S04]  /*18cf0*/  STL [R1+0x18dc], R44 ;  /* 0x0018dc2c01007387 */ /* 0x0087e80000100800 */
[----:B------:R-:W2:Y:S01]  /*18d00*/  LDL.LU.64 R50, [R1+0x5a0] ;  /* 0x0005a00001327983 */ /* 0x000ea20000300a00 */
[----:B-1----:R-:W-:-:S05]  /*18d10*/  IMAD.MOV.U32 R0, RZ, RZ, R45 ;  /* 0x000000ffff007224 */ /* 0x002fca00078e002d */
[----:B------:R1:W-:Y:S04]  /*18d20*/  STL [R1+0x18d8], R0 ;  /* 0x0018d80001007387 */ /* 0x0003e80000100800 */
[----:B----4-:R4:W-:Y:S04]  /*18d30*/  STL [R1+0x18e4], R46 ;  /* 0x0018e42e01007387 */ /* 0x0109e80000100800 */
[----:B---3--:R-:W3:Y:S01]  /*18d40*/  LDL.LU.64 R44, [R1+0x598] ;  /* 0x00059800012c7983 */ /* 0x008ee20000300a00 */
[----:B-1----:R-:W-:-:S05]  /*18d50*/  IMAD.MOV.U32 R0, RZ, RZ, R47 ;  /* 0x000000ffff007224 */ /* 0x002fca00078e002f */
[----:B------:R1:W-:Y:S04]  /*18d60*/  STL [R1+0x18e0], R0 ;  /* 0x0018e00001007387 */ /* 0x0003e80000100800 */
[----:B-----5:R5:W-:Y:S04]  /*18d70*/  STL [R1+0x18ec], R36 ;  /* 0x0018ec2401007387 */ /* 0x020be80000100800 */
[----:B----4-:R-:W4:Y:S01]  /*18d80*/  LDL.LU.64 R46, [R1+0x590] ;  /* 0x00059000012e7983 */ /* 0x010f220000300a00 */
[----:B-1----:R-:W-:-:S03]  /*18d90*/  MOV R0, R37 ;  /* 0x0000002500007202 */ /* 0x002fc60000000f00 */
[----:B------:R-:W-:Y:S04]  /*18da0*/  STL [R1+0x18f4], R40 ;  /* 0x0018f42801007387 */ /* 0x000fe80000100800 */
[----:B------:R1:W-:Y:S04]  /*18db0*/  STL [R1+0x18e8], R0 ;  /* 0x0018e80001007387 */ /* 0x0003e80000100800 */
[----:B-----5:R-:W5:Y:S01]  /*18dc0*/  LDL.LU.64 R36, [R1+0x588] ;  /* 0x0005880001247983 */ /* 0x020f620000300a00 */
[----:B-1----:R-:W-:-:S03]  /*18dd0*/  IMAD.MOV.U32 R0, RZ, RZ, R41 ;  /* 0x000000ffff007224 */ /* 0x002fc600078e0029 */
[----:B------:R-:W-:Y:S04]  /*18de0*/  STL [R1+0x18fc], R38 ;  /* 0x0018fc2601007387 */ /* 0x000fe80000100800 */
[----:B------:R1:W-:Y:S04]  /*18df0*/  STL [R1+0x18f0], R0 ;  /* 0x0018f00001007387 */ /* 0x0003e80000100800 */
[----:B------:R-:W5:Y:S01]  /*18e00*/  LDL.LU.64 R40, [R1+0x320] ;  /* 0x0003200001287983 */ /* 0x000f620000300a00 */
[----:B-1----:R-:W-:-:S03]  /*18e10*/  IMAD.MOV.U32 R0, RZ, RZ, R39 ;  /* 0x000000ffff007224 */ /* 0x002fc600078e0027 */
[----:B------:R-:W-:Y:S04]  /*18e20*/  STL [R1+0x1904], R152 ;  /* 0x0019049801007387 */ /* 0x000fe80000100800 */
[----:B------:R1:W-:Y:S04]  /*18e30*/  STL [R1+0x18f8], R0 ;  /* 0x0018f80001007387 */ /* 0x0003e80000100800 */
[----:B------:R-:W5:Y:S01]  /*18e40*/  LDL.LU.64 R38, [R1+0x330] ;  /* 0x0003300001267983 */ /* 0x000f620000300a00 */
[----:B-1----:R-:W-:-:S03]  /*18e50*/  MOV R0, R153 ;  /* 0x0000009900007202 */ /* 0x002fc60000000f00 */
[----:B------:R-:W-:Y:S04]  /*18e60*/  STL [R1+0x190c], R248 ;  /* 0x00190cf801007387 */ /* 0x000fe80000100800 */
[----:B------:R1:W-:Y:S04]  /*18e70*/  STL [R1+0x1900], R0 ;  /* 0x0019000001007387 */ /* 0x0003e80000100800 */
[----:B------:R-:W5:Y:S01]  /*18e80*/  LDL.LU.64 R152, [R1+0x340] ;  /* 0x0003400001987983 */ /* 0x000f620000300a00 */
        /* <DEDUP_REMOVED lines=13> */
[----:B--2---:R-:W-:Y:S04]  /*18f60*/  STL [R1+0x192c], R250 ;  /* 0x00192cfa01007387 */ /* 0x004fe80000100800 */
[----:B------:R1:W-:Y:S04]  /*18f70*/  STL [R1+0x1920], R0 ;  /* 0x0019200001007387 */ /* 0x0003e80000100800 */
[----:B------:R-:W2:Y:S01]  /*18f80*/  LDL.LU.64 R154, [R1+0x380] ;  /* 0x00038000019a7983 */ /* 0x000ea20000300a00 */
[----:B-1----:R-:W-:-:S03]  /*18f90*/  IMAD.MOV.U32 R0, RZ, RZ, R251 ;  /* 0x000000ffff007224 */ /* 0x002fc600078e00fb */
[----:B------:R-:W-:Y:S04]  /*18fa0*/  STL [R1+0x1934], R50 ;  /* 0x0019343201007387 */ /* 0x000fe80000100800 */
[----:B------:R1:W-:Y:S04]  /*18fb0*/  STL [R1+0x1928], R0 ;  /* 0x0019280001007387 */ /* 0x0003e80000100800 */
[----:B------:R-:W2:Y:S01]  /*18fc0*/  LDL.LU.64 R250, [R1+0x390] ;  /* 0x0003900001fa7983 */ /* 0x000ea20000300a00 */
[----:B-1----:R-:W-:-:S03]  /*18fd0*/  MOV R0, R51 ;  /* 0x0000003300007202 */ /* 0x002fc60000000f00 */
[----:B---3--:R-:W-:Y:S04]  /*18fe0*/  STL [R1+0x193c], R44 ;  /* 0x00193c2c01007387 */ /* 0x008fe80000100800 */
[----:B------:R1:W-:Y:S02]  /*18ff0*/  STL [R1+0x1930], R0 ;  /* 0x0019300001007387 */ /* 0x0003e40000100800 */
[----:B-1----:R-:W-:Y:S02]  /*19000*/  IMAD.MOV.U32 R0, RZ, RZ, R45 ;  /* 0x000000ffff007224 */ /* 0x002fe400078e002d */
[----:B----4-:R-:W-:Y:S04]  /*19010*/  STL [R1+0x1944], R46 ;  /* 0x0019442e01007387 */ /* 0x010fe80000100800 */
[----:B------:R1:W-:Y:S04]  /*19020*/  STL [R1+0x1938], R0 ;  /* 0x0019380001007387 */ /* 0x0003e80000100800 */
[----:B------:R-:W3:Y:S01]  /*19030*/  LDL.LU.64 R44, [R1+0x220] ;  /* 0x00022000012c7983 */ /* 0x000ee20000300a00 */
[----:B-1----:R-:W-:-:S05]  /*19040*/  IMAD.MOV.U32 R0, RZ, RZ, R47 ;  /* 0x000000ffff007224 */ /* 0x002fca00078e002f */
[----:B------:R1:W-:Y:S04]  /*19050*/  STL [R1+0x1940], R0 ;  /* 0x0019400001007387 */ /* 0x0003e80000100800 */
[----:B-----5:R4:W-:Y:S01]  /*19060*/  STL [R1+0x194c], R36 ;  /* 0x00194c2401007387 */ /* 0x0209e20000100800 */
[----:B-1----:R-:W-:-:S03]  /*19070*/  MOV R0, R37 ;  /* 0x0000002500007202 */ /* 0x002fc60000000f00 */
[----:B----4-:R-:W4:Y:S04]  /*19080*/  LDL.LU.64 R36, [R1+0x228] ;  /* 0x0002280001247983 */ /* 0x010f280000300a00 */
[----:B------:R1:W-:Y:S04]  /*19090*/  STL [R1+0x1948], R0 ;  /* 0x0019480001007387 */ /* 0x0003e80000100800 */
[----:B------:R-:W-:Y:S04]  /*190a0*/  STL [R1+0x1954], R40 ;  /* 0x0019542801007387 */ /* 0x000fe80000100800 */
[----:B------:R-:W5:Y:S01]  /*190b0*/  LDL.LU.64 R46, [R1+0x288] ;  /* 0x00028800012e7983 */ /* 0x000f620000300a00 */
[----:B-1----:R-:W-:-:S05]  /*190c0*/  IMAD.MOV.U32 R0, RZ, RZ, R41 ;  /* 0x000000ffff007224 */ /* 0x002fca00078e0029 */
[----:B------:R1:W-:Y:S04]  /*190d0*/  STL [R1+0x1950], R0 ;  /* 0x0019500001007387 */ /* 0x0003e80000100800 */
[----:B------:R1:W-:Y:S02]  /*190e0*/  STL [R1+0x195c], R38 ;  /* 0x00195c2601007387 */ /* 0x0003e40000100800 */
[----:B-1----:R-:W-:Y:S02]  /*190f0*/  IMAD.MOV.U32 R0, RZ, RZ, R39 ;  /* 0x000000ffff007224 */ /* 0x002fe400078e0027 */
[----:B------:R-:W5:Y:S04]  /*19100*/  LDL.LU.64 R38, [R1+0x2a0] ;  /* 0x0002a00001267983 */ /* 0x000f680000300a00 */
[----:B------:R1:W-:Y:S04]  /*19110*/  STL [R1+0x1958], R0 ;  /* 0x0019580001007387 */ /* 0x0003e80000100800 */
[----:B------:R1:W-:Y:S02]  /*19120*/  STL [R1+0x1964], R152 ;  /* 0x0019649801007387 */ /* 0x0003e40000100800 */
[----:B-1----:R-:W-:-:S02]  /*19130*/  MOV R0, R153 ;  /* 0x0000009900007202 */ /* 0x002fc40000000f00 */
[----:B------:R-:W5:Y:S04]  /*19140*/  LDL.LU.64 R152, [R1+0x2a8] ;  /* 0x0002a80001987983 */ /* 0x000f680000300a00 */
[----:B------:R1:W-:Y:S04]  /*19150*/  STL [R1+0x1960], R0 ;  /* 0x0019600001007387 */ /* 0x0003e80000100800 */
[----:B------:R1:W-:Y:S02]  /*19160*/  STL [R1+0x196c], R248 ;  /* 0x00196cf801007387 */ /* 0x0003e40000100800 */
[----:B-1----:R-:W-:-:S02]  /*19170*/  IMAD.MOV.U32 R0, RZ, RZ, R249 ;  /* 0x000000ffff007224 */ /* 0x002fc400078e00f9 */
[----:B------:R-:W5:Y:S04]  /*19180*/  LDL.LU.64 R248, [R1+0x2c0] ;  /* 0x0002c00001f87983 */ /* 0x000f680000300a00 */
[----:B------:R1:W-:Y:S04]  /*19190*/  STL [R1+0x1968], R0 ;  /* 0x0019680001007387 */ /* 0x0003e80000100800 */
[----:B------:R1:W-:Y:S02]  /*191a0*/  STL [R1+0x1974], R2 ;  /* 0x0019740201007387 */ /* 0x0003e40000100800 */
[----:B-1----:R-:W-:-:S02]  /*191b0*/  IMAD.MOV.U32 R0, RZ, RZ, R3 ;  /* 0x000000ffff007224 */ /* 0x002fc400078e0003 */
[----:B------:R-:W5:Y:S04]  /*191c0*/  LDL.LU.64 R2, [R1+0x2c8] ;  /* 0x0002c80001027983 */ /* 0x000f680000300a00 */
[----:B------:R1:W-:Y:S04]  /*191d0*/  STL [R1+0x1970], R0 ;  /* 0x0019700001007387 */ /* 0x0003e80000100800 */
[----:B------:R-:W-:Y:S04]  /*191e0*/  STL [R1+0x197c], R42 ;  /* 0x00197c2a01007387 */ /* 0x000fe80000100800 */
[----:B------:R-:W5:Y:S01]  /*191f0*/  LDL.LU.64 R40, [R1+0xf80] ;  /* 0x000f800001287983 */ /* 0x000f620000300a00 */
[----:B-1----:R-:W-:-:S05]  /*19200*/  MOV R0, R43 ;  /* 0x0000002b00007202 */ /* 0x002fca0000000f00 */
[----:B------:R2:W-:Y:S02]  /*19210*/  STL [R1+0x1978], R0 ;  /* 0x0019780001007387 */ /* 0x0005e40000100800 */
[----:B--2---:R-:W-:Y:S02]  /*19220*/  IMAD.MOV.U32 R0, RZ, RZ, R155 ;  /* 0x000000ffff007224 */ /* 0x004fe400078e009b */
[----:B------:R1:W-:Y:S04]  /*19230*/  STL [R1+0x1984], R154 ;  /* 0x0019849a01007387 */ /* 0x0003e80000100800 */
[----:B-1----:R-:W2:Y:S04]  /*19240*/  LDL.LU.64 R154, [R1+0xf88] ;  /* 0x000f8800019a7983 */ /* 0x002ea80000300a00 */
[----:B------:R1:W-:Y:S04]  /*19250*/  STL [R1+0x1980], R0 ;  /* 0x0019800001007387 */ /* 0x0003e80000100800 */
[----:B------:R1:W-:Y:S02]  /*19260*/  STL [R1+0x198c], R250 ;  /* 0x00198cfa01007387 */ /* 0x0003e40000100800 */
[----:B-1----:R-:W-:-:S02]  /*19270*/  IMAD.MOV.U32 R0, RZ, RZ, R251 ;  /* 0x000000ffff007224 */ /* 0x002fc400078e00fb */
[----:B------:R-:W2:Y:S04]  /*19280*/  LDL.LU.64 R250, [R1+0xf90] ;  /* 0x000f900001fa7983 */ /* 0x000ea80000300a00 */
[----:B------:R3:W-:Y:S04]  /*19290*/  STL [R1+0x1988], R0 ;  /* 0x0019880001007387 */ /* 0x0007e80000100800 */
[----:B------:R-:W-:Y:S04]  /*192a0*/  STL [R1+0x1990], R6 ;  /* 0x0019900601007387 */ /* 0x000fe80000100800 */
[----:B------:R-:W-:Y:S04]  /*192b0*/  STL [R1+0xd48], R7 ;  /* 0x000d480701007387 */ /* 0x000fe80000100800 */
[----:B------:R-:W2:Y:S01]  /*192c0*/  LDL.LU.64 R42, [R1+0xf98] ;  /* 0x000f9800012a7983 */ /* 0x000ea20000300a00 */
[----:B---3--:R-:W-:-:S03]  /*192d0*/  MOV R0, R45 ;  /* 0x0000002d00007202 */ /* 0x008fc60000000f00 */
[----:B------:R1:W-:Y:S04]  /*192e0*/  STL [R1+0xd50], R44 ;  /* 0x000d502c01007387 */ /* 0x0003e80000100800 */
[----:B-1----:R-:W3:Y:S04]  /*192f0*/  LDL.LU.64 R44, [R1+0xfa0] ;  /* 0x000fa000012c7983 */ /* 0x002ee80000300a00 */
[----:B------:R1:W-:Y:S04]  /*19300*/  STL [R1+0xd4c], R0 ;  /* 0x000d4c0001007387 */ /* 0x0003e80000100800 */
[----:B----4-:R4:W-:Y:S01]  /*19310*/  STL [R1+0xd58], R36 ;  /* 0x000d582401007387 */ /* 0x0109e20000100800 */
[----:B-1----:R-:W-:-:S03]  /*19320*/  IMAD.MOV.U32 R0, RZ, RZ, R37 ;  /* 0x000000ffff007224 */ /* 0x002fc600078e0025 */
[----:B----4-:R-:W4:Y:S04]  /*19330*/  LDL.LU.64 R36, [R1+0xfa8] ;  /* 0x000fa80001247983 */ /* 0x010f280000300a00 */
[----:B------:R1:W-:Y:S04]  /*19340*/  STL [R1+0xd54], R0 ;  /* 0x000d540001007387 */ /* 0x0003e80000100800 */
[----:B-----5:R5:W-:Y:S01]  /*19350*/  STL [R1+0xd60], R46 ;  /* 0x000d602e01007387 */ /* 0x020be20000100800 */
[----:B-1----:R-:W-:-:S03]  /*19360*/  IMAD.MOV.U32 R0, RZ, RZ, R47 ;  /* 0x000000ffff007224 */ /* 0x002fc600078e002f */
[----:B-----5:R-:W5:Y:S04]  /*19370*/  LDL.LU.64 R46, [R1+0xfb0] ;  /* 0x000fb000012e7983 */ /* 0x020f680000300a00 */
        /* <DEDUP_REMOVED lines=21> */
[----:B--2---:R2:W-:Y:S01]  /*194d0*/  STL [R1+0xd90], R154 ;  /* 0x000d909a01007387 */ /* 0x0045e20000100800 */
[----:B-1----:R-:W-:-:S03]  /*194e0*/  IMAD.MOV.U32 R0, RZ, RZ, R155 ;  /* 0x000000ffff007224 */ /* 0x002fc600078e009b */
[----:B--2---:R-:W2:Y:S04]  /*194f0*/  LDL.LU.64 R154, [R1+0xec0] ;  /* 0x000ec000019a7983 */ /* 0x004ea80000300a00 */
[----:B------:R1:W-:Y:S04]  /*19500*/  STL [R1+0xd8c], R0 ;  /* 0x000d8c0001007387 */ /* 0x0003e80000100800 */
[----:B------:R1:W-:Y:S02]  /*19510*/  STL [R1+0xd98], R250 ;  /* 0x000d98fa01007387 */ /* 0x0003e40000100800 */
[----:B-1----:R-:W-:-:S02]  /*19520*/  MOV R0, R251 ;  /* 0x000000fb00007202 */ /* 0x002fc40000000f00 */
[----:B------:R-:W2:Y:S04]  /*19530*/  LDL.LU.64 R250, [R1+0xed0] ;  /* 0x000ed00001fa7983 */ /* 0x000ea80000300a00 */
[----:B------:R1:W-:Y:S04]  /*19540*/  STL [R1+0xd94], R0 ;  /* 0x000d940001007387 */ /* 0x0003e80000100800 */
[----:B------:R1:W-:Y:S02]  /*19550*/  STL [R1+0xda0], R42 ;  /* 0x000da02a01007387 */ /* 0x0003e40000100800 */
[----:B-1----:R-:W-:-:S02]  /*19560*/  IMAD.MOV.U32 R0, RZ, RZ, R43 ;  /* 0x000000ffff007224 */ /* 0x002fc400078e002b */
[----:B------:R-:W2:Y:S04]  /*19570*/  LDL.LU.64 R42, [R1+0xee0] ;  /* 0x000ee000012a7983 */ /* 0x000ea80000300a00 */
[----:B------:R1:W-:Y:S04]  /*19580*/  STL [R1+0xd9c], R0 ;  /* 0x000d9c0001007387 */ /* 0x0003e80000100800 */
[----:B---3--:R3:W-:Y:S01]  /*19590*/  STL [R1+0xda8], R44 ;  /* 0x000da82c01007387 */ /* 0x0087e20000100800 */
[----:B-1----:R-:W-:-:S03]  /*195a0*/  IMAD.MOV.U32 R0, RZ, RZ, R45 ;  /* 0x000000ffff007224 */ /* 0x002fc600078e002d */
[----:B---3--:R-:W3:Y:S04]  /*195b0*/  LDL.LU.64 R44, [R1+0xef0] ;  /* 0x000ef000012c7983 */ /* 0x008ee80000300a00 */
[----:B------:R1:W-:Y:S04]  /*195c0*/  STL [R1+0xda4], R0 ;  /* 0x000da40001007387 */ /* 0x0003e80000100800 */
[----:B----4-:R4:W-:Y:S01]  /*195d0*/  STL [R1+0xdb0], R36 ;  /* 0x000db02401007387 */ /* 0x0109e20000100800 */
[----:B-1----:R-:W-:-:S03]  /*195e0*/  MOV R0, R37 ;  /* 0x0000002500007202 */ /* 0x002fc60000000f00 */
[----:B----4-:R-:W4:Y:S04]  /*195f0*/  LDL.LU.64 R36, [R1+0x3e0] ;  /* 0x0003e00001247983 */ /* 0x010f280000300a00 */
[----:B------:R1:W-:Y:S04]  /*19600*/  STL [R1+0xdac], R0 ;  /* 0x000dac0001007387 */ /* 0x0003e80000100800 */
[----:B-----5:R5:W-:Y:S01]  /*19610*/  STL [R1+0xdb8], R46 ;  /* 0x000db82e01007387 */ /* 0x020be20000100800 */
[----:B-1----:R-:W-:-:S03]  /*19620*/  IMAD.MOV.U32 R0, RZ, RZ, R47 ;  /* 0x000000ffff007224 */ /* 0x002fc600078e002f */
[----:B-----5:R-:W5:Y:S04]  /*19630*/  LDL.LU.64 R46, [R1+0x3f0] ;  /* 0x0003f000012e7983 */ /* 0x020f680000300a00 */
        /* <DEDUP_REMOVED lines=21> */
[----:B--2---:R2:W-:Y:S01]  /*19790*/  STL [R1+0xde8], R154 ;  /* 0x000de89a01007387 */ /* 0x0045e20000100800 */
[----:B-1----:R-:W-:-:S03]  /*197a0*/  IMAD.MOV.U32 R0, RZ, RZ, R155 ;  /* 0x000000ffff007224 */ /* 0x002fc600078e009b */
[----:B--2---:R-:W2:Y:S04]  /*197b0*/  LDL.LU.64 R154, [R1+0x450] ;  /* 0x00045000019a7983 */ /* 0x004ea80000300a00 */
[----:B------:R1:W-:Y:S04]  /*197c0*/  STL [R1+0xde4], R0 ;  /* 0x000de40001007387 */ /* 0x0003e80000100800 */
[----:B------:R1:W-:Y:S02]  /*197d0*/  STL [R1+0xdf0], R250 ;  /* 0x000df0fa01007387 */ /* 0x0003e40000100800 */
[----:B-1----:R-:W-:-:S02]  /*197e0*/  IMAD.MOV.U32 R0, RZ, RZ, R251 ;  /* 0x000000ffff007224 */ /* 0x002fc400078e00fb */
[----:B------:R-:W2:Y:S04]  /*197f0*/  LDL.LU.64 R250, [R1+0x2e0] ;  /* 0x0002e00001fa7983 */ /* 0x000ea80000300a00 */
[----:B------:R1:W-:Y:S04]  /*19800*/  STL [R1+0xdec], R0 ;  /* 0x000dec0001007387 */ /* 0x0003e80000100800 */
[----:B------:R1:W-:Y:S02]  /*19810*/  STL [R1+0xdf8], R42 ;  /* 0x000df82a01007387 */ /* 0x0003e40000100800 */
[----:B-1----:R-:W-:-:S02]  /*19820*/  MOV R0, R43 ;  /* 0x0000002b00007202 */ /* 0x002fc40000000f00 */
[----:B------:R-:W2:Y:S04]  /*19830*/  LDL.LU.64 R42, [R1+0x2e8] ;  /* 0x0002e800012a7983 */ /* 0x000ea80000300a00 */
[----:B------:R1:W-:Y:S04]  /*19840*/  STL [R1+0xdf4], R0 ;  /* 0x000df40001007387 */ /* 0x0003e80000100800 */
[----:B---3--:R3:W-:Y:S01]  /*19850*/  STL [R1+0xe00], R44 ;  /* 0x000e002c01007387 */ /* 0x0087e20000100800 */
[----:B-1----:R-:W-:-:S03]  /*19860*/  IMAD.MOV.U32 R0, RZ, RZ, R45 ;  /* 0x000000ffff007224 */ /* 0x002fc600078e002d */
[----:B---3--:R-:W3:Y:S04]  /*19870*/  LDL.LU.64 R44, [R1+0x2f0] ;  /* 0x0002f000012c7983 */ /* 0x008ee80000300a00 */
[----:B------:R1:W-:Y:S04]  /*19880*/  STL [R1+0xdfc], R0 ;  /* 0x000dfc0001007387 */ /* 0x0003e80000100800 */
[----:B----4-:R4:W-:Y:S01]  /*19890*/  STL [R1+0xe08], R36 ;  /* 0x000e082401007387 */ /* 0x0109e20000100800 */
[----:B-1----:R-:W-:-:S03]  /*198a0*/  IMAD.MOV.U32 R0, RZ, RZ, R37 ;  /* 0x000000ffff007224 */ /* 0x002fc600078e0025 */
[----:B----4-:R-:W4:Y:S04]  /*198b0*/  LDL.LU.64 R36, [R1+0x2f8] ;  /* 0x0002f80001247983 */ /* 0x010f280000300a00 */
[----:B------:R1:W-:Y:S04]  /*198c0*/  STL [R1+0xe04], R0 ;  /* 0x000e040001007387 */ /* 0x0003e80000100800 */
[----:B-----5:R5:W-:Y:S01]  /*198d0*/  STL [R1+0xe10], R46 ;  /* 0x000e102e01007387 */ /* 0x020be20000100800 */
[----:B-1----:R-:W-:-:S03]  /*198e0*/  MOV R0, R47 ;  /* 0x0000002f00007202 */ /* 0x002fc60000000f00 */
[----:B-----5:R-:W5:Y:S04]  /*198f0*/  LDL.LU.64 R46, [R1+0x300] ;  /* 0x00030000012e7983 */ /* 0x020f680000300a00 */
        /* <DEDUP_REMOVED lines=21> */
[----:B--2---:R2:W-:Y:S01]  /*19a50*/  STL [R1+0xe40], R154 ;  /* 0x000e409a01007387 */ /* 0x0045e20000100800 */
[----:B-1----:R-:W-:-:S03]  /*19a60*/  MOV R0, R155 ;  /* 0x0000009b00007202 */ /* 0x002fc60000000f00 */
[----:B--2---:R-:W2:Y:S04]  /*19a70*/  LDL.LU.64 R154, [R1+0x1050] ;  /* 0x00105000019a7983 */ /* 0x004ea80000300a00 */
[----:B------:R1:W-:Y:S04]  /*19a80*/  STL [R1+0xe3c], R0 ;  /* 0x000e3c0001007387 */ /* 0x0003e80000100800 */
[----:B------:R1:W-:Y:S02]  /*19a90*/  STL [R1+0xe48], R250 ;  /* 0x000e48fa01007387 */ /* 0x0003e40000100800 */
[----:B-1----:R-:W-:-:S02]  /*19aa0*/  IMAD.MOV.U32 R0, RZ, RZ, R251 ;  /* 0x000000ffff007224 */ /* 0x002fc400078e00fb */
[----:B------:R-:W2:Y:S04]  /*19ab0*/  LDL.LU.64 R250, [R1+0x1058] ;  /* 0x0010580001fa7983 */ /* 0x000ea80000300a00 */
[----:B------:R1:W-:Y:S04]  /*19ac0*/  STL [R1+0xe44], R0 ;  /* 0x000e440001007387 */ /* 0x0003e80000100800 */
[----:B------:R1:W-:Y:S02]  /*19ad0*/  STL [R1+0xe50], R42 ;  /* 0x000e502a01007387 */ /* 0x0003e40000100800 */
[----:B-1----:R-:W-:-:S02]  /*19ae0*/  IMAD.MOV.U32 R0, RZ, RZ, R43 ;  /* 0x000000ffff007224 */ /* 0x002fc400078e002b */
[----:B------:R-:W2:Y:S04]  /*19af0*/  LDL.LU.64 R42, [R1+0x1060] ;  /* 0x00106000012a7983 */ /* 0x000ea80000300a00 */
[----:B------:R1:W-:Y:S04]  /*19b00*/  STL [R1+0xe4c], R0 ;  /* 0x000e4c0001007387 */ /* 0x0003e80000100800 */
[----:B---3--:R3:W-:Y:S01]  /*19b10*/  STL [R1+0xe58], R44 ;  /* 0x000e582c01007387 */ /* 0x0087e20000100800 */
[----:B-1----:R-:W-:-:S03]  /*19b20*/  MOV R0, R45 ;  /* 0x0000002d00007202 */ /* 0x002fc60000000f00 */
[----:B---3--:R-:W3:Y:S04]  /*19b30*/  LDL.LU.64 R44, [R1+0x1068] ;  /* 0x00106800012c7983 */ /* 0x008ee80000300a00 */
        /* <DEDUP_REMOVED lines=1040> */
[----:B------:R2:W-:Y:S02]  /*1dc40*/  STL [R1+0x1680], R0 ;  /* 0x0016800001007387 */ /* 0x0005e40000100800 */
[----:B--2---:R-:W-:Y:S02]  /*1dc50*/  MOV R0, R155 ;  /* 0x0000009b00007202 */ /* 0x004fe40000000f00 */
[----:B------:R1:W-:Y:S04]  /*1dc60*/  STL [R1+0x168c], R154 ;  /* 0x00168c9a01007387 */ /* 0x0003e80000100800 */
[----:B-1----:R-:W2:Y:S04]  /*1dc70*/  LDL.LU.64 R154, [R1+0x16e8] ;  /* 0x0016e800019a7983 */ /* 0x002ea80000300a00 */
        /* <DEDUP_REMOVED lines=9> */
[----:B---3--:R-:W-:Y:S04]  /*1dd10*/  STL [R1+0x16a4], R44 ;  /* 0x0016a42c01007387 */ /* 0x008fe80000100800 */
[----:B------:R-:W3:Y:S01]  /*1dd20*/  LDL.LU.64 R50, [R1+0x1700] ;  /* 0x0017000001327983 */ /* 0x000ee20000300a00 */
[----:B-1----:R-:W-:-:S05]  /*1dd30*/  MOV R0, R45 ;  /* 0x0000002d00007202 */ /* 0x002fca0000000f00 */
[----:B------:R1:W-:Y:S04]  /*1dd40*/  STL [R1+0x16a0], R0 ;  /* 0x0016a00001007387 */ /* 0x0003e80000100800 */
[----:B----4-:R4:W-:Y:S01]  /*1dd50*/  STL [R1+0x16ac], R36 ;  /* 0x0016ac2401007387 */ /* 0x0109e20000100800 */
[----:B-1----:R-:W-:-:S03]  /*1dd60*/  IMAD.MOV.U32 R0, RZ, RZ, R37 ;  /* 0x000000ffff007224 */ /* 0x002fc600078e0025 */
[----:B----4-:R-:W4:Y:S04]  /*1dd70*/  LDL.LU.64 R36, [R1+0x1708] ;  /* 0x0017080001247983 */ /* 0x010f280000300a00 */
[----:B------:R1:W-:Y:S04]  /*1dd80*/  STL [R1+0x16a8], R0 ;  /* 0x0016a80001007387 */ /* 0x0003e80000100800 */
[----:B-----5:R-:W-:Y:S04]  /*1dd90*/  STL [R1+0x16b4], R46 ;  /* 0x0016b42e01007387 */ /* 0x020fe80000100800 */
[----:B------:R-:W5:Y:S01]  /*1dda0*/  LDL.LU.64 R44, [R1+0x1710] ;  /* 0x00171000012c7983 */ /* 0x000f620000300a00 */
[----:B-1----:R-:W-:-:S05]  /*1ddb0*/  IMAD.MOV.U32 R0, RZ, RZ, R47 ;  /* 0x000000ffff007224 */ /* 0x002fca00078e002f */
[----:B------:R1:W-:Y:S04]  /*1ddc0*/  STL [R1+0x16b0], R0 ;  /* 0x0016b00001007387 */ /* 0x0003e80000100800 */
[----:B------:R1:W-:Y:S02]  /*1ddd0*/  STL [R1+0x16bc], R38 ;  /* 0x0016bc2601007387 */ /* 0x0003e40000100800 */
[----:B-1----:R-:W-:Y:S02]  /*1dde0*/  MOV R0, R39 ;  /* 0x0000002700007202 */ /* 0x002fe40000000f00 */
        /* <DEDUP_REMOVED lines=14> */
[----:B------:R-:W-:Y:S04]  /*1ded0*/  STL [R1+0x16dc], R40 ;  /* 0x0016dc2801007387 */ /* 0x000fe80000100800 */
[----:B------:R-:W5:Y:S01]  /*1dee0*/  LDL.LU.64 R46, [R1+0x1740] ;  /* 0x00174000012e7983 */ /* 0x000f620000300a00 */
[----:B-1----:R-:W-:-:S05]  /*1def0*/  IMAD.MOV.U32 R0, RZ, RZ, R41 ;  /* 0x000000ffff007224 */ /* 0x002fca00078e0029 */
[----:B------:R2:W-:Y:S02]  /*1df00*/  STL [R1+0x16d8], R0 ;  /* 0x0016d80001007387 */ /* 0x0005e40000100800 */
[----:B--2---:R-:W-:Y:S02]  /*1df10*/  IMAD.MOV.U32 R0, RZ, RZ, R155 ;  /* 0x000000ffff007224 */ /* 0x004fe400078e009b */
[----:B------:R1:W-:Y:S04]  /*1df20*/  STL [R1+0x16e4], R154 ;  /* 0x0016e49a01007387 */ /* 0x0003e80000100800 */
[----:B-1----:R-:W2:Y:S04]  /*1df30*/  LDL.LU.64 R154, [R1+0x1748] ;  /* 0x00174800019a7983 */ /* 0x002ea80000300a00 */
[----:B------:R1:W-:Y:S04]  /*1df40*/  STL [R1+0x16e0], R0 ;  /* 0x0016e00001007387 */ /* 0x0003e80000100800 */
[----:B------:R1:W-:Y:S04]  /*1df50*/  STL [R1+0x16ec], R250 ;  /* 0x0016ecfa01007387 */ /* 0x0003e80000100800 */
[----:B------:R-:W2:Y:S01]  /*1df60*/  LDL.LU.64 R40, [R1+0x1750] ;  /* 0x0017500001287983 */ /* 0x000ea20000300a00 */
[----:B-1----:R-:W-:-:S03]  /*1df70*/  MOV R0, R251 ;  /* 0x000000fb00007202 */ /* 0x002fc60000000f00 */
[----:B------:R-:W-:Y:S04]  /*1df80*/  STL [R1+0x16f4], R42 ;  /* 0x0016f42a01007387 */ /* 0x000fe80000100800 */
[----:B------:R1:W-:Y:S04]  /*1df90*/  STL [R1+0x16e8], R0 ;  /* 0x0016e80001007387 */ /* 0x0003e80000100800 */
[----:B------:R-:W2:Y:S01]  /*1dfa0*/  LDL.LU.64 R250, [R1+0x1758] ;  /* 0x0017580001fa7983 */ /* 0x000ea20000300a00 */
[----:B-1----:R-:W-:-:S03]  /*1dfb0*/  IMAD.MOV.U32 R0, RZ, RZ, R43 ;  /* 0x000000ffff007224 */ /* 0x002fc600078e002b */
[----:B---3--:R-:W-:Y:S04]  /*1dfc0*/  STL [R1+0x16fc], R50 ;  /* 0x0016fc3201007387 */ /* 0x008fe80000100800 */
[----:B------:R1:W-:Y:S04]  /*1dfd0*/  STL [R1+0x16f0], R0 ;  /* 0x0016f00001007387 */ /* 0x0003e80000100800 */
[----:B------:R-:W3:Y:S01]  /*1dfe0*/  LDL.LU.64 R42, [R1+0xac0] ;  /* 0x000ac000012a7983 */ /* 0x000ee20000300a00 */
[----:B-1----:R-:W-:-:S03]  /*1dff0*/  IMAD.MOV.U32 R0, RZ, RZ, R51 ;  /* 0x000000ffff007224 */ /* 0x002fc600078e0033 */
[----:B----4-:R-:W-:Y:S04]  /*1e000*/  STL [R1+0x1704], R36 ;  /* 0x0017042401007387 */ /* 0x010fe80000100800 */
[----:B------:R1:W-:Y:S02]  /*1e010*/  STL [R1+0x16f8], R0 ;  /* 0x0016f80001007387 */ /* 0x0003e40000100800 */
[----:B-1----:R-:W-:Y:S02]  /*1e020*/  MOV R0, R37 ;  /* 0x0000002500007202 */ /* 0x002fe40000000f00 */
[----:B------:R-:W4:Y:S04]  /*1e030*/  LDL.LU.64 R36, [R1+0xac8] ;  /* 0x000ac80001247983 */ /* 0x000f280000300a00 */
        /* <DEDUP_REMOVED lines=24> */
[----:B------:R2:W-:Y:S02]  /*1e1c0*/  STL [R1+0x1730], R0 ;  /* 0x0017300001007387 */ /* 0x0005e40000100800 */
[----:B--2---:R-:W-:Y:S02]  /*1e1d0*/  IMAD.MOV.U32 R0, RZ, RZ, R155 ;  /* 0x000000ffff007224 */ /* 0x004fe400078e009b */
[----:B------:R1:W-:Y:S04]  /*1e1e0*/  STL [R1+0x1740], R154 ;  /* 0x0017409a01007387 */ /* 0x0003e80000100800 */
[----:B------:R-:W-:Y:S04]  /*1e1f0*/  STL [R1+0x1748], R40 ;  /* 0x0017482801007387 */ /* 0x000fe80000100800 */
[----:B------:R2:W-:Y:S04]  /*1e200*/  STL [R1+0x1738], R0 ;  /* 0x0017380001007387 */ /* 0x0005e80000100800 */
[----:B-1----:R-:W5:Y:S01]  /*1e210*/  LDL.LU.64 R154, [R1+0x1798] ;  /* 0x00179800019a7983 */ /* 0x002f620000300a00 */
[----:B--2---:R-:W-:-:S03]  /*1e220*/  IMAD.MOV.U32 R0, RZ, RZ, R41 ;  /* 0x000000ffff007224 */ /* 0x004fc600078e0029 */
[----:B------:R-:W-:Y:S04]  /*1e230*/  STL [R1+0x1750], R250 ;  /* 0x001750fa01007387 */ /* 0x000fe80000100800 */
[----:B------:R1:W-:Y:S04]  /*1e240*/  STL [R1+0x1744], R0 ;  /* 0x0017440001007387 */ /* 0x0003e80000100800 */
[----:B------:R-:W2:Y:S01]  /*1e250*/  LDL.LU.64 R40, [R1+0x17a0] ;  /* 0x0017a00001287983 */ /* 0x000ea20000300a00 */
[----:B-1----:R-:W-:-:S03]  /*1e260*/  MOV R0, R251 ;  /* 0x000000fb00007202 */ /* 0x002fc60000000f00 */
[----:B---3--:R-:W-:Y:S04]  /*1e270*/  STL [R1+0x1758], R42 ;  /* 0x0017582a01007387 */ /* 0x008fe80000100800 */
[----:B------:R1:W-:Y:S04]  /*1e280*/  STL [R1+0x174c], R0 ;  /* 0x00174c0001007387 */ /* 0x0003e80000100800 */
[----:B------:R-:W3:Y:S01]  /*1e290*/  LDL.LU.64 R250, [R1+0x17a8] ;  /* 0x0017a80001fa7983 */ /* 0x000ee20000300a00 */
[----:B-1----:R-:W-:-:S03]  /*1e2a0*/  IMAD.MOV.U32 R0, RZ, RZ, R43 ;  /* 0x000000ffff007224 */ /* 0x002fc600078e002b */
[----:B------:R-:W3:Y:S04]  /*1e2b0*/  LDL.LU.64 R42, [R1+0x17b0] ;  /* 0x0017b000012a7983 */ /* 0x000ee80000300a00 */
[----:B------:R1:W-:Y:S04]  /*1e2c0*/  STL [R1+0x1754], R0 ;  /* 0x0017540001007387 */ /* 0x0003e80000100800 */
[----:B----4-:R4:W-:Y:S01]  /*1e2d0*/  STL [R1+0x1760], R36 ;  /* 0x0017602401007387 */ /* 0x0109e20000100800 */
[----:B-1----:R-:W-:-:S03]  /*1e2e0*/  IMAD.MOV.U32 R0, RZ, RZ, R37 ;  /* 0x000000ffff007224 */ /* 0x002fc600078e0025 */
[----:B----4-:R-:W4:Y:S04]  /*1e2f0*/  LDL.LU.64 R36, [R1+0x17b8] ;  /* 0x0017b80001247983 */ /* 0x010f280000300a00 */
[----:B------:R1:W-:Y:S04]  /*1e300*/  STL [R1+0x175c], R0 ;  /* 0x00175c0001007387 */ /* 0x0003e80000100800 */
[----:B-----5:R-:W-:Y:S04]  /*1e310*/  STL [R1+0x1768], R44 ;  /* 0x0017682c01007387 */ /* 0x020fe80000100800 */
        /* <DEDUP_REMOVED lines=32> */
[----:B---3--:R3:W-:Y:S01]  /*1e520*/  STL [R1+0x17a8], R250 ;  /* 0x0017a8fa01007387 */ /* 0x0087e20000100800 */
[----:B-1----:R-:W-:-:S03]  /*1e530*/  IMAD.MOV.U32 R0, RZ, RZ, R251 ;  /* 0x000000ffff007224 */ /* 0x002fc600078e00fb */
[----:B------:R-:W-:Y:S04]  /*1e540*/  STL [R1+0x17b0], R42 ;  /* 0x0017b02a01007387 */ /* 0x000fe80000100800 */
[----:B------:R1:W-:Y:S04]  /*1e550*/  STL [R1+0x17a4], R0 ;  /* 0x0017a40001007387 */ /* 0x0003e80000100800 */
[----:B---3--:R-:W3:Y:S01]  /*1e560*/  LDL.LU.64 R250, [R1+0x1808] ;  /* 0x0018080001fa7983 */ /* 0x008ee20000300a00 */
[----:B-1----:R-:W-:-:S03]  /*1e570*/  MOV R0, R43 ;  /* 0x0000002b00007202 */ /* 0x002fc60000000f00 */
[----:B----4-:R-:W-:Y:S04]  /*1e580*/  STL [R1+0x17b8], R36 ;  /* 0x0017b82401007387 */ /* 0x010fe80000100800 */
[----:B------:R1:W-:Y:S04]  /*1e590*/  STL [R1+0x17ac], R0 ;  /* 0x0017ac0001007387 */ /* 0x0003e80000100800 */
[----:B------:R-:W4:Y:S01]  /*1e5a0*/  LDL.LU.64 R42, [R1+0x1810] ;  /* 0x00181000012a7983 */ /* 0x000f220000300a00 */
[----:B-1----:R-:W-:-:S03]  /*1e5b0*/  IMAD.MOV.U32 R0, RZ, RZ, R37 ;  /* 0x000000ffff007224 */ /* 0x002fc600078e0025 */
[----:B-----5:R-:W-:Y:S04]  /*1e5c0*/  STL [R1+0x17c0], R50 ;  /* 0x0017c03201007387 */ /* 0x020fe80000100800 */
        /* <DEDUP_REMOVED lines=29> */
[----:B--2---:R-:W-:Y:S04]  /*1e7a0*/  STL [R1+0x1800], R40 ;  /* 0x0018002801007387 */ /* 0x004fe80000100800 */
[----:B------:R1:W-:Y:S04]  /*1e7b0*/  STL [R1+0x17f4], R0 ;  /* 0x0017f40001007387 */ /* 0x0003e80000100800 */
[----:B------:R-:W2:Y:S04]  /*1e7c0*/  LDL.LU.64 R154, [R1+0x1848] ;  /* 0x00184800019a7983 */ /* 0x000ea80000300a00 */
[----:B------:R-:W2:Y:S01]  /*1e7d0*/  LDL.LU.64 R54, [R1+0x1850] ;  /* 0x0018500001367983 */ /* 0x000ea20000300a00 */
[----:B-1----:R-:W-:-:S05]  /*1e7e0*/  IMAD.MOV.U32 R0, RZ, RZ, R41 ;  /* 0x000000ffff007224 */ /* 0x002fca00078e0029 */
[----:B------:R1:W-:Y:S04]  /*1e7f0*/  STL [R1+0x17fc], R0 ;  /* 0x0017fc0001007387 */ /* 0x0003e80000100800 */
[----:B---3--:R3:W-:Y:S01]  /*1e800*/  STL [R1+0x1808], R250 ;  /* 0x001808fa01007387 */ /* 0x0087e20000100800 */
[----:B-1----:R-:W-:-:S03]  /*1e810*/  IMAD.MOV.U32 R0, RZ, RZ, R251 ;  /* 0x000000ffff007224 */ /* 0x002fc600078e00fb */
[----:B---3--:R-:W3:Y:S04]  /*1e820*/  LDL.LU.64 R250, [R1+0xb08] ;  /* 0x000b080001fa7983 */ /* 0x008ee80000300a00 */
[----:B------:R1:W-:Y:S04]  /*1e830*/  STL [R1+0x1804], R0 ;  /* 0x0018040001007387 */ /* 0x0003e80000100800 */
[----:B----4-:R-:W-:Y:S04]  /*1e840*/  STL [R1+0x1810], R42 ;  /* 0x0018102a01007387 */ /* 0x010fe80000100800 */
[----:B------:R-:W4:Y:S01]  /*1e850*/  LDL.LU.64 R48, [R1+0xb00] ;  /* 0x000b000001307983 */ /* 0x000f220000300a00 */
[----:B-1----:R-:W-:-:S03]  /*1e860*/  MOV R0, R43 ;  /* 0x0000002b00007202 */ /* 0x002fc60000000f00 */
        /* <DEDUP_REMOVED lines=16> */
[----:B------:R1:W-:Y:S04]  /*1e970*/  STL [R1+0x1830], R248 ;  /* 0x001830f801007387 */ /* 0x0003e80000100800 */
[----:B------:R-:W5:Y:S01]  /*1e980*/  LDL.LU.64 R38, [R1+0x18a0] ;  /* 0x0018a00001267983 */ /* 0x000f620000300a00 */
[----:B-1----:R-:W-:-:S03]  /*1e990*/  IMAD.MOV.U32 R0, RZ, RZ, R249 ;  /* 0x000000ffff007224 */ /* 0x002fc600078e00f9 */
[----:B------:R-:W5:Y:S04]  /*1e9a0*/  LDL.LU.64 R248, [R1+0x18b0] ;  /* 0x0018b00001f87983 */ /* 0x000f680000300a00 */
[----:B------:R1:W-:Y:S04]  /*1e9b0*/  STL [R1+0x182c], R0 ;  /* 0x00182c0001007387 */ /* 0x0003e80000100800 */
[----:B------:R1:W-:Y:S02]  /*1e9c0*/  STL [R1+0x1838], R2 ;  /* 0x0018380201007387 */ /* 0x0003e40000100800 */
[----:B-1----:R-:W-:-:S02]  /*1e9d0*/  IMAD.MOV.U32 R0, RZ, RZ, R3 ;  /* 0x000000ffff007224 */ /* 0x002fc400078e0003 */
[----:B------:R-:W5:Y:S04]  /*1e9e0*/  LDL.LU.64 R152, [R1+0x18b8] ;  /* 0x0018b80001987983 */ /* 0x000f680000300a00 */
[----:B------:R-:W-:Y:S04]  /*1e9f0*/  STL [R1+0x1840], R52 ;  /* 0x0018403401007387 */ /* 0x000fe80000100800 */
[----:B------:R1:W-:Y:S04]  /*1ea00*/  STL [R1+0x1834], R0 ;  /* 0x0018340001007387 */ /* 0x0003e80000100800 */
[----:B------:R-:W5:Y:S01]  /*1ea10*/  LDL.LU.64 R2, [R1+0x18c0] ;  /* 0x0018c00001027983 */ /* 0x000f620000300a00 */
[----:B-1----:R-:W-:-:S03]  /*1ea20*/  MOV R0, R53 ;  /* 0x0000003500007202 */ /* 0x002fc60000000f00 */
[----:B--2---:R-:W-:Y:S04]  /*1ea30*/  STL [R1+0x1848], R154 ;  /* 0x0018489a01007387 */ /* 0x004fe80000100800 */
[----:B------:R1:W-:Y:S04]  /*1ea40*/  STL [R1+0x183c], R0 ;  /* 0x00183c0001007387 */ /* 0x0003e80000100800 */
[----:B------:R-:W-:Y:S01]  /*1ea50*/  STL [R1+0x1850], R54 ;  /* 0x0018503601007387 */ /* 0x000fe20000100800 */
[----:B-1----:R-:W-:-:S05]  /*1ea60*/  IMAD.MOV.U32 R0, RZ, RZ, R155 ;  /* 0x000000ffff007224 */ /* 0x002fca00078e009b */
[----:B------:R1:W-:Y:S04]  /*1ea70*/  STL [R1+0x1844], R0 ;  /* 0x0018440001007387 */ /* 0x0003e80000100800 */
[----:B------:R-:W2:Y:S01]  /*1ea80*/  LDL.LU.64 R154, [R1+0x1c98] ;  /* 0x001c9800019a7983 */ /* 0x000ea20000300a00 */
[----:B-1----:R-:W-:-:S03]  /*1ea90*/  IMAD.MOV.U32 R0, RZ, RZ, R55 ;  /* 0x000000ffff007224 */ /* 0x002fc600078e0037 */
[----:B---3--:R-:W-:Y:S04]  /*1eaa0*/  STL [R1+0x1858], R250 ;  /* 0x001858fa01007387 */ /* 0x008fe80000100800 */
[----:B------:R1:W-:Y:S02]  /*1eab0*/  STL [R1+0x184c], R0 ;  /* 0x00184c0001007387 */ /* 0x0003e40000100800 */
[----:B-1----:R-:W-:Y:S02]  /*1eac0*/  MOV R0, R251 ;  /* 0x000000fb00007202 */ /* 0x002fe40000000f00 */
[----:B----4-:R-:W-:Y:S04]  /*1ead0*/  STL [R1+0x1860], R48 ;  /* 0x0018603001007387 */ /* 0x010fe80000100800 */
[----:B------:R1:W-:Y:S04]  /*1eae0*/  STL [R1+0x1854], R0 ;  /* 0x0018540001007387 */ /* 0x0003e80000100800 */
[----:B------:R-:W3:Y:S01]  /*1eaf0*/  LDL.LU.64 R250, [R1+0x1ca0] ;  /* 0x001ca00001fa7983 */ /* 0x000ee20000300a00 */
[----:B-1----:R-:W-:-:S03]  /*1eb00*/  IMAD.MOV.U32 R0, RZ, RZ, R49 ;  /* 0x000000ffff007224 */ /* 0x002fc600078e0031 */
[----:B-----5:R-:W-:Y:S04]  /*1eb10*/  STL [R1+0x1868], R50 ;  /* 0x0018683201007387 */ /* 0x020fe80000100800 */
[----:B------:R1:W-:Y:S04]  /*1eb20*/  STL [R1+0x185c], R0 ;  /* 0x00185c0001007387 */ /* 0x0003e80000100800 */
[----:B------:R-:W-:Y:S01]  /*1eb30*/  STL [R1+0x1870], R44 ;  /* 0x0018702c01007387 */ /* 0x000fe20000100800 */
[----:B-1----:R-:W-:-:S05]  /*1eb40*/  IMAD.MOV.U32 R0, RZ, RZ, R51 ;  /* 0x000000ffff007224 */ /* 0x002fca00078e0033 */
[----:B------:R1:W-:Y:S02]  /*1eb50*/  STL [R1+0x1864], R0 ;  /* 0x0018640001007387 */ /* 0x0003e40000100800 */
[----:B-1----:R-:W-:Y:S02]  /*1eb60*/  MOV R0, R45 ;  /* 0x0000002d00007202 */ /* 0x002fe40000000f00 */
[----:B------:R-:W-:Y:S04]  /*1eb70*/  STL [R1+0x1878], R46 ;  /* 0x0018782e01007387 */ /* 0x000fe80000100800 */
        /* <DEDUP_REMOVED lines=15> */
[----:B------:R1:W-:Y:S02]  /*1ec70*/  STL [R1+0x1898], R0 ;  /* 0x0018980001007387 */ /* 0x0003e40000100800 */
[----:B-1----:R-:W-:Y:S02]  /*1ec80*/  MOV R0, R249 ;  /* 0x000000f900007202 */ /* 0x002fe40000000f00 */
[----:B------:R-:W1:Y:S01]  /*1ec90*/  S2R R249, SR_TID.X ;  /* 0x0000000000f97919 */ /* 0x000e620000002100 */
[----:B------:R-:W-:Y:S04]  /*1eca0*/  STL [R1+0x18b0], R152 ;  /* 0x0018b09801007387 */ /* 0x000fe80000100800 */
[----:B------:R4:W-:Y:S02]  /*1ecb0*/  STL [R1+0x18a0], R0 ;  /* 0x0018a00001007387 */ /* 0x0009e40000100800 */
[----:B----4-:R-:W-:Y:S01]  /*1ecc0*/  IMAD.MOV.U32 R0, RZ, RZ, R153 ;  /* 0x000000ffff007224 */ /* 0x010fe200078e0099 */
[C---:B-1----:R-:W-:Y:S01]  /*1ecd0*/  SHF.L.U32 R252, R249.reuse, 0x1, RZ ;  /* 0x00000001f9fc7819 */ /* 0x042fe200000006ff */
[----:B------:R-:W-:Y:S04]  /*1ece0*/  STL [R1+0x18b8], R2 ;  /* 0x0018b80201007387 */ /* 0x000fe80000100800 */
[----:B------:R1:W-:Y:S02]  /*1ecf0*/  STL [R1+0x18a8], R0 ;  /* 0x0018a80001007387 */ /* 0x0003e40000100800 */
[----:B-1----:R-:W-:Y:S01]  /*1ed00*/  IMAD.MOV.U32 R0, RZ, RZ, R3 ;  /* 0x000000ffff007224 */ /* 0x002fe200078e0003 */
[----:B------:R-:W-:-:S02]  /*1ed10*/  LOP3.LUT R2, R249, 0x7, RZ, 0xc0, !PT ;  /* 0x00000007f9027812 */ /* 0x000fc400078ec0ff */
[----:B------:R-:W-:Y:S02]  /*1ed20*/  LOP3.LUT R3, R249, 0x3, RZ, 0xc0, !PT ;  /* 0x00000003f9037812 */ /* 0x000fe400078ec0ff */
[----:B------:R1:W-:Y:S01]  /*1ed30*/  STL [R1+0x18b4], R0 ;  /* 0x0018b40001007387 */ /* 0x0003e20000100800 */
[----:B------:R-:W-:Y:S02]  /*1ed40*/  IMAD R2, R2, 0x110, RZ ;  /* 0x0000011002027824 */ /* 0x000fe400078e02ff */
[----:B------:R-:W-:Y:S01]  /*1ed50*/  IMAD R3, R3, 0x820, RZ ;  /* 0x0000082003037824 */ /* 0x000fe200078e02ff */
[----:B-1----:R-:W-:Y:S01]  /*1ed60*/  LOP3.LUT R0, R252, 0x40, RZ, 0xc0, !PT ;  /* 0x00000040fc007812 */ /* 0x002fe200078ec0ff */
[----:B--2---:R-:W-:Y:S01]  /*1ed70*/  IMAD.MOV.U32 R6, RZ, RZ, R155 ;  /* 0x000000ffff067224 */ /* 0x004fe200078e009b */
[----:B------:R-:W-:Y:S02]  /*1ed80*/  STL [R1+0x18c0], R154 ;  /* 0x0018c09a01007387 */ /* 0x000fe40000100800 */
[----:B------:R-:W-:-:S02]  /*1ed90*/  LOP3.LUT R0, R0, 0x1c, R249, 0xf8, !PT ;  /* 0x0000001c00007812 */ /* 0x000fc400078ef8f9 */
[----:B------:R3:W-:Y:S01]  /*1eda0*/  STL [R1+0x18bc], R6 ;  /* 0x0018bc0601007387 */ /* 0x0007e20000100800 */
[----:B------:R-:W-:Y:S02]  /*1edb0*/  LOP3.LUT R252, R2, 0x30, R252, 0x78, !PT ;  /* 0x0000003002fc7812 */ /* 0x000fe400078e78fc */
[----:B------:R-:W-:Y:S01]  /*1edc0*/  LOP3.LUT R0, R3, R0, RZ, 0x3c, !PT ;  /* 0x0000000003007212 */ /* 0x000fe200078e3cff */
[----:B---3--:R-:W-:Y:S01]  /*1edd0*/  IMAD.MOV.U32 R6, RZ, RZ, R251 ;  /* 0x000000ffff067224 */ /* 0x008fe200078e00fb */
[----:B------:R-:W-:Y:S04]  /*1ede0*/  STL [R1+0x18c8], R250 ;  /* 0x0018c8fa01007387 */ /* 0x000fe80000100800 */
[----:B------:R1:W-:Y:S04]  /*1edf0*/  STL [R1+0x18c4], R6 ;  /* 0x0018c40601007387 */ /* 0x0003e80000100800 */
[----:B------:R-:W2:Y:S04]  /*1ee00*/  LDL.LU.64 R2, [R1+0x1d30] ;  /* 0x001d300001027983 */ /* 0x000ea80000300a00 */
[----:B-1----:R-:W3:Y:S04]  /*1ee10*/  LDL.LU.64 R6, [R1+0x1d28] ;  /* 0x001d280001067983 */ /* 0x002ee80000300a00 */
[----:B--2---:R1:W-:Y:S04]  /*1ee20*/  STL.64 [R1+0xd38], R2 ;  /* 0x000d380201007387 */ /* 0x0043e80000100a00 */
[----:B-1----:R-:W2:Y:S04]  /*1ee30*/  LDL.LU.64 R2, [R1+0x1d20] ;  /* 0x001d200001027983 */ /* 0x002ea80000300a00 */
[----:B---3--:R1:W-:Y:S04]  /*1ee40*/  STL.64 [R1+0xd30], R6 ;  /* 0x000d300601007387 */ /* 0x0083e80000100a00 */
        /* <DEDUP_REMOVED lines=44> */
[----:B------:R-:W-:Y:S04]  /*1f110*/  STL.64 [R1+0xc70], R10 ;  /* 0x000c700a01007387 */ /* 0x000fe80000100a00 */
[----:B--2---:R2:W-:Y:S04]  /*1f120*/  STL.64 [R1+0xc78], R2 ;  /* 0x000c780201007387 */ /* 0x0045e80000100a00 */
[----:B-1----:R-:W3:Y:S04]  /*1f130*/  LDL.LU.64 R6, [R1+0x1f30] ;  /* 0x001f300001067983 */ /* 0x002ee80000300a00 */
[----:B--2---:R-:W2:Y:S04]  /*1f140*/  LDL.LU.64 R2, [R1+0x1f28] ;  /* 0x001f280001027983 */ /* 0x004ea80000300a00 */
        /* <DEDUP_REMOVED lines=122> */
[----:B--2---:R1:W-:Y:S02]  /*1f8f0*/  STL.64 [R1+0xa80], R2 ;  /* 0x000a800201007387 */ /* 0x0043e40000100a00 */
[----:B-1----:R-:W-:Y:S01]  /*1f900*/  MOV R2, R4 ;  /* 0x0000000400027202 */ /* 0x002fe20000000f00 */
[----:B------:R-:W-:Y:S01]  /*1f910*/  IMAD.MOV.U32 R3, RZ, RZ, R5 ;  /* 0x000000ffff037224 */ /* 0x000fe200078e0005 */
[----:B---3--:R1:W-:Y:S04]  /*1f920*/  STL.64 [R1+0xb30], R6 ;  /* 0x000b300601007387 */ /* 0x0083e80000100a00 */
[----:B------:R1:W-:Y:S04]  /*1f930*/  STL.64 [R1+0xa78], R2 ;  /* 0x000a780201007387 */ /* 0x0003e80000100a00 */
        /* <DEDUP_REMOVED lines=328> */
[----:B------:R-:W-:-:S02]  /*20dc0*/  USHF.R.S32.HI UR10, URZ, 0x1f, UR7 ;  /* 0x0000001f3f0a7899 */ /* 0x000fc40008011407 */
[----:B------:R-:W-:Y:S02]  /*20dd0*/  USHF.R.S32.HI UR12, URZ, 0x1f, UR8 ;  /* 0x0000001f3f0c7899 */ /* 0x000fe40008011408 */
[----:B------:R-:W-:Y:S02]  /*20de0*/  ULEA.HI UR10, UR10, UR7, URZ, 0x6 ;  /* 0x000000070a0a7291 */ /* 0x000fe4000f8f303f */
[----:B------:R-:W-:Y:S01]  /*20df0*/  USHF.R.S32.HI UR17, URZ, 0x1f, UR9 ;  /* 0x0000001f3f117899 */ /* 0x000fe20008011409 */
[----:B------:R-:W-:Y:S01]  /*20e00*/  CS2R R196, SRZ ;  /* 0x0000000000c47805 */ /* 0x000fe2000001ff00 */
[----:B------:R-:W-:Y:S01]  /*20e10*/  USHF.L.U32 UR13, UR8, 0x2, URZ ;  /* 0x00000002080d7899 */ /* 0x000fe2000800063f */
        /* <DEDUP_REMOVED lines=86> */
[----:B------:R-:W-:Y:S01]  /*21380*/  CS2R R38, SRZ ;  /* 0x0000000000267805 */ /* 0x000fe2000001ff00 */
[----:B------:R-:W-:Y:S01]  /*21390*/  USHF.L.U64.HI UR7, UR8, 0x2, UR12 ;  /* 0x0000000208077899 */ /* 0x000fe2000801020c */
[----:B------:R-:W-:-:S02]  /*213a0*/  CS2R R152, SRZ ;  /* 0x0000000000987805 */ /* 0x000fc4000001ff00 */
[----:B------:R-:W-:Y:S02]  /*213b0*/  CS2R R154, SRZ ;  /* 0x00000000009a7805 */ /* 0x000fe4000001ff00 */
[----:B------:R-:W-:Y:S02]  /*213c0*/  CS2R R248, SRZ ;  /* 0x0000000000f87805 */ /* 0x000fe4000001ff00 */
[----:B------:R-:W-:Y:S01]  /*213d0*/  CS2R R250, SRZ ;  /* 0x0000000000fa7805 */ /* 0x000fe2000001ff00 */
[----:B------:R-:W-:Y:S02]  /*213e0*/  USHF.L.U32 UR16, UR9, 0x2, URZ ;  /* 0x0000000209107899 */ /* 0x000fe4000800063f */
[----:B------:R-:W-:Y:S02]  /*213f0*/  USHF.L.U64.HI UR8, UR9, 0x2, UR17 ;  /* 0x0000000209087899 */ /* 0x000fe40008010211 */
[----:B------:R-:W-:Y:S01]  /*21400*/  USHF.R.S32.HI UR9, URZ, 0x6, UR10 ;  /* 0x000000063f097899 */ /* 0x000fe2000801140a */
[----:B------:R-:W-:Y:S01]  /*21410*/  UMOV UR4, URZ ;  /* 0x0000003f00047c82 */ /* 0x000fe20008000000 */
[----:B------:R-:W-:Y:S01]  /*21420*/  UMOV UR11, 0x1 ;  /* 0x00000001000b7882 */ /* 0x000fe20000000000 */
[----:B-1----:R-:W-:-:S09]  /*21430*/  UMOV UR10, 0xffffffff ;  /* 0xffffffff000a7882 */ /* 0x002fd20000000000 */
.L_x_1:
[----:B------:R-:W2:Y:S01]  /*21440*/  LDL.LU.64 R100, [R1+0x620] ;  /* 0x0006200001647983 */ /* 0x000ea20000300a00 */
[----:B------:R-:W-:-:S04]  /*21450*/  DEPBAR.LE SB0, 0x2 ;  /* 0x000080800000791a */ /* 0x000fc80000000000 */
[----:B------:R-:W2:Y:S04]  /*21460*/  LDL.LU.64 R102, [R1+0x628] ;  /* 0x0006280001667983 */ /* 0x000ea80000300a00 */
[----:B------:R-:W3:Y:S04]  /*21470*/  LDL.LU.64 R92, [R1+0x610] ;  /* 0x00061000015c7983 */ /* 0x000ee80000300a00 */
[----:B------:R-:W3:Y:S01]  /*21480*/  LDL.LU.64 R94, [R1+0x618] ;  /* 0x00061800015e7983 */ /* 0x000ee20000300a00 */
[----:B------:R-:W-:Y:S01]  /*21490*/  UIADD3 UR10, UR10, 0x1, URZ ;  /* 0x000000010a0a7890 */ /* 0x000fe2000fffe03f */
[----:B------:R-:W-:-:S02]  /*214a0*/  LOP3.LUT R2, R0, 0x20, RZ, 0x3c, !PT ;  /* 0x0000002000027812 */ /* 0x000fc400078e3cff */
[----:B------:R-:W4:Y:S01]  /*214b0*/  LDL.LU.64 R96, [R1+0x600] ;  /* 0x0006000001607983 */ /* 0x000f220000300a00 */
[----:B------:R-:W-:-:S03]  /*214c0*/  UISETP.GT.AND UP0, UPT, UR10, 0x1, UPT ;  /* 0x000000010a00788c */ /* 0x000fc6000bf04270 */
[----:B------:R-:W4:Y:S01]  /*214d0*/  LDL.LU.64 R98, [R1+0x608] ;  /* 0x0006080001627983 */ /* 0x000f220000300a00 */
[----:B------:R-:W-:-:S03]  /*214e0*/  USEL UR10, UR10, URZ, !UP0 ;  /* 0x0000003f0a0a7287 */ /* 0x000fc6000c000000 */
[----:B------:R-:W-:Y:S01]  /*214f0*/  STL.64 [R1+0x2bc0], R250 ;  /* 0x002bc0fa01007387 */ /* 0x000fe20000100a00 */
[----:B------:R-:W-:Y:S02]  /*21500*/  ULEA UR12, UR10, UR5, 0x11 ;  /* 0x000000050a0c7291 */ /* 0x000fe4000f8e883f */
[----:B------:R-:W-:Y:S01]  /*21510*/  ULEA UR17, UR10, UR5, 0xe ;  /* 0x000000050a117291 */ /* 0x000fe2000f8e703f */
[----:B------:R-:W-:Y:S06]  /*21520*/  BAR.SYNC.DEFER_BLOCKING 0x0 ;  /* 0x0000000000007b1d */ /* 0x000fec0000010000 */
[----:B------:R-:W-:Y:S04]  /*21530*/  STL.64 [R1+0x2bb8], R248 ;  /* 0x002bb8f801007387 */ /* 0x000fe80000100a00 */
[----:B------:R-:W-:Y:S04]  /*21540*/  LDS R76, [R0+UR12] ;  /* 0x0000000c004c7984 */ /* 0x000fe80008000800 */
[----:B------:R-:W-:Y:S04]  /*21550*/  LDS R78, [R0+UR12+0x2000] ;  /* 0x0020000c004e7984 */ /* 0x000fe80008000800 */
[----:B------:R-:W-:Y:S04]  /*21560*/  LDS R77, [R2+UR12] ;  /* 0x0000000c024d7984 */ /* 0x000fe80008000800 */
[----:B------:R-:W-:Y:S04]  /*21570*/  LDS R79, [R2+UR12+0x2000] ;  /* 0x0020000c024f7984 */ /* 0x000fe80008000800 */
[----:B-----5:R-:W1:Y:S04]  /*21580*/  LDSM.16.M88.4 R4, [R252+UR17+0x40000] ;  /* 0x04000011fc04783b */ /* 0x020e680008000200 */
[----:B------:R-:W1:Y:S04]  /*21590*/  LDSM.16.M88.4 R8, [R252+UR17+0x40800] ;  /* 0x04080011fc08783b */ /* 0x000e680008000200 */
[----:B------:R-:W1:Y:S04]  /*215a0*/  LDSM.16.M88.4 R32, [R252+UR17+0x41000] ;  /* 0x04100011fc20783b */ /* 0x000e680008000200 */
[----:B------:R-:W1:Y:S04]  /*215b0*/  LDSM.16.M88.4 R28, [R252+UR17+0x41800] ;  /* 0x04180011fc1c783b */ /* 0x000e680008000200 */
[----:B------:R-:W1:Y:S04]  /*215c0*/  LDSM.16.M88.4 R24, [R252+UR17+0x42000] ;  /* 0x04200011fc18783b */ /* 0x000e680008000200 */
[----:B------:R-:W1:Y:S04]  /*215d0*/  LDSM.16.M88.4 R20, [R252+UR17+0x42800] ;  /* 0x04280011fc14783b */ /* 0x000e680008000200 */
[----:B------:R-:W1:Y:S04]  /*215e0*/  LDSM.16.M88.4 R16, [R252+UR17+0x43000] ;  /* 0x04300011fc10783b */ /* 0x000e680008000200 */
[----:B------:R-:W1:Y:S04]  /*215f0*/  LDSM.16.M88.4 R12, [R252+UR17+0x43800] ;  /* 0x04380011fc0c783b */ /* 0x000e680008000200 */
[----:B------:R-:W-:Y:S04]  /*21600*/  LDS R80, [R0+UR12+0x80] ;  /* 0x0000800c00507984 */ /* 0x000fe80008000800 */
[----:B------:R-:W-:Y:S04]  /*21610*/  LDS R82, [R0+UR12+0x2080] ;  /* 0x0020800c00527984 */ /* 0x000fe80008000800 */
[----:B-1----:R-:W-:Y:S04]  /*21620*/  STL [R1+0x2a8c], R6 ;  /* 0x002a8c0601007387 */ /* 0x002fe80000100800 */
        /* <DEDUP_REMOVED lines=14> */
[----:B------:R1:W-:Y:S04]  /*21710*/  STL [R1+0x2ac0], R15 ;  /* 0x002ac00f01007387 */ /* 0x0003e80000100800 */
[----:B------:R-:W-:Y:S04]  /*21720*/  STL [R1+0x28b8], R252 ;  /* 0x0028b8fc01007387 */ /* 0x000fe80000100800 */
[----:B------:R-:W-:Y:S04]  /*21730*/  LDS R81, [R2+UR12+0x80] ;  /* 0x0000800c02517984 */ /* 0x000fe80008000800 */
[----:B------:R-:W4:Y:S04]  /*21740*/  LDS R83, [R2+UR12+0x2080] ;  /* 0x0020800c02537984 */ /* 0x000f280008000800 */
[----:B------:R-:W-:Y:S04]  /*21750*/  LDS R84, [R0+UR12+0x100] ;  /* 0x0001000c00547984 */ /* 0x000fe80008000800 */
[----:B------:R-:W-:Y:S04]  /*21760*/  LDS R86, [R0+UR12+0x2100] ;  /* 0x0021000c00567984 */ /* 0x000fe80008000800 */
[----:B------:R-:W-:Y:S04]  /*21770*/  LDS R85, [R2+UR12+0x100] ;  /* 0x0001000c02557984 */ /* 0x000fe80008000800 */
[----:B------:R-:W4:Y:S04]  /*21780*/  LDS R87, [R2+UR12+0x2100] ;  /* 0x0021000c02577984 */ /* 0x000f280008000800 */
[----:B------:R-:W-:Y:S04]  /*21790*/  LDS R88, [R0+UR12+0x180] ;  /* 0x0001800c00587984 */ /* 0x000fe80008000800 */
[----:B------:R-:W-:Y:S04]  /*217a0*/  LDS R90, [R0+UR12+0x2180] ;  /* 0x0021800c005a7984 */ /* 0x000fe80008000800 */
[----:B------:R-:W-:Y:S04]  /*217b0*/  LDS R89, [R2+UR12+0x180] ;  /* 0x0001800c02597984 */ /* 0x000fe80008000800 */
[----:B------:R-:W4:Y:S01]  /*217c0*/  LDS R91, [R2+UR12+0x2180] ;  /* 0x0021800c025b7984 */ /* 0x000f220008000800 */
[C---:B--2---:R-:W-:Y:S06]  /*217d0*/  HMMA.1688.F32.TF32 R100, R76.reuse, R4, R100 ;  /* 0x000000044c64723c */ /* 0x044fec0000081064 */
[----:B---3--:R-:W-:-:S15]  /*217e0*/  HMMA.1688.F32.TF32 R92, R76, R8, R92 ;  /* 0x000000084c5c723c */ /* 0x008fde000008105c */
[----:B------:R-:W-:-:S02]  /*217f0*/  NOP ;  /* 0x0000000000007918 */ /* 0x000fc40000000000 */
[----:B------:R-:W-:Y:S04]  /*21800*/  STL.64 [R1+0x620], R100 ;  /* 0x0006206401007387 */ /* 0x000fe80000100a00 */
[----:B------:R-:W-:Y:S03]  /*21810*/  STL.64 [R1+0x628], R102 ;  /* 0x0006286601007387 */ /* 0x000fe60000100a00 */
[----:B-1----:R-:W-:Y:S01]  /*21820*/  IMAD.MOV.U32 R15, RZ, RZ, R92 ;  /* 0x000000ffff0f7224 */ /* 0x002fe200078e005c */
[----:B------:R-:W-:Y:S01]  /*21830*/  MOV R18, R93 ;  /* 0x0000005d00127202 */ /* 0x000fe20000000f00 */
[----:B------:R-:W-:Y:S01]  /*21840*/  IMAD.MOV.U32 R19, RZ, RZ, R94 ;  /* 0x000000ffff137224 */ /* 0x000fe200078e005e */
[----:B------:R-:W2:Y:S01]  /*21850*/  LDL.LU.64 R92, [R1+0x5f0] ;  /* 0x0005f000015c7983 */ /* 0x000ea20000300a00 */
[----:B------:R-:W-:-:S03]  /*21860*/  IMAD.MOV.U32 R22, RZ, RZ, R95 ;  /* 0x000000ffff167224 */ /* 0x000fc600078e005f */
[----:B------:R-:W2:Y:S01]  /*21870*/  LDL.LU.64 R94, [R1+0x5f8] ;  /* 0x0005f800015e7983 */ /* 0x000ea20000300a00 */
[C---:B----4-:R-:W-:Y:S03]  /*21880*/  HMMA.1688.F32.TF32 R96, R76.reuse, R32, R96 ;  /* 0x000000204c60723c */ /* 0x050fe60000081060 */
[----:B------:R-:W-:Y:S04]  /*21890*/  STL [R1+0x2ad4], R22 ;  /* 0x002ad41601007387 */ /* 0x000fe80000100800 */
[----:B------:R1:W-:Y:S04]  /*218a0*/  STL [R1+0x2ad0], R19 ;  /* 0x002ad01301007387 */ /* 0x0003e80000100800 */
[----:B------:R3:W-:Y:S04]  /*218b0*/  STL [R1+0x2acc], R18 ;  /* 0x002acc1201007387 */ /* 0x0007e80000100800 */
[----:B------:R4:W-:Y:S09]  /*218c0*/  STL [R1+0x2ac8], R15 ;  /* 0x002ac80f01007387 */ /* 0x0009f20000100800 */
[----:B------:R-:W-:Y:S01]  /*218d0*/  MOV R31, R96 ;  /* 0x00000060001f7202 */ /* 0x000fe20000000f00 */
[----:B------:R-:W-:Y:S01]  /*218e0*/  IMAD.MOV.U32 R34, RZ, RZ, R97 ;  /* 0x000000ffff227224 */ /* 0x000fe200078e0061 */
[----:B------:R-:W-:Y:S01]  /*218f0*/  MOV R10, R99 ;  /* 0x00000063000a7202 */ /* 0x000fe20000000f00 */
[----:B------:R-:W-:Y:S01]  /*21900*/  IMAD.MOV.U32 R35, RZ, RZ, R98 ;  /* 0x000000ffff237224 */ /* 0x000fe200078e0062 */
[----:B------:R-:W3:Y:S04]  /*21910*/  LDL.LU.64 R96, [R1+0x5e0] ;  /* 0x0005e00001607983 */ /* 0x000ee80000300a00 */
[----:B------:R-:W3:Y:S04]  /*21920*/  LDL.LU.64 R98, [R1+0x5e8] ;  /* 0x0005e80001627983 */ /* 0x000ee80000300a00 */
[----:B------:R-:W-:Y:S04]  /*21930*/  STL [R1+0x2ae4], R10 ;  /* 0x002ae40a01007387 */ /* 0x000fe80000100800 */
[----:B------:R4:W-:Y:S04]  /*21940*/  STL [R1+0x2ae0], R35 ;  /* 0x002ae02301007387 */ /* 0x0009e80000100800 */
[----:B------:R4:W-:Y:S04]  /*21950*/  STL [R1+0x2adc], R34 ;  /* 0x002adc2201007387 */ /* 0x0009e80000100800 */
[----:B------:R4:W-:Y:S01]  /*21960*/  STL [R1+0x2ad8], R31 ;  /* 0x002ad81f01007387 */ /* 0x0009e20000100800 */
[----:B--2---:R-:W-:-:S15]  /*21970*/  HMMA.1688.F32.TF32 R92, R76, R28, R92 ;  /* 0x0000001c4c5c723c */ /* 0x004fde000008105c */
[----:B------:R-:W-:-:S09]  /*21980*/  NOP ;  /* 0x0000000000007918 */ /* 0x000fd20000000000 */
[----:B------:R-:W-:Y:S01]  /*21990*/  IMAD.MOV.U32 R23, RZ, RZ, R92 ;  /* 0x000000ffff177224 */ /* 0x000fe200078e005c */
[----:B------:R-:W-:Y:S01]  /*219a0*/  MOV R27, R94 ;  /* 0x0000005e001b7202 */ /* 0x000fe20000000f00 */
[----:B------:R-:W-:Y:S02]  /*219b0*/  IMAD.MOV.U32 R26, RZ, RZ, R93 ;  /* 0x000000ffff1a7224 */ /* 0x000fe400078e005d */
[----:B------:R-:W-:Y:S01]  /*219c0*/  IMAD.MOV.U32 R30, RZ, RZ, R95 ;  /* 0x000000ffff1e7224 */ /* 0x000fe200078e005f */
[----:B------:R-:W2:Y:S04]  /*219d0*/  LDL.LU.64 R92, [R1+0x5d0] ;  /* 0x0005d000015c7983 */ /* 0x000ea80000300a00 */
[----:B------:R-:W2:Y:S01]  /*219e0*/  LDL.LU.64 R94, [R1+0x5d8] ;  /* 0x0005d800015e7983 */ /* 0x000ea20000300a00 */
[----:B---3--:R-:W-:Y:S03]  /*219f0*/  HMMA.1688.F32.TF32 R96, R76, R24, R96 ;  /* 0x000000184c60723c */ /* 0x008fe60000081060 */
[----:B------:R-:W-:Y:S04]  /*21a00*/  STL [R1+0x2af4], R30 ;  /* 0x002af41e01007387 */ /* 0x000fe80000100800 */
[----:B------:R3:W-:Y:S04]  /*21a10*/  STL [R1+0x2af0], R27 ;  /* 0x002af01b01007387 */ /* 0x0007e80000100800 */
[----:B------:R3:W-:Y:S04]  /*21a20*/  STL [R1+0x2aec], R26 ;  /* 0x002aec1a01007387 */ /* 0x0007e80000100800 */
[----:B------:R3:W-:Y:S09]  /*21a30*/  STL [R1+0x2ae8], R23 ;  /* 0x002ae81701007387 */ /* 0x0007f20000100800 */
[----:B-1----:R-:W-:Y:S01]  /*21a40*/  IMAD.MOV.U32 R19, RZ, RZ, R96 ;  /* 0x000000ffff137224 */ /* 0x002fe200078e0060 */
[----:B------:R-:W-:Y:S01]  /*21a50*/  MOV R18, R97 ;  /* 0x0000006100127202 */ /* 0x000fe20000000f00 */
[----:B----4-:R-:W-:Y:S01]  /*21a60*/  IMAD.MOV.U32 R15, RZ, RZ, R98 ;  /* 0x000000ffff0f7224 */ /* 0x010fe200078e0062 */
[----:B------:R-:W4:Y:S01]  /*21a70*/  LDL.LU.64 R96, [R1+0x5c0] ;  /* 0x0005c00001607983 */ /* 0x000f220000300a00 */
[----:B------:R-:W-:-:S03]  /*21a80*/  IMAD.MOV.U32 R14, RZ, RZ, R99 ;  /* 0x000000ffff0e7224 */ /* 0x000fc600078e0063 */
[----:B------:R-:W4:Y:S04]  /*21a90*/  LDL.LU.64 R98, [R1+0x5c8] ;  /* 0x0005c80001627983 */ /* 0x000f280000300a00 */
[----:B------:R-:W-:Y:S04]  /*21aa0*/  STL [R1+0x2b04], R14 ;  /* 0x002b040e01007387 */ /* 0x000fe80000100800 */
[----:B------:R1:W-:Y:S04]  /*21ab0*/  STL [R1+0x2b00], R15 ;  /* 0x002b000f01007387 */ /* 0x0003e80000100800 */
[----:B------:R1:W-:Y:S04]  /*21ac0*/  STL [R1+0x2afc], R18 ;  /* 0x002afc1201007387 */ /* 0x0003e80000100800 */
[----:B------:R1:W-:Y:S01]  /*21ad0*/  STL [R1+0x2af8], R19 ;  /* 0x002af81301007387 */ /* 0x0003e20000100800 */
[----:B--2---:R-:W-:-:S15]  /*21ae0*/  HMMA.1688.F32.TF32 R92, R76, R20, R92 ;  /* 0x000000144c5c723c */ /* 0x004fde000008105c */
[----:B------:R-:W-:-:S09]  /*21af0*/  NOP ;  /* 0x0000000000007918 */ /* 0x000fd20000000000 */
[----:B------:R-:W-:Y:S01]  /*21b00*/  MOV R35, R92 ;  /* 0x0000005c00237202 */ /* 0x000fe20000000f00 */
[----:B------:R-:W-:Y:S01]  /*21b10*/  IMAD.MOV.U32 R34, RZ, RZ, R93 ;  /* 0x000000ffff227224 */ /* 0x000fe200078e005d */
[----:B------:R-:W-:Y:S01]  /*21b20*/  MOV R22, R95 ;  /* 0x0000005f00167202 */ /* 0x000fe20000000f00 */
[----:B------:R-:W-:Y:S01]  /*21b30*/  IMAD.MOV.U32 R31, RZ, RZ, R94 ;  /* 0x000000ffff1f7224 */ /* 0x000fe200078e005e */
[----:B------:R-:W2:Y:S04]  /*21b40*/  LDL.LU.64 R92, [R1+0x5b0] ;  /* 0x0005b000015c7983 */ /* 0x000ea80000300a00 */
[----:B------:R-:W2:Y:S04]  /*21b50*/  LDL.LU.64 R94, [R1+0x5b8] ;  /* 0x0005b800015e7983 */ /* 0x000ea80000300a00 */
[----:B------:R-:W-:Y:S04]  /*21b60*/  STL [R1+0x2b14], R22 ;  /* 0x002b141601007387 */ /* 0x000fe80000100800 */
[----:B------:R-:W-:Y:S04]  /*21b70*/  STL [R1+0x2b10], R31 ;  /* 0x002b101f01007387 */ /* 0x000fe80000100800 */
[----:B------:R-:W-:Y:S04]  /*21b80*/  STL [R1+0x2b0c], R34 ;  /* 0x002b0c2201007387 */ /* 0x000fe80000100800 */
[----:B------:R1:W-:Y:S04]  /*21b90*/  STL [R1+0x2b08], R35 ;  /* 0x002b082301007387 */ /* 0x0003e80000100800 */
[----:B------:R-:W3:Y:S04]  /*21ba0*/  LDL.LU.64 R100, [R1+0x7b0] ;  /* 0x0007b00001647983 */ /* 0x000ee80000300a00 */
[----:B------:R-:W3:Y:S01]  /*21bb0*/  LDL.LU.64 R102, [R1+0x7b8] ;  /* 0x0007b80001667983 */ /* 0x000ee20000300a00 */
[----:B----4-:R-:W-:-:S15]  /*21bc0*/  HMMA.1688.F32.TF32 R96, R76, R16, R96 ;  /* 0x000000104c60723c */ /* 0x010fde0000081060 */
[----:B------:R-:W-:-:S09]  /*21bd0*/  NOP ;  /* 0x0000000000007918 */ /* 0x000fd20000000000 */
[----:B------:R-:W-:Y:S01]  /*21be0*/  IMAD.MOV.U32 R3, RZ, RZ, R99 ;  /* 0x000000ffff037224 */ /* 0x000fe200078e0063 */
[----:B------:R-:W-:Y:S01]  /*21bf0*/  MOV R7, R98 ;  /* 0x0000006200077202 */ /* 0x000fe20000000f00 */
[----:B------:R-:W-:Y:S02]  /*21c00*/  IMAD.MOV.U32 R6, RZ, RZ, R97 ;  /* 0x000000ffff067224 */ /* 0x000fe400078e0061 */
[----:B------:R-:W-:Y:S01]  /*21c10*/  IMAD.MOV.U32 R11, RZ, RZ, R96 ;  /* 0x000000ffff0b7224 */ /* 0x000fe200078e0060 */
[----:B------:R-:W-:Y:S04]  /*21c20*/  STL [R1+0x2b24], R3 ;  /* 0x002b240301007387 */ /* 0x000fe80000100800 */
[----:B------:R4:W-:Y:S04]  /*21c30*/  STL [R1+0x2b20], R7 ;  /* 0x002b200701007387 */ /* 0x0009e80000100800 */
[----:B------:R4:W-:Y:S04]  /*21c40*/  STL [R1+0x2b1c], R6 ;  /* 0x002b1c0601007387 */ /* 0x0009e80000100800 */
[----:B------:R4:W-:Y:S04]  /*21c50*/  STL [R1+0x2b18], R11 ;  /* 0x002b180b01007387 */ /* 0x0009e80000100800 */
[----:B------:R-:W4:Y:S04]  /*21c60*/  LDL.LU.64 R96, [R1+0x7a0] ;  /* 0x0007a00001607983 */ /* 0x000f280000300a00 */
[----:B------:R-:W4:Y:S01]  /*21c70*/  LDL.LU.64 R98, [R1+0x7a8] ;  /* 0x0007a80001627983 */ /* 0x000f220000300a00 */
[----:B--2---:R-:W-:Y:S03]  /*21c80*/  HMMA.1688.F32.TF32 R76, R76, R12, R92 ;  /* 0x0000000c4c4c723c */ /* 0x004fe6000008105c */
[----:B------:R-:W2:Y:S04]  /*21c90*/  LDL.LU.64 R92, [R1+0x790] ;  /* 0x00079000015c7983 */ /* 0x000ea80000300a00 */
[----:B------:R-:W2:-:S15]  /*21ca0*/  LDL.LU.64 R94, [R1+0x798] ;  /* 0x00079800015e7983 */ /* 0x000e9e0000300a00 */
[----:B------:R-:W-:-:S02]  /*21cb0*/  NOP ;  /* 0x0000000000007918 */ /* 0x000fc40000000000 */
[----:B---3--:R-:W-:Y:S01]  /*21cc0*/  IMAD.MOV.U32 R27, RZ, RZ, R76 ;  /* 0x000000ffff1b7224 */ /* 0x008fe200078e004c */
[----:B------:R-:W-:Y:S01]  /*21cd0*/  MOV R26, R77 ;  /* 0x0000004d001a7202 */ /* 0x000fe20000000f00 */
[----:B------:R-:W-:Y:S02]  /*21ce0*/  IMAD.MOV.U32 R23, RZ, RZ, R78 ;  /* 0x000000ffff177224 */ /* 0x000fe400078e004e */
[----:B------:R-:W-:Y:S02]  /*21cf0*/  IMAD.MOV.U32 R10, RZ, RZ, R79 ;  /* 0x000000ffff0a7224 */ /* 0x000fe400078e004f */
[C---:B------:R-:W-:Y:S03]  /*21d00*/  HMMA.1688.F32.TF32 R76, R80.reuse, R4, R100 ;  /* 0x00000004504c723c */ /* 0x040fe60000081064 */
[----:B------:R-:W-:Y:S04]  /*21d10*/  STL [R1+0x2b34], R10 ;  /* 0x002b340a01007387 */ /* 0x000fe80000100800 */
[----:B------:R3:W-:Y:S04]  /*21d20*/  STL [R1+0x2b30], R23 ;  /* 0x002b301701007387 */ /* 0x0007e80000100800 */
[----:B------:R3:W-:Y:S04]  /*21d30*/  STL [R1+0x2b2c], R26 ;  /* 0x002b2c1a01007387 */ /* 0x0007e80000100800 */
[----:B------:R3:W-:Y:S09]  /*21d40*/  STL [R1+0x2b28], R27 ;  /* 0x002b281b01007387 */ /* 0x0007f20000100800 */
[----:B-1----:R-:W-:Y:S01]  /*21d50*/  MOV R15, R76 ;  /* 0x0000004c000f7202 */ /* 0x002fe20000000f00 */
[----:B------:R-:W-:Y:S01]  /*21d60*/  IMAD.MOV.U32 R18, RZ, RZ, R77 ;  /* 0x000000ffff127224 */ /* 0x000fe200078e004d */
[----:B------:R-:W-:Y:S01]  /*21d70*/  MOV R30, R79 ;  /* 0x0000004f001e7202 */ /* 0x000fe20000000f00 */
[----:B------:R-:W-:Y:S01]  /*21d80*/  IMAD.MOV.U32 R19, RZ, RZ, R78 ;  /* 0x000000ffff137224 */ /* 0x000fe200078e004e */
[----:B------:R-:W3:Y:S04]  /*21d90*/  LDL.LU.64 R76, [R1+0x780] ;  /* 0x00078000014c7983 */ /* 0x000ee80000300a00 */
[----:B------:R-:W3:Y:S01]  /*21da0*/  LDL.LU.64 R78, [R1+0x788] ;  /* 0x00078800014e7983 */ /* 0x000ee20000300a00 */
[----:B----4-:R-:W-:Y:S03]  /*21db0*/  HMMA.1688.F32.TF32 R96, R80, R8, R96 ;  /* 0x000000085060723c */ /* 0x010fe60000081060 */
[----:B------:R-:W-:Y:S04]  /*21dc0*/  STL [R1+0x2b44], R30 ;  /* 0x002b441e01007387 */ /* 0x000fe80000100800 */
[----:B------:R1:W-:Y:S04]  /*21dd0*/  STL [R1+0x2b40], R19 ;  /* 0x002b401301007387 */ /* 0x0003e80000100800 */
[----:B------:R-:W-:Y:S04]  /*21de0*/  STL [R1+0x2b3c], R18 ;  /* 0x002b3c1201007387 */ /* 0x000fe80000100800 */
[----:B------:R4:W-:Y:S09]  /*21df0*/  STL [R1+0x2b38], R15 ;  /* 0x002b380f01007387 */ /* 0x0009f20000100800 */
[----:B------:R-:W-:Y:S01]  /*21e00*/  IMAD.MOV.U32 R14, RZ, RZ, R99 ;  /* 0x000000ffff0e7224 */ /* 0x000fe200078e0063 */
[----:B------:R-:W-:Y:S01]  /*21e10*/  MOV R35, R98 ;  /* 0x0000006200237202 */ /* 0x000fe20000000f00 */
[----:B------:R-:W-:-:S02]  /*21e20*/  IMAD.MOV.U32 R34, RZ, RZ, R97 ;  /* 0x000000ffff227224 */ /* 0x000fc400078e0061 */
[----:B------:R-:W-:Y:S01]  /*21e30*/  IMAD.MOV.U32 R31, RZ, RZ, R96 ;  /* 0x000000ffff1f7224 */ /* 0x000fe200078e0060 */
[----:B------:R-:W-:Y:S04]  /*21e40*/  STL [R1+0x2b54], R14 ;  /* 0x002b540e01007387 */ /* 0x000fe80000100800 */
[----:B------:R-:W-:Y:S04]  /*21e50*/  STL [R1+0x2b50], R35 ;  /* 0x002b502301007387 */ /* 0x000fe80000100800 */
[----:B------:R4:W-:Y:S04]  /*21e60*/  STL [R1+0x2b4c], R34 ;  /* 0x002b4c2201007387 */ /* 0x0009e80000100800 */
[----:B------:R4:W-:Y:S01]  /*21e70*/  STL [R1+0x2b48], R31 ;  /* 0x002b481f01007387 */ /* 0x0009e20000100800 */
[----:B--2---:R-:W-:-:S15]  /*21e80*/  HMMA.1688.F32.TF32 R92, R80, R32, R92 ;  /* 0x00000020505c723c */ /* 0x004fde000008105c */
[----:B------:R-:W-:-:S09]  /*21e90*/  NOP ;  /* 0x0000000000007918 */ /* 0x000fd20000000000 */
[----:B------:R-:W-:Y:S01]  /*21ea0*/  IMAD.MOV.U32 R7, RZ, RZ, R92 ;  /* 0x000000ffff077224 */ /* 0x000fe200078e005c */
[----:B------:R-:W-:Y:S01]  /*21eb0*/  MOV R6, R93 ;  /* 0x0000005d00067202 */ /* 0x000fe20000000f00 */
[----:B------:R-:W-:Y:S01]  /*21ec0*/  IMAD.MOV.U32 R11, RZ, RZ, R94 ;  /* 0x000000ffff0b7224 */ /* 0x000fe200078e005e */
[----:B------:R-:W2:Y:S01]  /*21ed0*/  LDL.LU.64 R92, [R1+0x770] ;  /* 0x00077000015c7983 */ /* 0x000ea20000300a00 */
[----:B------:R-:W-:-:S03]  /*21ee0*/  IMAD.MOV.U32 R22, RZ, RZ, R95 ;  /* 0x000000ffff167224 */ /* 0x000fc600078e005f */
[----:B------:R-:W2:Y:S04]  /*21ef0*/  LDL.LU.64 R94, [R1+0x778] ;  /* 0x00077800015e7983 */ /* 0x000ea80000300a00 */
[----:B------:R-:W-:Y:S04]  /*21f00*/  STL [R1+0x2b64], R22 ;  /* 0x002b641601007387 */ /* 0x000fe80000100800 */
[----:B------:R4:W-:Y:S01]  /*21f10*/  STL [R1+0x2b60], R11 ;  /* 0x002b600b01007387 */ /* 0x0009e20000100800 */
[C---:B---3--:R-:W-:Y:S03]  /*21f20*/  HMMA.1688.F32.TF32 R76, R80.reuse, R28, R76 ;  /* 0x0000001c504c723c */ /* 0x048fe6000008104c */
[----:B------:R3:W-:Y:S04]  /*21f30*/  STL [R1+0x2b5c], R6 ;  /* 0x002b5c0601007387 */ /* 0x0007e80000100800 */
[----:B------:R3:W-:Y:S04]  /*21f40*/  STL [R1+0x2b58], R7 ;  /* 0x002b580701007387 */ /* 0x0007e80000100800 */
[----:B------:R-:W3:Y:S04]  /*21f50*/  LDL.LU.64 R96, [R1+0x760] ;  /* 0x0007600001607983 */ /* 0x000ee80000300a00 */
[----:B------:R-:W3:Y:S09]  /*21f60*/  LDL.LU.64 R98, [R1+0x768] ;  /* 0x0007680001627983 */ /* 0x000ef20000300a00 */
[----:B------:R-:W-:Y:S01]  /*21f70*/  MOV R23, R76 ;  /* 0x0000004c00177202 */ /* 0x000fe20000000f00 */
[----:B------:R-:W-:Y:S01]  /*21f80*/  IMAD.MOV.U32 R26, RZ, RZ, R77 ;  /* 0x000000ffff1a7224 */ /* 0x000fe200078e004d */
[----:B------:R-:W-:Y:S01]  /*21f90*/  MOV R3, R79 ;  /* 0x0000004f00037202 */ /* 0x000fe20000000f00 */
[----:B------:R-:W-:Y:S01]  /*21fa0*/  IMAD.MOV.U32 R27, RZ, RZ, R78 ;  /* 0x000000ffff1b7224 */ /* 0x000fe200078e004e */
[----:B------:R-:W3:Y:S04]  /*21fb0*/  LDL.LU.64 R76, [R1+0x750] ;  /* 0x00075000014c7983 */ /* 0x000ee80000300a00 */
[----:B------:R-:W3:Y:S04]  /*21fc0*/  LDL.LU.64 R78, [R1+0x758] ;  /* 0x00075800014e7983 */ /* 0x000ee80000300a00 */
[----:B------:R-:W-:Y:S04]  /*21fd0*/  STL [R1+0x2b74], R3 ;  /* 0x002b740301007387 */ /* 0x000fe80000100800 */
[----:B------:R-:W-:Y:S04]  /*21fe0*/  STL [R1+0x2b70], R27 ;  /* 0x002b701b01007387 */ /* 0x000fe80000100800 */
[----:B------:R-:W-:Y:S04]  /*21ff0*/  STL [R1+0x2b6c], R26 ;  /* 0x002b6c1a01007387 */ /* 0x000fe80000100800 */
[----:B------:R3:W-:Y:S01]  /*22000*/  STL [R1+0x2b68], R23 ;  /* 0x002b681701007387 */ /* 0x0007e20000100800 */
[----:B--2---:R-:W-:-:S15]  /*22010*/  HMMA.1688.F32.TF32 R92, R80, R24, R92 ;  /* 0x00000018505c723c */ /* 0x004fde000008105c */
[----:B------:R-:W-:-:S09]  /*22020*/  NOP ;  /* 0x0000000000007918 */ /* 0x000fd20000000000 */
[----:B-1----:R-:W-:Y:S01]  /*22030*/  IMAD.MOV.U32 R19, RZ, RZ, R92 ;  /* 0x000000ffff137224 */ /* 0x002fe200078e005c */
[----:B----4-:R-:W-:Y:S01]  /*22040*/  MOV R15, R94 ;  /* 0x0000005e000f7202 */ /* 0x010fe20000000f00 */
[----:B------:R-:W-:Y:S02]  /*22050*/  IMAD.MOV.U32 R18, RZ, RZ, R93 ;  /* 0x000000ffff127224 */ /* 0x000fe400078e005d */
[----:B------:R-:W-:Y:S01]  /*22060*/  IMAD.MOV.U32 R10, RZ, RZ, R95 ;  /* 0x000000ffff0a7224 */ /* 0x000fe200078e005f */
[----:B------:R-:W2:Y:S04]  /*22070*/  LDL.LU.64 R92, [R1+0x690] ;  /* 0x00069000015c7983 */ /* 0x000ea80000300a00 */
[----:B------:R-:W2:Y:S01]  /*22080*/  LDL.LU.64 R94, [R1+0x698] ;  /* 0x00069800015e7983 */ /* 0x000ea20000300a00 */
[C---:B---3--:R-:W-:Y:S03]  /*22090*/  HMMA.1688.F32.TF32 R96, R80.reuse, R20, R96 ;  /* 0x000000145060723c */ /* 0x048fe60000081060 */
[----:B------:R-:W-:Y:S03]  /*220a0*/  STL [R1+0x2b84], R10 ;  /* 0x002b840a01007387 */ /* 0x000fe60000100800 */
[----:B------:R-:W-:Y:S01]  /*220b0*/  HMMA.1688.F32.TF32 R76, R80, R16, R76 ;  /* 0x00000010504c723c */ /* 0x000fe2000008104c */
[----:B------:R1:W-:-:S15]  /*220c0*/  STL [R1+0x2b80], R15 ;  /* 0x002b800f01007387 */ /* 0x0003de0000100800 */
[----:B------:R-:W-:-:S02]  /*220d0*/  NOP ;  /* 0x0000000000007918 */ /* 0x000fc40000000000 */
[----:B------:R-:W-:Y:S01]  /*220e0*/  IMAD.MOV.U32 R30, RZ, RZ, R99 ;  /* 0x000000ffff1e7224 */ /* 0x000fe200078e0063 */
[----:B------:R-:W-:Y:S01]  /*220f0*/  MOV R34, R97 ;  /* 0x0000006100227202 */ /* 0x000fe20000000f00 */
[----:B------:R-:W-:Y:S01]  /*22100*/  IMAD.MOV.U32 R31, RZ, RZ, R98 ;  /* 0x000000ffff1f7224 */ /* 0x000fe200078e0062 */
[----:B------:R3:W-:Y:S01]  /*22110*/  STL [R1+0x2b7c], R18 ;  /* 0x002b7c1201007387 */ /* 0x0007e20000100800 */
[----:B------:R-:W-:-:S03]  /*22120*/  IMAD.MOV.U32 R35, RZ, RZ, R96 ;  /* 0x000000ffff237224 */ /* 0x000fc600078e0060 */
[----:B------:R4:W-:Y:S04]  /*22130*/  STL [R1+0x2b78], R19 ;  /* 0x002b781301007387 */ /* 0x0009e80000100800 */
[----:B------:R-:W-:Y:S04]  /*22140*/  STL [R1+0x2b94], R30 ;  /* 0x002b941e01007387 */ /* 0x000fe80000100800 */
[----:B------:R-:W-:Y:S04]  /*22150*/  STL [R1+0x2b90], R31 ;  /* 0x002b901f01007387 */ /* 0x000fe80000100800 */
[----:B------:R-:W-:Y:S01]  /*22160*/  STL [R1+0x2b8c], R34 ;  /* 0x002b8c2201007387 */ /* 0x000fe20000100800 */
[----:B------:R-:W-:Y:S01]  /*22170*/  MOV R11, R76 ;  /* 0x0000004c000b7202 */ /* 0x000fe20000000f00 */
[----:B------:R-:W-:Y:S01]  /*22180*/  IMAD.MOV.U32 R6, RZ, RZ, R77 ;  /* 0x000000ffff067224 */ /* 0x000fe200078e004d */
[----:B------:R-:W-:Y:S01]  /*22190*/  MOV R14, R79 ;  /* 0x0000004f000e7202 */ /* 0x000fe20000000f00 */
[----:B------:R-:W-:Y:S01]  /*221a0*/  STL [R1+0x2b88], R35 ;  /* 0x002b882301007387 */ /* 0x000fe20000100800 */
[----:B------:R-:W-:-:S03]  /*221b0*/  IMAD.MOV.U32 R7, RZ, RZ, R78 ;  /* 0x000000ffff077224 */ /* 0x000fc600078e004e */
[----:B------:R-:W3:Y:S04]  /*221c0*/  LDL.LU.64 R76, [R1+0x680] ;  /* 0x00068000014c7983 */ /* 0x000ee80000300a00 */
[----:B------:R-:W3:Y:S04]  /*221d0*/  LDL.LU.64 R78, [R1+0x688] ;  /* 0x00068800014e7983 */ /* 0x000ee80000300a00 */
[----:B------:R-:W-:Y:S04]  /*221e0*/  STL [R1+0x2ba4], R14 ;  /* 0x002ba40e01007387 */ /* 0x000fe80000100800 */
[----:B------:R4:W-:Y:S04]  /*221f0*/  STL [R1+0x2ba0], R7 ;  /* 0x002ba00701007387 */ /* 0x0009e80000100800 */
[----:B------:R-:W-:Y:S04]  /*22200*/  STL [R1+0x2b9c], R6 ;  /* 0x002b9c0601007387 */ /* 0x000fe80000100800 */
[----:B------:R4:W-:Y:S04]  /*22210*/  STL [R1+0x2b98], R11 ;  /* 0x002b980b01007387 */ /* 0x0009e80000100800 */
[----:B------:R-:W4:Y:S04]  /*22220*/  LDL.LU.64 R100, [R1+0x670] ;  /* 0x0006700001647983 */ /* 0x000f280000300a00 */
[----:B------:R-:W4:Y:S04]  /*22230*/  LDL.LU.64 R102, [R1+0x678] ;  /* 0x0006780001667983 */ /* 0x000f280000300a00 */
[----:B------:R-:W4:Y:S04]  /*22240*/  LDL.LU.64 R96, [R1+0x660] ;  /* 0x0006600001607983 */ /* 0x000f280000300a00 */
[----:B------:R-:W4:Y:S01]  /*22250*/  LDL.LU.64 R98, [R1+0x668] ;  /* 0x0006680001627983 */ /* 0x000f220000300a00 */
[----:B--2---:R-:W-:-:S15]  /*22260*/  HMMA.1688.F32.TF32 R80, R80, R12, R92 ;  /* 0x0000000c5050723c */ /* 0x004fde000008105c */
[----:B------:R-:W-:-:S09]  /*22270*/  NOP ;  /* 0x0000000000007918 */ /* 0x000fd20000000000 */
[----:B------:R-:W-:Y:S01]  /*22280*/  MOV R23, R82 ;  /* 0x0000005200177202 */ /* 0x000fe20000000f00 */
[----:B------:R-:W-:Y:S02]  /*22290*/  IMAD.MOV.U32 R26, RZ, RZ, R81 ;  /* 0x000000ffff1a7224 */ /* 0x000fe400078e0051 */
[----:B------:R-:W-:Y:S02]  /*222a0*/  IMAD.MOV.U32 R27, RZ, RZ, R80 ;  /* 0x000000ffff1b7224 */ /* 0x000fe400078e0050 */
[----:B------:R2:W-:Y:S04]  /*222b0*/  STL [R1+0x2bb0], R23 ;  /* 0x002bb01701007387 */ /* 0x0005e80000100800 */
[----:B------:R2:W-:Y:S04]  /*222c0*/  STL [R1+0x2bac], R26 ;  /* 0x002bac1a01007387 */ /* 0x0005e80000100800 */
[----:B------:R2:W-:Y:S04]  /*222d0*/  STL [R1+0x2ba8], R27 ;  /* 0x002ba81b01007387 */ /* 0x0005e80000100800 */
[----:B------:R-:W2:Y:S04]  /*222e0*/  LDL.LU.64 R92, [R1+0x650] ;  /* 0x00065000015c7983 */ /* 0x000ea80000300a00 */
[----:B------:R-:W2:Y:S01]  /*222f0*/  LDL.LU.64 R94, [R1+0x658] ;  /* 0x00065800015e7983 */ /* 0x000ea20000300a00 */
[----:B---3--:R-:W-:Y:S01]  /*22300*/  HMMA.1688.F32.TF32 R76, R84, R4, R76 ;  /* 0x00000004544c723c */ /* 0x008fe2000008104c */
[----:B------:R-:W-:-:S02]  /*22310*/  IMAD.MOV.U32 R22, RZ, RZ, R83 ;  /* 0x000000ffff167224 */ /* 0x000fc400078e0053 */
[----:B------:R-:W3:Y:S04]  /*22320*/  LDL.LU.64 R80, [R1+0x640] ;  /* 0x0006400001507983 */ /* 0x000ee80000300a00 */
[----:B------:R-:W3:-:S15]  /*22330*/  LDL.LU.64 R82, [R1+0x648] ;  /* 0x0006480001527983 */ /* 0x000ede0000300a00 */
[----:B------:R-:W-:-:S02]  /*22340*/  NOP ;  /* 0x0000000000007918 */ /* 0x000fc40000000000 */
[----:B-1----:R-:W-:Y:S01]  /*22350*/  IMAD.MOV.U32 R15, RZ, RZ, R76 ;  /* 0x000000ffff0f7224 */ /* 0x002fe200078e004c */
[----:B------:R-:W-:Y:S01]  /*22360*/  MOV R18, R77 ;  /* 0x0000004d00127202 */ /* 0x000fe20000000f00 */
[----:B----4-:R-:W-:Y:S01]  /*22370*/  IMAD.MOV.U32 R19, RZ, RZ, R78 ;  /* 0x000000ffff137224 */ /* 0x010fe200078e004e */
[----:B------:R-:W4:Y:S01]  /*22380*/  LDL.LU.64 R76, [R1+0x630] ;  /* 0x00063000014c7983 */ /* 0x000f220000300a00 */
[----:B------:R-:W-:-:S03]  /*22390*/  IMAD.MOV.U32 R3, RZ, RZ, R79 ;  /* 0x000000ffff037224 */ /* 0x000fc600078e004f */
[----:B------:R-:W4:Y:S01]  /*223a0*/  LDL.LU.64 R78, [R1+0x638] ;  /* 0x00063800014e7983 */ /* 0x000f220000300a00 */
[----:B------:R-:W-:-:S15]  /*223b0*/  HMMA.1688.F32.TF32 R96, R84, R32, R96 ;  /* 0x000000205460723c */ /* 0x000fde0000081060 */
[----:B------:R-:W-:-:S09]  /*223c0*/  NOP ;  /* 0x0000000000007918 */ /* 0x000fd20000000000 */
[----:B------:R-:W-:Y:S01]  /*223d0*/  IMAD.MOV.U32 R7, RZ, RZ, R96 ;  /* 0x000000ffff077224 */ /* 0x000fe200078e0060 */
[----:B------:R-:W-:Y:S01]  /*223e0*/  MOV R11, R98 ;  /* 0x00000062000b7202 */ /* 0x000fe20000000f00 */
[----:B------:R-:W-:Y:S02]  /*223f0*/  IMAD.MOV.U32 R6, RZ, RZ, R97 ;  /* 0x000000ffff067224 */ /* 0x000fe400078e0061 */
[----:B------:R-:W-:Y:S01]  /*22400*/  IMAD.MOV.U32 R30, RZ, RZ, R99 ;  /* 0x000000ffff1e7224 */ /* 0x000fe200078e0063 */
[----:B------:R-:W-:Y:S06]  /*22410*/  HMMA.1688.F32.TF32 R100, R84, R8, R100 ;  /* 0x000000085464723c */ /* 0x000fec0000081064 */
[C---:B------:R-:W-:Y:S06]  /*22420*/  HMMA.1688.F32.TF32 R60, R88.reuse, R16, R60 ;  /* 0x00000010583c723c */ /* 0x040fec000008103c */
[----:B------:R-:W-:-:S12]  /*22430*/  HMMA.1688.F32.TF32 R56, R88, R12, R56 ;  /* 0x0000000c5838723c */ /* 0x000fd80000081038 */
[----:B------:R-:W-:Y:S01]  /*22440*/  MOV R31, R100 ;  /* 0x00000064001f7202 */ /* 0x000fe20000000f00 */
[----:B------:R-:W-:Y:S01]  /*22450*/  IMAD.MOV.U32 R34, RZ, RZ, R101 ;  /* 0x000000ffff227224 */ /* 0x000fe200078e0065 */
[----:B------:R-:W-:Y:S01]  /*22460*/  MOV R10, R103 ;  /* 0x00000067000a7202 */ /* 0x000fe20000000f00 */
[----:B------:R-:W-:Y:S01]  /*22470*/  IMAD.MOV.U32 R35, RZ, RZ, R102 ;  /* 0x000000ffff237224 */ /* 0x000fe200078e0066 */
[C---:B--2---:R-:W-:Y:S06]  /*22480*/  HMMA.1688.F32.TF32 R92, R84.reuse, R28, R92 ;  /* 0x0000001c545c723c */ /* 0x044fec000008105c */
[----:B---3--:R-:W-:-:S15]  /*22490*/  HMMA.1688.F32.TF32 R96, R84, R24, R80 ;  /* 0x000000185460723c */ /* 0x008fde0000081050 */
[----:B------:R-:W-:-:S03]  /*224a0*/  NOP ;  /* 0x0000000000007918 */ /* 0x000fc60000000000 */
[----:B------:R-:W-:Y:S01]  /*224b0*/  IMAD.MOV.U32 R23, RZ, RZ, R92 ;  /* 0x000000ffff177224 */ /* 0x000fe200078e005c */
[----:B------:R-:W-:Y:S01]  /*224c0*/  MOV R26, R93 ;  /* 0x0000005d001a7202 */ /* 0x000fe20000000f00 */
[----:B------:R-:W-:Y:S02]  /*224d0*/  IMAD.MOV.U32 R27, RZ, RZ, R94 ;  /* 0x000000ffff1b7224 */ /* 0x000fe400078e005e */
[----:B------:R-:W-:Y:S01]  /*224e0*/  IMAD.MOV.U32 R14, RZ, RZ, R95 ;  /* 0x000000ffff0e7224 */ /* 0x000fe200078e005f */
[C---:B------:R-:W-:Y:S06]  /*224f0*/  HMMA.1688.F32.TF32 R80, R84.reuse, R16, R196 ;  /* 0x000000105450723c */ /* 0x040fec00000810c4 */
[C---:B----4-:R-:W-:Y:S06]  /*22500*/  HMMA.1688.F32.TF32 R92, R84.reuse, R20, R76 ;  /* 0x00000014545c723c */ /* 0x050fec000008104c */
[----:B------:R-:W-:Y:S01]  /*22510*/  HMMA.1688.F32.TF32 R76, R84, R12, R200 ;  /* 0x0000000c544c723c */ /* 0x000fe200000810c8 */
[----:B------:R-:W-:Y:S04]  /*22520*/  STL.64 [R1+0x470], R96 ;  /* 0x0004706001007387 */ /* 0x000fe80000100a00 */
[----:B------:R-:W-:Y:S01]  /*22530*/  STL.64 [R1+0x478], R98 ;  /* 0x0004786201007387 */ /* 0x000fe20000100a00 */
[C---:B------:R-:W-:Y:S11]  /*22540*/  HMMA.1688.F32.TF32 R84, R88.reuse, R4, R204 ;  /* 0x000000045854723c */ /* 0x040ff600000810cc */
[----:B------:R-:W-:Y:S04]  /*22550*/  STL.64 [R1+0x460], R92 ;  /* 0x0004605c01007387 */ /* 0x000fe80000100a00 */
[----:B------:R-:W-:Y:S04]  /*22560*/  STL.64 [R1+0x468], R94 ;  /* 0x0004685e01007387 */ /* 0x000fe80000100a00 */
[----:B------:R-:W-:Y:S04]  /*22570*/  STL.64 [R1+0x3d0], R80 ;  /* 0x0003d05001007387 */ /* 0x000fe80000100a00 */
[----:B------:R1:W-:Y:S04]  /*22580*/  STL.64 [R1+0x3d8], R82 ;  /* 0x0003d85201007387 */ /* 0x0003e80000100a00 */
[----:B------:R-:W-:Y:S04]  /*22590*/  STL.64 [R1+0x3b0], R76 ;  /* 0x0003b04c01007387 */ /* 0x000fe80000100a00 */
[----:B------:R2:W-:Y:S01]  /*225a0*/  STL.64 [R1+0x3b8], R78 ;  /* 0x0003b84e01007387 */ /* 0x0005e20000100a00 */
[C---:B-1----:R-:W-:Y:S06]  /*225b0*/  HMMA.1688.F32.TF32 R80, R88.reuse, R8, R208 ;  /* 0x000000085850723c */ /* 0x042fec00000810d0 */
[----:B--2---:R-:W-:Y:S01]  /*225c0*/  HMMA.1688.F32.TF32 R76, R88, R32, R212 ;  /* 0x00000020584c723c */ /* 0x004fe200000810d4 */
[----:B------:R-:W-:Y:S04]  /*225d0*/  STL.64 [R1+0x3a0], R84 ;  /* 0x0003a05401007387 */ /* 0x000fe80000100a00 */
[----:B------:R1:W-:-:S12]  /*225e0*/  STL.64 [R1+0x3a8], R86 ;  /* 0x0003a85601007387 */ /* 0x0003d80000100a00 */
[----:B------:R-:W-:Y:S01]  /*225f0*/  STL.64 [R1+0x390], R80 ;  /* 0x0003905001007387 */ /* 0x000fe20000100a00 */
[C---:B-1----:R-:W-:Y:S03]  /*22600*/  HMMA.1688.F32.TF32 R84, R88.reuse, R28, R216 ;  /* 0x0000001c5854723c */ /* 0x042fe600000810d8 */
[----:B------:R1:W-:Y:S04]  /*22610*/  STL.64 [R1+0x398], R82 ;  /* 0x0003985201007387 */ /* 0x0003e80000100a00 */
[----:B------:R-:W-:Y:S04]  /*22620*/  STL.64 [R1+0x380], R76 ;  /* 0x0003804c01007387 */ /* 0x000fe80000100a00 */
[----:B------:R2:W-:Y:S01]  /*22630*/  STL.64 [R1+0x388], R78 ;  /* 0x0003884e01007387 */ /* 0x0005e20000100a00 */
[C---:B-1----:R-:W-:Y:S06]  /*22640*/  HMMA.1688.F32.TF32 R80, R88.reuse, R24, R220 ;  /* 0x000000185850723c */ /* 0x042fec00000810dc */
[----:B--2---:R-:W-:Y:S05]  /*22650*/  HMMA.1688.F32.TF32 R76, R88, R20, R224 ;  /* 0x00000014584c723c */ /* 0x004fea00000810e0 */
[----:B------:R1:W-:Y:S04]  /*22660*/  STL.64 [R1+0x370], R84 ;  /* 0x0003705401007387 */ /* 0x0003e80000100a00 */
[----:B------:R2:W-:Y:S08]  /*22670*/  STL.64 [R1+0x378], R86 ;  /* 0x0003785601007387 */ /* 0x0005f00000100a00 */
[----:B------:R-:W-:Y:S04]  /*22680*/  STL.64 [R1+0x360], R80 ;  /* 0x0003605001007387 */ /* 0x000fe80000100a00 */
[----:B------:R-:W-:Y:S04]  /*22690*/  STL.64 [R1+0x368], R82 ;  /* 0x0003685201007387 */ /* 0x000fe80000100a00 */
[----:B------:R-:W-:Y:S04]  /*226a0*/  STL.64 [R1+0x350], R76 ;  /* 0x0003504c01007387 */ /* 0x000fe80000100a00 */
[----:B------:R-:W-:Y:S04]  /*226b0*/  STL.64 [R1+0x358], R78 ;  /* 0x0003584e01007387 */ /* 0x000fe80000100a00 */
[----:B------:R-:W3:Y:S04]  /*226c0*/  LDL.LU.64 R248, [R1+0x8f0] ;  /* 0x0008f00001f87983 */ /* 0x000ee80000300a00 */
[----:B------:R-:W-:Y:S04]  /*226d0*/  STL.64 [R1+0x340], R60 ;  /* 0x0003403c01007387 */ /* 0x000fe80000100a00 */
[----:B------:R-:W-:Y:S04]  /*226e0*/  STL.64 [R1+0x348], R62 ;  /* 0x0003483e01007387 */ /* 0x000fe80000100a00 */
[----:B------:R-:W3:Y:S04]  /*226f0*/  LDL.LU.64 R250, [R1+0x8f8] ;  /* 0x0008f80001fa7983 */ /* 0x000ee80000300a00 */
[----:B------:R-:W-:Y:S04]  /*22700*/  STL.64 [R1+0x320], R56 ;  /* 0x0003203801007387 */ /* 0x000fe80000100a00 */
[----:B------:R-:W-:Y:S04]  /*22710*/  STL.64 [R1+0x328], R58 ;  /* 0x0003283a01007387 */ /* 0x000fe80000100a00 */
[----:B------:R-:W4:Y:S04]  /*22720*/  LDL.LU.64 R88, [R1+0x8e0] ;  /* 0x0008e00001587983 */ /* 0x000f280000300a00 */
        /* <DEDUP_REMOVED lines=25> */
[----:B-1----:R-:W4:Y:S04]  /*228c0*/  LDL.LU.64 R84, [R1+0x140] ;  /* 0x0001400001547983 */ /* 0x002f280000300a00 */
[----:B--2---:R-:W2:Y:S04]  /*228d0*/  LDL.LU.64 R86, [R1+0x148] ;  /* 0x0001480001567983 */ /* 0x004ea80000300a00 */
[----:B------:R-:W-:Y:S04]  /*228e0*/  LDS R76, [R0+UR12+0x200] ;  /* 0x0002000c004c7984 */ /* 0x000fe80008000800 */
[----:B------:R-:W-:Y:S04]  /*228f0*/  LDS R78, [R0+UR12+0x2200] ;  /* 0x0022000c004e7984 */ /* 0x000fe80008000800 */
[----:B------:R-:W-:Y:S04]  /*22900*/  LDS R77, [R2+UR12+0x200] ;  /* 0x0002000c024d7984 */ /* 0x000fe80008000800 */
[----:B------:R-:W3:Y:S04]  /*22910*/  LDS R79, [R2+UR12+0x2200] ;  /* 0x0022000c024f7984 */ /* 0x000ee80008000800 */
[----:B------:R-:W-:Y:S04]  /*22920*/  LDS R80, [R0+UR12+0x280] ;  /* 0x0002800c00507984 */ /* 0x000fe80008000800 */
[----:B------:R-:W-:Y:S04]  /*22930*/  LDS R82, [R0+UR12+0x2280] ;  /* 0x0022800c00527984 */ /* 0x000fe80008000800 */
[----:B------:R-:W-:Y:S04]  /*22940*/  LDS R81, [R2+UR12+0x280] ;  /* 0x0002800c02517984 */ /* 0x000fe80008000800 */
[----:B------:R-:W1:Y:S04]  /*22950*/  LDS R83, [R2+UR12+0x2280] ;  /* 0x0022800c02537984 */ /* 0x000e680008000800 */
[----:B------:R-:W-:Y:S04]  /*22960*/  LDS R60, [R0+UR12+0x300] ;  /* 0x0003000c003c7984 */ /* 0x000fe80008000800 */
[----:B------:R-:W-:Y:S04]  /*22970*/  LDS R62, [R0+UR12+0x2300] ;  /* 0x0023000c003e7984 */ /* 0x000fe80008000800 */
[----:B------:R-:W-:Y:S04]  /*22980*/  LDS R61, [R2+UR12+0x300] ;  /* 0x0003000c023d7984 */ /* 0x000fe80008000800 */
[----:B------:R-:W2:Y:S04]  /*22990*/  LDS R63, [R2+UR12+0x2300] ;  /* 0x0023000c023f7984 */ /* 0x000ea80008000800 */
[----:B------:R-:W-:Y:S04]  /*229a0*/  LDS R56, [R0+UR12+0x380] ;  /* 0x0003800c00387984 */ /* 0x000fe80008000800 */
[----:B------:R-:W-:Y:S04]  /*229b0*/  LDS R58, [R0+UR12+0x2380] ;  /* 0x0023800c003a7984 */ /* 0x000fe80008000800 */
[----:B------:R-:W-:Y:S04]  /*229c0*/  LDS R57, [R2+UR12+0x380] ;  /* 0x0003800c02397984 */ /* 0x000fe80008000800 */
[----:B------:R-:W-:Y:S01]  /*229d0*/  LDS R59, [R2+UR12+0x2380] ;  /* 0x0023800c023b7984 */ /* 0x000fe20008000800 */
[C---:B---3--:R-:W-:Y:S06]  /*229e0*/  HMMA.1688.F32.TF32 R248, R76.reuse, R4, R248 ;  /* 0x000000044cf8723c */ /* 0x048fec00000810f8 */
[----:B----4-:R-:W-:-:S15]  /*229f0*/  HMMA.1688.F32.TF32 R88, R76, R8, R88 ;  /* 0x000000084c58723c */ /* 0x010fde0000081058 */
[----:B------:R-:W-:-:S02]  /*22a00*/  NOP ;  /* 0x0000000000007918 */ /* 0x000fc40000000000 */
[----:B------:R-:W-:Y:S01]  /*22a10*/  STL.64 [R1+0x530], R248 ;  /* 0x000530f801007387 */ /* 0x000fe20000100a00 */
[C---:B------:R-:W-:Y:S03]  /*22a20*/  HMMA.1688.F32.TF32 R224, R76.reuse, R32, R224 ;  /* 0x000000204ce0723c */ /* 0x040fe600000810e0 */
[----:B------:R3:W-:Y:S03]  /*22a30*/  STL.64 [R1+0x538], R250 ;  /* 0x000538fa01007387 */ /* 0x0007e60000100a00 */
[C---:B------:R-:W-:Y:S01]  /*22a40*/  HMMA.1688.F32.TF32 R220, R76.reuse, R28, R220 ;  /* 0x0000001c4cdc723c */ /* 0x040fe200000810dc */
[----:B---3--:R-:W3:Y:S04]  /*22a50*/  LDL.LU.64 R250, [R1+0x2bc0] ;  /* 0x002bc00001fa7983 */ /* 0x008ee80000300a00 */
[----:B------:R-:W3:Y:S04]  /*22a60*/  LDL.LU.64 R248, [R1+0x2bb8] ;  /* 0x002bb80001f87983 */ /* 0x000ee80000300a00 */
[----:B------:R-:W-:Y:S04]  /*22a70*/  STL.64 [R1+0x520], R88 ;  /* 0x0005205801007387 */ /* 0x000fe80000100a00 */
[----:B------:R4:W-:Y:S02]  /*22a80*/  STL.64 [R1+0x528], R90 ;  /* 0x0005285a01007387 */ /* 0x0009e40000100a00 */
[C---:B----4-:R-:W-:Y:S02]  /*22a90*/  HMMA.1688.F32.TF32 R88, R76.reuse, R24, R216 ;  /* 0x000000184c58723c */ /* 0x050fe400000810d8 */
[----:B------:R-:W-:Y:S04]  /*22aa0*/  STL.64 [R1+0x510], R224 ;  /* 0x000510e001007387 */ /* 0x000fe80000100a00 */
[----:B------:R-:W-:Y:S01]  /*22ab0*/  STL.64 [R1+0x518], R226 ;  /* 0x000518e201007387 */ /* 0x000fe20000100a00 */
[C---:B------:R-:W-:Y:S03]  /*22ac0*/  HMMA.1688.F32.TF32 R212, R76.reuse, R20, R212 ;  /* 0x000000144cd4723c */ /* 0x040fe600000810d4 */
[----:B------:R-:W-:Y:S03]  /*22ad0*/  STL.64 [R1+0x500], R220 ;  /* 0x000500dc01007387 */ /* 0x000fe60000100a00 */
[----:B------:R-:W-:Y:S01]  /*22ae0*/  HMMA.1688.F32.TF32 R208, R76, R16, R208 ;  /* 0x000000104cd0723c */ /* 0x000fe200000810d0 */
[----:B------:R-:W-:Y:S04]  /*22af0*/  STL.64 [R1+0x508], R222 ;  /* 0x000508de01007387 */ /* 0x000fe80000100a00 */
[----:B------:R-:W-:Y:S01]  /*22b00*/  LDS R216, [R0+UR12+0x780] ;  /* 0x0007800c00d87984 */ /* 0x000fe20008000800 */
[----:B-1----:R-:W-:Y:S03]  /*22b10*/  HMMA.1688.F32.TF32 R196, R80, R8, R196 ;  /* 0x0000000850c4723c */ /* 0x002fe600000810c4 */
[----:B------:R-:W-:Y:S04]  /*22b20*/  LDS R218, [R0+UR12+0x2780] ;  /* 0x0027800c00da7984 */ /* 0x000fe80008000800 */
[----:B------:R-:W-:Y:S04]  /*22b30*/  STL.64 [R1+0x4f0], R88 ;  /* 0x0004f05801007387 */ /* 0x000fe80000100a00 */
[----:B------:R1:W-:Y:S04]  /*22b40*/  STL.64 [R1+0x4f8], R90 ;  /* 0x0004f85a01007387 */ /* 0x0003e80000100a00 */
[----:B------:R-:W-:Y:S04]  /*22b50*/  LDS R217, [R2+UR12+0x780] ;  /* 0x0007800c02d97984 */ /* 0x000fe80008000800 */
[----:B------:R-:W-:Y:S01]  /*22b60*/  LDS R219, [R2+UR12+0x2780] ;  /* 0x0027800c02db7984 */ /* 0x000fe20008000800 */
[----:B-1----:R-:W-:Y:S06]  /*22b70*/  HMMA.1688.F32.TF32 R88, R76, R12, R204 ;  /* 0x0000000c4c58723c */ /* 0x002fec00000810cc */
[C---:B------:R-:W-:Y:S01]  /*22b80*/  HMMA.1688.F32.TF32 R76, R80.reuse, R4, R200 ;  /* 0x00000004504c723c */ /* 0x040fe200000810c8 */
[----:B------:R-:W-:Y:S04]  /*22b90*/  STL.64 [R1+0x4e0], R212 ;  /* 0x0004e0d401007387 */ /* 0x000fe80000100a00 */
[----:B------:R-:W-:Y:S04]  /*22ba0*/  STL.64 [R1+0x4e8], R214 ;  /* 0x0004e8d601007387 */ /* 0x000fe80000100a00 */
[----:B------:R-:W-:Y:S04]  /*22bb0*/  STL.64 [R1+0x4d0], R208 ;  /* 0x0004d0d001007387 */ /* 0x000fe80000100a00 */
[----:B------:R-:W-:Y:S04]  /*22bc0*/  STL.64 [R1+0x4d8], R210 ;  /* 0x0004d8d201007387 */ /* 0x000fe80000100a00 */
[----:B------:R-:W-:Y:S04]  /*22bd0*/  STL.64 [R1+0x450], R88 ;  /* 0x0004505801007387 */ /* 0x000fe80000100a00 */
[----:B------:R1:W-:Y:S04]  /*22be0*/  STL.64 [R1+0x458], R90 ;  /* 0x0004585a01007387 */ /* 0x0003e80000100a00 */
[----:B------:R-:W-:Y:S04]  /*22bf0*/  STL.64 [R1+0x440], R76 ;  /* 0x0004404c01007387 */ /* 0x000fe80000100a00 */
[----:B------:R4:W-:Y:S01]  /*22c00*/  STL.64 [R1+0x448], R78 ;  /* 0x0004484e01007387 */ /* 0x0009e20000100a00 */
[C---:B-1----:R-:W-:Y:S06]  /*22c10*/  HMMA.1688.F32.TF32 R88, R80.reuse, R32, R104 ;  /* 0x000000205058723c */ /* 0x042fec0000081068 */
[C---:B----4-:R-:W-:Y:S01]  /*22c20*/  HMMA.1688.F32.TF32 R76, R80.reuse, R28, R100 ;  /* 0x0000001c504c723c */ /* 0x050fe20000081064 */
[----:B------:R-:W-:Y:S04]  /*22c30*/  STL.64 [R1+0x430], R196 ;  /* 0x000430c401007387 */ /* 0x000fe80000100a00 */
[----:B------:R-:W-:Y:S01]  /*22c40*/  STL.64 [R1+0x438], R198 ;  /* 0x000438c601007387 */ /* 0x000fe20000100a00 */
[C---:B------:R-:W-:Y:S03]  /*22c50*/  HMMA.1688.F32.TF32 R96, R80.reuse, R24, R96 ;  /* 0x000000185060723c */ /* 0x040fe60000081060 */
[----:B------:R-:W-:Y:S04]  /*22c60*/  LDS R100, [R0+UR12+0x580] ;  /* 0x0005800c00647984 */ /* 0x000fe80008000800 */
[----:B------:R-:W-:Y:S04]  /*22c70*/  LDS R102, [R0+UR12+0x2580] ;  /* 0x0025800c00667984 */ /* 0x000fe80008000800 */
[----:B------:R-:W-:Y:S04]  /*22c80*/  STL.64 [R1+0x420], R88 ;  /* 0x0004205801007387 */ /* 0x000fe80000100a00 */
[----:B------:R1:W-:Y:S04]  /*22c90*/  STL.64 [R1+0x428], R90 ;  /* 0x0004285a01007387 */ /* 0x0003e80000100a00 */
[----:B------:R-:W-:Y:S04]  /*22ca0*/  STL.64 [R1+0x410], R76 ;  /* 0x0004104c01007387 */ /* 0x000fe80000100a00 */
[----:B------:R2:W-:Y:S01]  /*22cb0*/  STL.64 [R1+0x418], R78 ;  /* 0x0004184e01007387 */ /* 0x0005e20000100a00 */
[C---:B-1----:R-:W-:Y:S03]  /*22cc0*/  HMMA.1688.F32.TF32 R88, R80.reuse, R20, R92 ;  /* 0x000000145058723c */ /* 0x042fe6000008105c */
[----:B------:R-:W-:Y:S04]  /*22cd0*/  LDS R101, [R2+UR12+0x580] ;  /* 0x0005800c02657984 */ /* 0x000fe80008000800 */
[----:B------:R-:W1:Y:S01]  /*22ce0*/  LDS R103, [R2+UR12+0x2580] ;  /* 0x0025800c02677984 */ /* 0x000e620008000800 */
[C---:B--2---:R-:W-:Y:S03]  /*22cf0*/  HMMA.1688.F32.TF32 R76, R80.reuse, R16, R84 ;  /* 0x00000010504c723c */ /* 0x044fe60000081054 */
[----:B------:R-:W-:Y:S04]  /*22d00*/  STL.64 [R1+0x400], R96 ;  /* 0x0004006001007387 */ /* 0x000fe80000100a00 */
[----:B------:R-:W-:Y:S01]  /*22d10*/  STL.64 [R1+0x408], R98 ;  /* 0x0004086201007387 */ /* 0x000fe20000100a00 */
[----:B------:R-:W-:Y:S06]  /*22d20*/  HMMA.1688.F32.TF32 R84, R80, R12, R244 ;  /* 0x0000000c5054723c */ /* 0x000fec00000810f4 */
[C---:B------:R-:W-:Y:S01]  /*22d30*/  HMMA.1688.F32.TF32 R80, R60.reuse, R4, R240 ;  /* 0x000000043c50723c */ /* 0x040fe200000810f0 */
[----:B------:R-:W-:Y:S04]  /*22d40*/  STL.64 [R1+0x3f0], R88 ;  /* 0x0003f05801007387 */ /* 0x000fe80000100a00 */
[----:B------:R-:W-:Y:S04]  /*22d50*/  STL.64 [R1+0x3f8], R90 ;  /* 0x0003f85a01007387 */ /* 0x000fe80000100a00 */
[----:B------:R-:W-:Y:S04]  /*22d60*/  STL.64 [R1+0x3e0], R76 ;  /* 0x0003e04c01007387 */ /* 0x000fe80000100a00 */
[----:B------:R2:W-:Y:S02]  /*22d70*/  STL.64 [R1+0x3e8], R78 ;  /* 0x0003e84e01007387 */ /* 0x0005e40000100a00 */
[C---:B--2---:R-:W-:Y:S02]  /*22d80*/  HMMA.1688.F32.TF32 R76, R60.reuse, R8, R236 ;  /* 0x000000083c4c723c */ /* 0x044fe400000810ec */
[----:B------:R-:W-:Y:S04]  /*22d90*/  STL.64 [R1+0x3c0], R84 ;  /* 0x0003c05401007387 */ /* 0x000fe80000100a00 */
[----:B------:R2:W-:Y:S04]  /*22da0*/  STL.64 [R1+0x3c8], R86 ;  /* 0x0003c85601007387 */ /* 0x0005e80000100a00 */
[----:B------:R-:W-:Y:S04]  /*22db0*/  STL.64 [R1+0x330], R80 ;  /* 0x0003305001007387 */ /* 0x000fe80000100a00 */
[----:B------:R4:W-:Y:S01]  /*22dc0*/  STL.64 [R1+0x338], R82 ;  /* 0x0003385201007387 */ /* 0x0009e20000100a00 */
[----:B--2---:R-:W-:Y:S06]  /*22dd0*/  HMMA.1688.F32.TF32 R84, R60, R32, R232 ;  /* 0x000000203c54723c */ /* 0x004fec00000810e8 */
[----:B-1----:R-:W-:Y:S02]  /*22de0*/  HMMA.1688.F32.TF32 R72, R100, R4, R72 ;  /* 0x000000046448723c */ /* 0x002fe40000081048 */
[----:B------:R-:W-:Y:S04]  /*22df0*/  STL.64 [R1+0x310], R76 ;  /* 0x0003104c01007387 */ /* 0x000fe80000100a00 */
[----:B------:R1:W-:Y:S01]  /*22e00*/  STL.64 [R1+0x318], R78 ;  /* 0x0003184e01007387 */ /* 0x0003e20000100a00 */
[----:B----4-:R-:W-:Y:S01]  /*22e10*/  HMMA.1688.F32.TF32 R80, R60, R28, R228 ;  /* 0x0000001c3c50723c */ /* 0x010fe200000810e4 */
[----:B------:R-:W-:Y:S01]  /*22e20*/  IMAD.MOV.U32 R244, RZ, RZ, R23 ;  /* 0x000000fffff47224 */ /* 0x000fe200078e0017 */
[----:B------:R-:W-:Y:S01]  /*22e30*/  MOV R245, R26 ;  /* 0x0000001a00f57202 */ /* 0x000fe20000000f00 */
[----:B------:R-:W-:Y:S01]  /*22e40*/  IMAD.MOV.U32 R246, RZ, RZ, R27 ;  /* 0x000000fffff67224 */ /* 0x000fe200078e001b */
[----:B------:R-:W-:Y:S01]  /*22e50*/  MOV R240, R7 ;  /* 0x0000000700f07202 */ /* 0x000fe20000000f00 */
[----:B------:R-:W-:-:S02]  /*22e60*/  IMAD.MOV.U32 R247, RZ, RZ, R14 ;  /* 0x000000fffff77224 */ /* 0x000fc400078e000e */
[----:B------:R-:W-:Y:S01]  /*22e70*/  IMAD.MOV.U32 R241, RZ, RZ, R6 ;  /* 0x000000fffff17224 */ /* 0x000fe200078e0006 */
[----:B------:R-:W-:Y:S01]  /*22e80*/  MOV R243, R30 ;  /* 0x0000001e00f37202 */ /* 0x000fe20000000f00 */
[----:B------:R-:W-:Y:S02]  /*22e90*/  IMAD.MOV.U32 R242, RZ, RZ, R11 ;  /* 0x000000fffff27224 */ /* 0x000fe400078e000b */
[----:B------:R-:W-:Y:S01]  /*22ea0*/  IMAD.MOV.U32 R236, RZ, RZ, R31 ;  /* 0x000000ffffec7224 */ /* 0x000fe200078e001f */
[C---:B-1----:R-:W-:Y:S01]  /*22eb0*/  HMMA.1688.F32.TF32 R76, R60.reuse, R24, R192 ;  /* 0x000000183c4c723c */ /* 0x042fe200000810c0 */
[----:B------:R-:W-:Y:S04]  /*22ec0*/  STL.64 [R1+0x300], R84 ;  /* 0x0003005401007387 */ /* 0x000fe80000100a00 */
[----:B------:R1:W-:Y:S01]  /*22ed0*/  STL.64 [R1+0x308], R86 ;  /* 0x0003085601007387 */ /* 0x0003e20000100a00 */
[----:B------:R-:W-:Y:S01]  /*22ee0*/  IMAD.MOV.U32 R237, RZ, RZ, R34 ;  /* 0x000000ffffed7224 */ /* 0x000fe200078e0022 */
[----:B------:R-:W-:Y:S01]  /*22ef0*/  MOV R238, R35 ;  /* 0x0000002300ee7202 */ /* 0x000fe20000000f00 */
[----:B------:R-:W-:Y:S01]  /*22f00*/  IMAD.MOV.U32 R239, RZ, RZ, R10 ;  /* 0x000000ffffef7224 */ /* 0x000fe200078e000a */
[----:B------:R-:W-:Y:S04]  /*22f10*/  LDS R232, [R0+UR12+0x4180] ;  /* 0x0041800c00e87984 */ /* 0x000fe80008000800 */
[----:B------:R-:W-:Y:S01]  /*22f20*/  STL.64 [R1+0x2f0], R80 ;  /* 0x0002f05001007387 */ /* 0x000fe20000100a00 */
[C---:B-1----:R-:W-:Y:S03]  /*22f30*/  HMMA.1688.F32.TF32 R84, R60.reuse, R20, R188 ;  /* 0x000000143c54723c */ /* 0x042fe600000810bc */
[----:B------:R1:W-:Y:S04]  /*22f40*/  STL.64 [R1+0x2f8], R82 ;  /* 0x0002f85201007387 */ /* 0x0003e80000100a00 */
[----:B------:R-:W-:Y:S04]  /*22f50*/  LDS R234, [R0+UR12+0x6180] ;  /* 0x0061800c00ea7984 */ /* 0x000fe80008000800 */
[----:B------:R-:W-:Y:S01]  /*22f60*/  STL.64 [R1+0x2e0], R76 ;  /* 0x0002e04c01007387 */ /* 0x000fe20000100a00 */
[C---:B-1----:R-:W-:Y:S03]  /*22f70*/  HMMA.1688.F32.TF32 R80, R60.reuse, R16, R184 ;  /* 0x000000103c50723c */ /* 0x042fe600000810b8 */
        /* <DEDUP_REMOVED lines=8> */
[----:B------:R1:W-:Y:S04]  /*23000*/  STL.64 [R1+0x2a8], R82 ;  /* 0x0002a85201007387 */ /* 0x0003e80000100a00 */
[----:B------:R-:W-:Y:S04]  /*23010*/  STL.64 [R1+0x280], R76 ;  /* 0x0002804c01007387 */ /* 0x000fe80000100a00 */
[----:B------:R2:W-:Y:S01]  /*23020*/  STL.64 [R1+0x288], R78 ;  /* 0x0002884e01007387 */ /* 0x0005e20000100a00 */
[C---:B-1----:R-:W-:Y:S03]  /*23030*/  HMMA.1688.F32.TF32 R80, R56.reuse, R8, R172 ;  /* 0x000000083850723c */ /* 0x042fe600000810ac */
[----:B------:R-:W-:Y:S04]  /*23040*/  STL.64 [R1+0x250], R60 ;  /* 0x0002503c01007387 */ /* 0x000fe80000100a00 */
[----:B------:R1:W-:Y:S01]  /*23050*/  STL.64 [R1+0x258], R62 ;  /* 0x0002583e01007387 */ /* 0x0003e20000100a00 */
[C---:B--2---:R-:W-:Y:S06]  /*23060*/  HMMA.1688.F32.TF32 R76, R56.reuse, R32, R168 ;  /* 0x00000020384c723c */ /* 0x044fec00000810a8 */
[C---:B-1----:R-:W-:Y:S09]  /*23070*/  HMMA.1688.F32.TF32 R60, R56.reuse, R28, R164 ;  /* 0x0000001c383c723c */ /* 0x042ff200000810a4 */
        /* <DEDUP_REMOVED lines=8> */
[C---:B-1----:R-:W-:Y:S06]  /*23100*/  HMMA.1688.F32.TF32 R60, R56.reuse, R16, R148 ;  /* 0x00000010383c723c */ /* 0x042fec0000081094 */
[----:B------:R-:W-:Y:S03]  /*23110*/  HMMA.1688.F32.TF32 R56, R56, R12, R144 ;  /* 0x0000000c3838723c */ /* 0x000fe60000081090 */
[----:B------:R1:W-:Y:S04]  /*23120*/  STL.64 [R1+0xb0], R80 ;  /* 0x0000b05001007387 */ /* 0x0003e80000100a00 */
[----:B------:R2:W-:Y:S04]  /*23130*/  STL.64 [R1+0xb8], R82 ;  /* 0x0000b85201007387 */ /* 0x0005e80000100a00 */
[----:B------:R-:W-:Y:S04]  /*23140*/  STL.64 [R1+0x90], R76 ;  /* 0x0000904c01007387 */ /* 0x000fe80000100a00 */
[----:B------:R-:W-:Y:S04]  /*23150*/  STL.64 [R1+0x98], R78 ;  /* 0x0000984e01007387 */ /* 0x000fe80000100a00 */
[----:B------:R-:W4:Y:S04]  /*23160*/  LDL.LU.64 R184, [R1+0x1a0] ;  /* 0x0001a00001b87983 */ /* 0x000f280000300a00 */
[----:B------:R-:W-:Y:S04]  /*23170*/  STL.64 [R1+0x70], R60 ;  /* 0x0000703c01007387 */ /* 0x000fe80000100a00 */
[----:B------:R-:W-:Y:S04]  /*23180*/  STL.64 [R1+0x78], R62 ;  /* 0x0000783e01007387 */ /* 0x000fe80000100a00 */
[----:B------:R-:W4:Y:S04]  /*23190*/  LDL.LU.64 R186, [R1+0x1a8] ;  /* 0x0001a80001ba7983 */ /* 0x000f280000300a00 */
[----:B------:R-:W-:Y:S04]  /*231a0*/  STL.64 [R1+0x50], R56 ;  /* 0x0000503801007387 */ /* 0x000fe80000100a00 */
[----:B------:R-:W-:Y:S04]  /*231b0*/  STL.64 [R1+0x58], R58 ;  /* 0x0000583a01007387 */ /* 0x000fe80000100a00 */
[----:B------:R-:W3:Y:S04]  /*231c0*/  LDL.LU.64 R180, [R1+0x880] ;  /* 0x0008800001b47983 */ /* 0x000ee80000300a00 */
        /* <DEDUP_REMOVED lines=25> */
[----:B-1----:R-:W3:Y:S04]  /*23360*/  LDL.LU.64 R80, [R1+0x720] ;  /* 0x0007200001507983 */ /* 0x002ee80000300a00 */
[----:B--2---:R-:W2:Y:S04]  /*23370*/  LDL.LU.64 R82, [R1+0x728] ;  /* 0x0007280001527983 */ /* 0x004ea80000300a00 */
[----:B------:R-:W-:Y:S04]  /*23380*/  LDS R60, [R0+UR12+0x400] ;  /* 0x0004000c003c7984 */ /* 0x000fe80008000800 */
[----:B------:R-:W-:Y:S04]  /*23390*/  LDS R62, [R0+UR12+0x2400] ;  /* 0x0024000c003e7984 */ /* 0x000fe80008000800 */
[----:B------:R-:W-:Y:S04]  /*233a0*/  LDS R61, [R2+UR12+0x400] ;  /* 0x0004000c023d7984 */ /* 0x000fe80008000800 */
[----:B------:R-:W4:Y:S04]  /*233b0*/  LDS R63, [R2+UR12+0x2400] ;  /* 0x0024000c023f7984 */ /* 0x000f280008000800 */
[----:B------:R-:W-:Y:S04]  /*233c0*/  LDS R56, [R0+UR12+0x480] ;  /* 0x0004800c00387984 */ /* 0x000fe80008000800 */
[----:B------:R-:W-:Y:S04]  /*233d0*/  LDS R58, [R0+UR12+0x2480] ;  /* 0x0024800c003a7984 */ /* 0x000fe80008000800 */
[----:B------:R-:W-:Y:S04]  /*233e0*/  LDS R57, [R2+UR12+0x480] ;  /* 0x0004800c02397984 */ /* 0x000fe80008000800 */
[----:B------:R-:W1:Y:S04]  /*233f0*/  LDS R59, [R2+UR12+0x2480] ;  /* 0x0024800c023b7984 */ /* 0x000e680008000800 */
[----:B------:R-:W-:Y:S04]  /*23400*/  LDS R76, [R0+UR12+0x500] ;  /* 0x0005000c004c7984 */ /* 0x000fe80008000800 */
[----:B------:R-:W-:Y:S04]  /*23410*/  LDS R78, [R0+UR12+0x2500] ;  /* 0x0025000c004e7984 */ /* 0x000fe80008000800 */
[----:B------:R-:W-:Y:S04]  /*23420*/  LDS R77, [R2+UR12+0x500] ;  /* 0x0005000c024d7984 */ /* 0x000fe80008000800 */
[----:B------:R-:W2:Y:S01]  /*23430*/  LDS R79, [R2+UR12+0x2500] ;  /* 0x0025000c024f7984 */ /* 0x000ea20008000800 */
[C---:B----4-:R-:W-:Y:S06]  /*23440*/  HMMA.1688.F32.TF32 R184, R60.reuse, R4, R184 ;  /* 0x000000043cb8723c */ /* 0x050fec00000810b8 */
[C---:B---3--:R-:W-:Y:S06]  /*23450*/  HMMA.1688.F32.TF32 R180, R60.reuse, R8, R180 ;  /* 0x000000083cb4723c */ /* 0x048fec00000810b4 */
[C---:B------:R-:W-:Y:S11]  /*23460*/  HMMA.1688.F32.TF32 R144, R60.reuse, R32, R176 ;  /* 0x000000203c90723c */ /* 0x040ff600000810b0 */
[----:B------:R-:W-:Y:S04]  /*23470*/  STL.64 [R1+0x1a0], R184 ;  /* 0x0001a0b801007387 */ /* 0x000fe80000100a00 */
[----:B------:R-:W-:Y:S01]  /*23480*/  STL.64 [R1+0x1a8], R186 ;  /* 0x0001a8ba01007387 */ /* 0x000fe20000100a00 */
[C---:B------:R-:W-:Y:S03]  /*23490*/  HMMA.1688.F32.TF32 R172, R60.reuse, R28, R172 ;  /* 0x0000001c3cac723c */ /* 0x040fe600000810ac */
[----:B------:R-:W-:Y:S04]  /*234a0*/  LDS R184, [R0+UR12+0x700] ;  /* 0x0007000c00b87984 */ /* 0x000fe80008000800 */
[----:B------:R-:W-:Y:S04]  /*234b0*/  LDS R186, [R0+UR12+0x2700] ;  /* 0x0027000c00ba7984 */ /* 0x000fe80008000800 */
[----:B------:R-:W-:Y:S01]  /*234c0*/  STL.64 [R1+0x190], R180 ;  /* 0x000190b401007387 */ /* 0x000fe20000100a00 */
[C---:B------:R-:W-:Y:S03]  /*234d0*/  HMMA.1688.F32.TF32 R168, R60.reuse, R24, R168 ;  /* 0x000000183ca8723c */ /* 0x040fe600000810a8 */
[----:B------:R-:W-:Y:S04]  /*234e0*/  STL.64 [R1+0x198], R182 ;  /* 0x000198b601007387 */ /* 0x000fe80000100a00 */
[----:B------:R-:W-:Y:S04]  /*234f0*/  STL.64 [R1+0x180], R144 ;  /* 0x0001809001007387 */ /* 0x000fe80000100a00 */
[----:B------:R3:W-:Y:S01]  /*23500*/  STL.64 [R1+0x188], R146 ;  /* 0x0001889201007387 */ /* 0x0007e20000100a00 */
[C---:B------:R-:W-:Y:S03]  /*23510*/  HMMA.1688.F32.TF32 R160, R60.reuse, R16, R160 ;  /* 0x000000103ca0723c */ /* 0x040fe600000810a0 */
[----:B------:R-:W-:Y:S04]  /*23520*/  LDS R185, [R2+UR12+0x700] ;  /* 0x0007000c02b97984 */ /* 0x000fe80008000800 */
[----:B------:R-:W-:Y:S01]  /*23530*/  LDS R187, [R2+UR12+0x2700] ;  /* 0x0027000c02bb7984 */ /* 0x000fe20008000800 */
[C---:B---3--:R-:W-:Y:S06]  /*23540*/  HMMA.1688.F32.TF32 R144, R60.reuse, R20, R164 ;  /* 0x000000143c90723c */ /* 0x048fec00000810a4 */
[----:B------:R-:W-:Y:S01]  /*23550*/  HMMA.1688.F32.TF32 R60, R60, R12, R156 ;  /* 0x0000000c3c3c723c */ /* 0x000fe2000008109c */
[----:B------:R-:W-:Y:S04]  /*23560*/  STL.64 [R1+0x170], R172 ;  /* 0x000170ac01007387 */ /* 0x000fe80000100a00 */
[----:B------:R-:W-:Y:S04]  /*23570*/  STL.64 [R1+0x178], R174 ;  /* 0x000178ae01007387 */ /* 0x000fe80000100a00 */
[----:B------:R-:W-:Y:S04]  /*23580*/  STL.64 [R1+0x160], R168 ;  /* 0x000160a801007387 */ /* 0x000fe80000100a00 */
[----:B------:R-:W-:Y:S04]  /*23590*/  STL.64 [R1+0x168], R170 ;  /* 0x000168aa01007387 */ /* 0x000fe80000100a00 */
[----:B------:R-:W-:Y:S01]  /*235a0*/  STL.64 [R1+0x150], R144 ;  /* 0x0001509001007387 */ /* 0x000fe20000100a00 */
[C---:B-1----:R-:W-:Y:S03]  /*235b0*/  HMMA.1688.F32.TF32 R104, R56.reuse, R8, R104 ;  /* 0x000000083868723c */ /* 0x042fe60000081068 */
[----:B------:R1:W-:Y:S04]  /*235c0*/  STL.64 [R1+0x158], R146 ;  /* 0x0001589201007387 */ /* 0x0003e80000100a00 */
[----:B------:R-:W-:Y:S04]  /*235d0*/  STL.64 [R1+0x140], R160 ;  /* 0x000140a001007387 */ /* 0x000fe80000100a00 */
[----:B------:R-:W-:Y:S01]  /*235e0*/  STL.64 [R1+0x148], R162 ;  /* 0x000148a201007387 */ /* 0x000fe20000100a00 */
[C---:B-1----:R-:W-:Y:S03]  /*235f0*/  HMMA.1688.F32.TF32 R144, R56.reuse, R4, R148 ;  /* 0x000000043890723c */ /* 0x042fe60000081094 */
[----:B------:R-:W-:Y:S04]  /*23600*/  STL.64 [R1+0x130], R60 ;  /* 0x0001303c01007387 */ /* 0x000fe80000100a00 */
[----:B------:R1:W-:Y:S02]  /*23610*/  STL.64 [R1+0x138], R62 ;  /* 0x0001383e01007387 */ /* 0x0003e40000100a00 */
[----:B-1----:R-:W-:-:S14]  /*23620*/  HMMA.1688.F32.TF32 R60, R56, R32, R96 ;  /* 0x00000020383c723c */ /* 0x002fdc0000081060 */
[----:B------:R-:W-:Y:S01]  /*23630*/  STL.64 [R1+0x120], R144 ;  /* 0x0001209001007387 */ /* 0x000fe20000100a00 */
[C---:B------:R-:W-:Y:S03]  /*23640*/  HMMA.1688.F32.TF32 R92, R56.reuse, R28, R92 ;  /* 0x0000001c385c723c */ /* 0x040fe6000008105c */
[----:B------:R-:W-:Y:S04]  /*23650*/  STL.64 [R1+0x128], R146 ;  /* 0x0001289201007387 */ /* 0x000fe80000100a00 */
[----:B------:R-:W-:Y:S01]  /*23660*/  STL.64 [R1+0x110], R104 ;  /* 0x0001106801007387 */ /* 0x000fe20000100a00 */
[C---:B------:R-:W-:Y:S03]  /*23670*/  HMMA.1688.F32.TF32 R88, R56.reuse, R24, R88 ;  /* 0x000000183858723c */ /* 0x040fe60000081058 */
[----:B------:R-:W-:Y:S04]  /*23680*/  STL.64 [R1+0x118], R106 ;  /* 0x0001186a01007387 */ /* 0x000fe80000100a00 */
[----:B------:R-:W-:Y:S04]  /*23690*/  STL.64 [R1+0x100], R60 ;  /* 0x0001003c01007387 */ /* 0x000fe80000100a00 */
[----:B------:R1:W-:Y:S02]  /*236a0*/  STL.64 [R1+0x108], R62 ;  /* 0x0001083e01007387 */ /* 0x0003e40000100a00 */
[C---:B-1----:R-:W-:Y:S02]  /*236b0*/  HMMA.1688.F32.TF32 R60, R56.reuse, R20, R84 ;  /* 0x00000014383c723c */ /* 0x042fe40000081054 */
[----:B------:R-:W-:Y:S04]  /*236c0*/  STL.64 [R1+0xf0], R92 ;  /* 0x0000f05c01007387 */ /* 0x000fe80000100a00 */
[----:B------:R-:W-:Y:S01]  /*236d0*/  STL.64 [R1+0xf8], R94 ;  /* 0x0000f85e01007387 */ /* 0x000fe20000100a00 */
[C---:B--2---:R-:W-:Y:S03]  /*236e0*/  HMMA.1688.F32.TF32 R80, R56.reuse, R16, R80 ;  /* 0x000000103850723c */ /* 0x044fe60000081050 */
[----:B------:R-:W-:Y:S04]  /*236f0*/  STL.64 [R1+0xe0], R88 ;  /* 0x0000e05801007387 */ /* 0x000fe80000100a00 */
[----:B------:R-:W-:Y:S01]  /*23700*/  STL.64 [R1+0xe8], R90 ;  /* 0x0000e85a01007387 */ /* 0x000fe20000100a00 */
[----:B------:R-:W-:Y:S08]  /*23710*/  HMMA.1688.F32.TF32 R56, R56, R12, R140 ;  /* 0x0000000c3838723c */ /* 0x000ff0000008108c */
[----:B------:R-:W-:Y:S04]  /*23720*/  STL.64 [R1+0xd0], R60 ;  /* 0x0000d03c01007387 */ /* 0x000fe80000100a00 */
[----:B------:R1:W-:Y:S02]  /*23730*/  STL.64 [R1+0xd8], R62 ;  /* 0x0000d83e01007387 */ /* 0x0003e40000100a00 */
[----:B-1----:R-:W-:Y:S02]  /*23740*/  HMMA.1688.F32.TF32 R60, R76, R4, R136 ;  /* 0x000000044c3c723c */ /* 0x002fe40000081088 */
[----:B------:R-:W-:Y:S04]  /*23750*/  STL.64 [R1+0xc0], R80 ;  /* 0x0000c05001007387 */ /* 0x000fe80000100a00 */
[----:B------:R-:W-:-:S15]  /*23760*/  STL.64 [R1+0xc8], R82 ;  /* 0x0000c85201007387 */ /* 0x000fde0000100a00 */
[----:B------:R-:W-:-:S02]  /*23770*/  NOP ;  /* 0x0000000000007918 */ /* 0x000fc40000000000 */
[----:B------:R-:W-:Y:S01]  /*23780*/  STL.64 [R1+0x80], R60 ;  /* 0x0000803c01007387 */ /* 0x000fe20000100a00 */
[----:B------:R-:W-:-:S03]  /*23790*/  MOV R252, R63 ;  /* 0x0000003f00fc7202 */ /* 0x000fc60000000f00 */
[----:B------:R-:W-:Y:S04]  /*237a0*/  STL.64 [R1+0xa0], R56 ;  /* 0x0000a03801007387 */ /* 0x000fe80000100a00 */
[----:B------:R1:W-:Y:S04]  /*237b0*/  STL.64 [R1+0xa8], R58 ;  /* 0x0000a83a01007387 */ /* 0x0003e80000100a00 */
[----:B------:R2:W-:Y:S01]  /*237c0*/  STL [R1+0x88], R62 ;  /* 0x0000883e01007387 */ /* 0x0005e20000100800 */
[C---:B-1----:R-:W-:Y:S06]  /*237d0*/  HMMA.1688.F32.TF32 R56, R76.reuse, R32, R128 ;  /* 0x000000204c38723c */ /* 0x042fec0000081080 */
[----:B--2---:R-:W-:Y:S01]  /*237e0*/  HMMA.1688.F32.TF32 R60, R76, R8, R132 ;  /* 0x000000084c3c723c */ /* 0x004fe20000081084 */
[----:B------:R1:W-:-:S15]  /*237f0*/  STL [R1+0x29c0], R252 ;  /* 0x0029c0fc01007387 */ /* 0x0003de0000100800 */
[----:B------:R-:W-:-:S01]  /*23800*/  NOP ;  /* 0x0000000000007918 */ /* 0x000fc20000000000 */
[----:B------:R-:W-:Y:S01]  /*23810*/  STL.64 [R1+0x40], R56 ;  /* 0x0000403801007387 */ /* 0x000fe20000100a00 */
[----:B-1----:R-:W-:-:S05]  /*23820*/  IMAD.MOV.U32 R252, RZ, RZ, R59 ;  /* 0x000000fffffc7224 */ /* 0x002fca00078e003b */
[----:B------:R-:W-:Y:S04]  /*23830*/  STL.64 [R1+0x60], R60 ;  /* 0x0000603c01007387 */ /* 0x000fe80000100a00 */
[----:B------:R-:W-:Y:S04]  /*23840*/  STL.64 [R1+0x68], R62 ;  /* 0x0000683e01007387 */ /* 0x000fe80000100a00 */
[----:B------:R1:W-:Y:S04]  /*23850*/  STL [R1+0x48], R58 ;  /* 0x0000483a01007387 */ /* 0x0003e80000100800 */
[----:B------:R-:W2:Y:S04]  /*23860*/  LDL.LU.64 R168, [R1+0x820] ;  /* 0x0008200001a87983 */ /* 0x000ea80000300a00 */
[----:B------:R-:W2:Y:S01]  /*23870*/  LDL.LU.64 R170, [R1+0x828] ;  /* 0x0008280001aa7983 */ /* 0x000ea20000300a00 */
[----:B-1----:R-:W-:-:S15]  /*23880*/  HMMA.1688.F32.TF32 R56, R76, R28, R124 ;  /* 0x0000001c4c38723c */ /* 0x002fde000008107c */
[----:B------:R-:W-:-:S08]  /*23890*/  NOP ;  /* 0x0000000000007918 */ /* 0x000fd00000000000 */
[----:B------:R-:W-:Y:S04]  /*238a0*/  STL.64 [R1+0x10], R56 ;  /* 0x0000103801007387 */ /* 0x000fe80000100a00 */
[----:B------:R1:W-:Y:S04]  /*238b0*/  STL.64 [R1+0x18], R58 ;  /* 0x0000183a01007387 */ /* 0x0003e80000100a00 */
[----:B------:R-:W3:Y:S04]  /*238c0*/  LDL.LU.64 R104, [R1+0x810] ;  /* 0x0008100001687983 */ /* 0x000ee80000300a00 */
[----:B------:R-:W3:Y:S04]  /*238d0*/  LDL.LU.64 R106, [R1+0x818] ;  /* 0x00081800016a7983 */ /* 0x000ee80000300a00 */
        /* <DEDUP_REMOVED lines=15> */
[----:B------:R-:W4:Y:S01]  /*239d0*/  LDL.LU.64 R130, [R1+0x6f8] ;  /* 0x0006f80001827983 */ /* 0x000f220000300a00 */
[C---:B-1----:R-:W-:Y:S03]  /*239e0*/  HMMA.1688.F32.TF32 R56, R76.reuse, R24, R120 ;  /* 0x000000184c38723c */ /* 0x042fe60000081078 */
[----:B------:R-:W-:Y:S04]  /*239f0*/  LDS R120, [R0+UR12+0x600] ;  /* 0x0006000c00787984 */ /* 0x000fe80008000800 */
[----:B------:R-:W-:Y:S04]  /*23a00*/  LDS R122, [R0+UR12+0x2600] ;  /* 0x0026000c007a7984 */ /* 0x000fe80008000800 */
[----:B------:R-:W-:Y:S04]  /*23a10*/  LDS R121, [R2+UR12+0x600] ;  /* 0x0006000c02797984 */ /* 0x000fe80008000800 */
[----:B------:R-:W2:Y:S01]  /*23a20*/  LDS R123, [R2+UR12+0x2600] ;  /* 0x0026000c027b7984 */ /* 0x000ea20008000800 */
[C---:B------:R-:W-:Y:S03]  /*23a30*/  HMMA.1688.F32.TF32 R60, R76.reuse, R20, R116 ;  /* 0x000000144c3c723c */ /* 0x040fe60000081074 */
[----:B------:R-:W4:Y:S03]  /*23a40*/  LDL.LU.64 R132, [R1+0x6e0] ;  /* 0x0006e00001847983 */ /* 0x000f260000300a00 */
[C---:B------:R-:W-:Y:S01]  /*23a50*/  HMMA.1688.F32.TF32 R64, R76.reuse, R16, R64 ;  /* 0x000000104c40723c */ /* 0x040fe20000081040 */
[----:B------:R-:W4:Y:S05]  /*23a60*/  LDL.LU.64 R134, [R1+0x6e8] ;  /* 0x0006e80001867983 */ /* 0x000f2a0000300a00 */
[----:B------:R-:W-:Y:S06]  /*23a70*/  HMMA.1688.F32.TF32 R68, R76, R12, R68 ;  /* 0x0000000c4c44723c */ /* 0x000fec0000081044 */
[C---:B------:R-:W-:Y:S06]  /*23a80*/  HMMA.1688.F32.TF32 R76, R100.reuse, R8, R112 ;  /* 0x00000008644c723c */ /* 0x040fec0000081070 */
[C---:B------:R-:W-:Y:S06]  /*23a90*/  HMMA.1688.F32.TF32 R80, R100.reuse, R32, R108 ;  /* 0x000000206450723c */ /* 0x040fec000008106c */
[C---:B------:R-:W-:Y:S06]  /*23aa0*/  HMMA.1688.F32.TF32 R84, R100.reuse, R28, R52 ;  /* 0x0000001c6454723c */ /* 0x040fec0000081034 */
[C---:B------:R-:W-:Y:S06]  /*23ab0*/  HMMA.1688.F32.TF32 R88, R100.reuse, R24, R48 ;  /* 0x000000186458723c */ /* 0x040fec0000081030 */
[C---:B------:R-:W-:Y:S06]  /*23ac0*/  HMMA.1688.F32.TF32 R92, R100.reuse, R20, R44 ;  /* 0x00000014645c723c */ /* 0x040fec000008102c */
[C---:B------:R-:W-:Y:S06]  /*23ad0*/  HMMA.1688.F32.TF32 R96, R100.reuse, R16, R40 ;  /* 0x000000106460723c */ /* 0x040fec0000081028 */
[----:B------:R-:W-:Y:S01]  /*23ae0*/  HMMA.1688.F32.TF32 R100, R100, R12, R36 ;  /* 0x0000000c6464723c */ /* 0x000fe20000081024 */
[----:B------:R-:W-:Y:S04]  /*23af0*/  LDS R36, [R0+UR12+0x680] ;  /* 0x0006800c00247984 */ /* 0x000fe80008000800 */
[----:B------:R-:W-:Y:S04]  /*23b00*/  LDS R38, [R0+UR12+0x2680] ;  /* 0x0026800c00267984 */ /* 0x000fe80008000800 */
[----:B------:R-:W-:Y:S04]  /*23b10*/  LDS R37, [R2+UR12+0x680] ;  /* 0x0006800c02257984 */ /* 0x000fe80008000800 */
[----:B------:R-:W1:Y:S04]  /*23b20*/  LDS R39, [R2+UR12+0x2680] ;  /* 0x0026800c02277984 */ /* 0x000e680008000800 */
[----:B------:R-:W-:Y:S04]  /*23b30*/  STL.64 [R1+0x28c8], R58 ;  /* 0x0028c83a01007387 */ /* 0x000fe80000100a00 */
        /* <DEDUP_REMOVED lines=21> */
[----:B------:R-:W-:Y:S01]  /*23c90*/  STL.64 [R1+0x2978], R102 ;  /* 0x0029786601007387 */ /* 0x000fe20000100a00 */
[C---:B--2---:R-:W-:Y:S03]  /*23ca0*/  HMMA.1688.F32.TF32 R228, R120.reuse, R4, R168 ;  /* 0x0000000478e4723c */ /* 0x044fe600000810a8 */
[----:B------:R-:W-:Y:S03]  /*23cb0*/  STL.64 [R1+0x2970], R100 ;  /* 0x0029706401007387 */ /* 0x000fe60000100a00 */
[C---:B---3--:R-:W-:Y:S06]  /*23cc0*/  HMMA.1688.F32.TF32 R104, R120.reuse, R8, R104 ;  /* 0x000000087868723c */ /* 0x048fec0000081068 */
[C---:B----4-:R-:W-:Y:S06]  /*23cd0*/  HMMA.1688.F32.TF32 R220, R120.reuse, R32, R164 ;  /* 0x0000002078dc723c */ /* 0x050fec00000810a4 */
[C---:B------:R-:W-:Y:S06]  /*23ce0*/  HMMA.1688.F32.TF32 R108, R120.reuse, R28, R160 ;  /* 0x0000001c786c723c */ /* 0x040fec00000810a0 */
[C---:B------:R-:W-:Y:S06]  /*23cf0*/  HMMA.1688.F32.TF32 R224, R120.reuse, R24, R156 ;  /* 0x0000001878e0723c */ /* 0x040fec000008109c */
[C---:B------:R-:W-:Y:S06]  /*23d00*/  HMMA.1688.F32.TF32 R112, R120.reuse, R20, R148 ;  /* 0x000000147870723c */ /* 0x040fec0000081094 */
[C---:B------:R-:W-:Y:S06]  /*23d10*/  HMMA.1688.F32.TF32 R116, R120.reuse, R16, R144 ;  /* 0x000000107874723c */ /* 0x040fec0000081090 */
[----:B------:R-:W-:Y:S01]  /*23d20*/  HMMA.1688.F32.TF32 R120, R120, R12, R140 ;  /* 0x0000000c7878723c */ /* 0x000fe2000008108c */
[----:B------:R-:W-:Y:S05]  /*23d30*/  STL.64 [R1+0x2988], R230 ;  /* 0x002988e601007387 */ /* 0x000fea0000100a00 */
[C---:B-1----:R-:W-:Y:S01]  /*23d40*/  HMMA.1688.F32.TF32 R124, R36.reuse, R4, R136 ;  /* 0x00000004247c723c */ /* 0x042fe20000081088 */
[----:B------:R-:W-:Y:S05]  /*23d50*/  STL.64 [R1+0x2980], R228 ;  /* 0x002980e401007387 */ /* 0x000fea0000100a00 */
[C---:B------:R-:W-:Y:S01]  /*23d60*/  HMMA.1688.F32.TF32 R128, R36.reuse, R8, R128 ;  /* 0x000000082480723c */ /* 0x040fe20000081080 */
        /* <DEDUP_REMOVED lines=9> */
[----:B------:R1:W-:Y:S04]  /*23e00*/  STL.64 [R1+0x29d8], R112 ;  /* 0x0029d87001007387 */ /* 0x0003e80000100a00 */
        /* <DEDUP_REMOVED lines=8> */
[----:B-1----:R-:W2:Y:S04]  /*23e90*/  LDL.LU.64 R112, [R1+0x6d0] ;  /* 0x0006d00001707983 */ /* 0x002ea80000300a00 */
[----:B------:R-:W2:Y:S04]  /*23ea0*/  LDL.LU.64 R114, [R1+0x6d8] ;  /* 0x0006d80001727983 */ /* 0x000ea80000300a00 */
[----:B------:R-:W3:Y:S04]  /*23eb0*/  LDL.LU.64 R108, [R1+0x6c0] ;  /* 0x0006c000016c7983 */ /* 0x000ee80000300a00 */
[----:B------:R-:W3:Y:S04]  /*23ec0*/  LDL.LU.64 R110, [R1+0x6c8] ;  /* 0x0006c800016e7983 */ /* 0x000ee80000300a00 */
[----:B------:R-:W4:Y:S04]  /*23ed0*/  LDL.LU.64 R104, [R1+0x6b0] ;  /* 0x0006b00001687983 */ /* 0x000f280000300a00 */
[----:B------:R-:W4:Y:S04]  /*23ee0*/  LDL.LU.64 R106, [R1+0x6b8] ;  /* 0x0006b800016a7983 */ /* 0x000f280000300a00 */
[----:B------:R-:W4:Y:S04]  /*23ef0*/  LDL.LU.64 R100, [R1+0x6a0] ;  /* 0x0006a00001647983 */ /* 0x000f280000300a00 */
[----:B------:R-:W4:Y:S04]  /*23f00*/  LDL.LU.64 R102, [R1+0x6a8] ;  /* 0x0006a80001667983 */ /* 0x000f280000300a00 */
[----:B------:R-:W4:Y:S04]  /*23f10*/  LDL.LU.64 R96, [R1] ;  /* 0x0000000001607983 */ /* 0x000f280000300a00 */
        /* <DEDUP_REMOVED lines=21> */
[C---:B------:R-:W-:Y:S03]  /*24070*/  HMMA.1688.F32.TF32 R132, R36.reuse, R32, R132 ;  /* 0x000000202484723c */ /* 0x040fe60000081084 */
[----:B------:R-:W4:Y:S03]  /*24080*/  LDL.LU.64 R52, [R1+0x1e0] ;  /* 0x0001e00001347983 */ /* 0x000f260000300a00 */
[C---:B------:R-:W-:Y:S01]  /*24090*/  HMMA.1688.F32.TF32 R152, R36.reuse, R12, R152 ;  /* 0x0000000c2498723c */ /* 0x040fe20000081098 */
[----:B------:R-:W4:Y:S04]  /*240a0*/  LDL.LU.64 R54, [R1+0x1e8] ;  /* 0x0001e80001367983 */ /* 0x000f280000300a00 */
[----:B------:R-:W4:Y:S04]  /*240b0*/  LDL.LU.64 R48, [R1+0x1c0] ;  /* 0x0001c00001307983 */ /* 0x000f280000300a00 */
[----:B------:R-:W4:Y:S04]  /*240c0*/  LDL.LU.64 R50, [R1+0x1c8] ;  /* 0x0001c80001327983 */ /* 0x000f280000300a00 */
[----:B------:R-:W4:Y:S04]  /*240d0*/  LDL.LU.64 R44, [R1+0x30] ;  /* 0x00003000012c7983 */ /* 0x000f280000300a00 */
[----:B------:R-:W4:Y:S04]  /*240e0*/  LDL.LU.64 R46, [R1+0x38] ;  /* 0x00003800012e7983 */ /* 0x000f280000300a00 */
[----:B------:R-:W4:Y:S04]  /*240f0*/  LDL.LU.64 R40, [R1+0x20] ;  /* 0x0000200001287983 */ /* 0x000f280000300a00 */
[----:B------:R-:W4:Y:S04]  /*24100*/  LDL.LU.64 R42, [R1+0x28] ;  /* 0x00002800012a7983 */ /* 0x000f280000300a00 */
[----:B------:R-:W-:Y:S04]  /*24110*/  STL.64 [R1+0x2a30], R134 ;  /* 0x002a308601007387 */ /* 0x000fe80000100a00 */
[----:B------:R-:W-:Y:S01]  /*24120*/  STL.64 [R1+0x2a28], R132 ;  /* 0x002a288401007387 */ /* 0x000fe20000100a00 */
[C---:B--2---:R-:W-:Y:S06]  /*24130*/  HMMA.1688.F32.TF32 R136, R36.reuse, R28, R112 ;  /* 0x0000001c2488723c */ /* 0x044fec0000081070 */
[C---:B---3--:R-:W-:Y:S06]  /*24140*/  HMMA.1688.F32.TF32 R140, R36.reuse, R24, R108 ;  /* 0x00000018248c723c */ /* 0x048fec000008106c */
[C---:B----4-:R-:W-:Y:S06]  /*24150*/  HMMA.1688.F32.TF32 R144, R36.reuse, R20, R104 ;  /* 0x000000142490723c */ /* 0x050fec0000081068 */
[----:B------:R-:W-:Y:S05]  /*24160*/  HMMA.1688.F32.TF32 R148, R36, R16, R100 ;  /* 0x000000102494723c */ /* 0x000fea0000081064 */
        /* <DEDUP_REMOVED lines=10> */
[----:B------:R-:W2:Y:S04]  /*24210*/  LDL.LU R23, [R1+0x2bb0] ;  /* 0x002bb00001177983 */ /* 0x000ea80000300800 */
[----:B------:R-:W3:Y:S04]  /*24220*/  LDL.LU R26, [R1+0x2bac] ;  /* 0x002bac00011a7983 */ /* 0x000ee80000300800 */
[----:B------:R-:W4:Y:S04]  /*24230*/  LDL.LU R27, [R1+0x2ba8] ;  /* 0x002ba800011b7983 */ /* 0x000f280000300800 */
        /* <DEDUP_REMOVED lines=8> */
[----:B------:R-:W4:Y:S01]  /*242c0*/  LDL.LU R10, [R1+0x2b84] ;  /* 0x002b8400010a7983 */ /* 0x000f220000300800 */
[----:B------:R-:W-:Y:S03]  /*242d0*/  HMMA.1688.F32.TF32 R200, R216, R28, R56 ;  /* 0x0000001cd8c8723c */ /* 0x000fe60000081038 */
[----:B------:R-:W-:Y:S04]  /*242e0*/  LDS R36, [R0+UR12+0x4000] ;  /* 0x0040000c00247984 */ /* 0x000fe80008000800 */
[----:B------:R-:W-:Y:S01]  /*242f0*/  LDS R38, [R0+UR12+0x6000] ;  /* 0x0060000c00267984 */ /* 0x000fe20008000800 */
[----:B------:R-:W-:Y:S01]  /*24300*/  IMAD.MOV.U32 R56, RZ, RZ, R15 ;  /* 0x000000ffff387224 */ /* 0x000fe200078e000f */
[----:B------:R-:W-:-:S02]  /*24310*/  MOV R57, R18 ;  /* 0x0000001200397202 */ /* 0x000fc40000000f00 */
[----:B------:R-:W4:Y:S01]  /*24320*/  LDL.LU R15, [R1+0x2b80] ;  /* 0x002b8000010f7983 */ /* 0x000f220000300800 */
[----:B------:R-:W-:-:S03]  /*24330*/  IMAD.MOV.U32 R58, RZ, RZ, R19 ;  /* 0x000000ffff3a7224 */ /* 0x000fc600078e0013 */
[----:B------:R-:W4:Y:S04]  /*24340*/  LDL.LU R18, [R1+0x2b7c] ;  /* 0x002b7c0001127983 */ /* 0x000f280000300800 */
[----:B------:R-:W4:Y:S01]  /*24350*/  LDL.LU R19, [R1+0x2b78] ;  /* 0x002b780001137983 */ /* 0x000f220000300800 */
[C---:B------:R-:W-:Y:S01]  /*24360*/  HMMA.1688.F32.TF32 R196, R216.reuse, R32, R60 ;  /* 0x00000020d8c4723c */ /* 0x040fe2000008103c */
[----:B------:R-:W-:Y:S02]  /*24370*/  IMAD.MOV.U32 R59, RZ, RZ, R3 ;  /* 0x000000ffff3b7224 */ /* 0x000fe400078e0003 */
[----:B------:R-:W4:Y:S03]  /*24380*/  LDL.LU R3, [R1+0x2b74] ;  /* 0x002b740001037983 */ /* 0x000f260000300800 */
[C---:B------:R-:W-:Y:S01]  /*24390*/  HMMA.1688.F32.TF32 R192, R216.reuse, R8, R64 ;  /* 0x00000008d8c0723c */ /* 0x040fe20000081040 */
[----:B------:R-:W-:Y:S01]  /*243a0*/  MOV R63, R22 ;  /* 0x00000016003f7202 */ /* 0x000fe20000000f00 */
[----:B------:R-:W-:Y:S04]  /*243b0*/  LDS R37, [R2+UR12+0x4000] ;  /* 0x0040000c02257984 */ /* 0x000fe80008000800 */
[-C--:B------:R-:W-:Y:S01]  /*243c0*/  HMMA.1688.F32.TF32 R188, R216, R4.reuse, R68 ;  /* 0x00000004d8bc723c */ /* 0x080fe20000081044 */
[----:B------:R-:W1:Y:S05]  /*243d0*/  LDS R39, [R2+UR12+0x6000] ;  /* 0x0060000c02277984 */ /* 0x000e6a0008000800 */
[C---:B------:R-:W-:Y:S01]  /*243e0*/  HMMA.1688.F32.TF32 R156, R184.reuse, R4, R248 ;  /* 0x00000004b89c723c */ /* 0x040fe200000810f8 */
[----:B------:R-:W-:Y:S04]  /*243f0*/  LDS R248, [R0+UR12+0x4100] ;  /* 0x0041000c00f87984 */ /* 0x000fe80008000800 */
[----:B------:R-:W-:Y:S01]  /*24400*/  LDS R250, [R0+UR12+0x6100] ;  /* 0x0061000c00fa7984 */ /* 0x000fe20008000800 */
[C---:B------:R-:W-:Y:S03]  /*24410*/  HMMA.1688.F32.TF32 R160, R184.reuse, R8, R96 ;  /* 0x00000008b8a0723c */ /* 0x040fe60000081060 */
[----:B------:R-:W-:Y:S03]  /*24420*/  LDS R249, [R2+UR12+0x4100] ;  /* 0x0041000c02f97984 */ /* 0x000fe60008000800 */
[C---:B------:R-:W-:Y:S01]  /*24430*/  HMMA.1688.F32.TF32 R164, R184.reuse, R32, R92 ;  /* 0x00000020b8a4723c */ /* 0x040fe2000008105c */
[----:B------:R-:W-:Y:S05]  /*24440*/  LDS R251, [R2+UR12+0x6100] ;  /* 0x0061000c02fb7984 */ /* 0x000fea0008000800 */
[C---:B------:R-:W-:Y:S06]  /*24450*/  HMMA.1688.F32.TF32 R168, R184.reuse, R28, R88 ;  /* 0x0000001cb8a8723c */ /* 0x040fec0000081058 */
[C---:B------:R-:W-:Y:S06]  /*24460*/  HMMA.1688.F32.TF32 R172, R184.reuse, R24, R84 ;  /* 0x00000018b8ac723c */ /* 0x040fec0000081054 */
[C---:B------:R-:W-:Y:S06]  /*24470*/  HMMA.1688.F32.TF32 R176, R184.reuse, R20, R80 ;  /* 0x00000014b8b0723c */ /* 0x040fec0000081050 */
[C---:B------:R-:W-:Y:S06]  /*24480*/  HMMA.1688.F32.TF32 R180, R184.reuse, R16, R76 ;  /* 0x00000010b8b4723c */ /* 0x040fec000008104c */
[----:B------:R-:W-:Y:S01]  /*24490*/  HMMA.1688.F32.TF32 R184, R184, R12, R72 ;  /* 0x0000000cb8b8723c */ /* 0x000fe20000081048 */
[----:B--2---:R-:W-:-:S02]  /*244a0*/  IMAD.MOV.U32 R62, RZ, RZ, R23 ;  /* 0x000000ffff3e7224 */ /* 0x004fc400078e0017 */
[----:B---3--:R-:W-:Y:S01]  /*244b0*/  IMAD.MOV.U32 R61, RZ, RZ, R26 ;  /* 0x000000ffff3d7224 */ /* 0x008fe200078e001a */
[----:B----4-:R-:W-:Y:S02]  /*244c0*/  MOV R60, R27 ;  /* 0x0000001b003c7202 */ /* 0x010fe40000000f00 */
[----:B------:R-:W2:Y:S04]  /*244d0*/  LDL.LU R27, [R1+0x2b70] ;  /* 0x002b7000011b7983 */ /* 0x000ea80000300800 */
[----:B------:R-:W3:Y:S04]  /*244e0*/  LDL.LU R26, [R1+0x2b6c] ;  /* 0x002b6c00011a7983 */ /* 0x000ee80000300800 */
[----:B------:R-:W4:Y:S01]  /*244f0*/  LDL.LU R23, [R1+0x2b68] ;  /* 0x002b680001177983 */ /* 0x000f220000300800 */
[----:B------:R-:W-:Y:S01]  /*24500*/  MOV R66, R7 ;  /* 0x0000000700427202 */ /* 0x000fe20000000f00 */
[----:B------:R-:W-:-:S02]  /*24510*/  IMAD.MOV.U32 R65, RZ, RZ, R6 ;  /* 0x000000ffff417224 */ /* 0x000fc400078e0006 */
[----:B------:R-:W4:Y:S01]  /*24520*/  LDL.LU R22, [R1+0x2b64] ;  /* 0x002b640001167983 */ /* 0x000f220000300800 */
[----:B------:R-:W-:-:S03]  /*24530*/  IMAD.MOV.U32 R64, RZ, RZ, R11 ;  /* 0x000000ffff407224 */ /* 0x000fc600078e000b */
[----:B------:R-:W4:Y:S01]  /*24540*/  LDL.LU R11, [R1+0x2b60] ;  /* 0x002b6000010b7983 */ /* 0x000f220000300800 */
[----:B------:R-:W-:-:S03]  /*24550*/  IMAD.MOV.U32 R67, RZ, RZ, R14 ;  /* 0x000000ffff437224 */ /* 0x000fc600078e000e */
[----:B------:R-:W4:Y:S04]  /*24560*/  LDL.LU R6, [R1+0x2b5c] ;  /* 0x002b5c0001067983 */ /* 0x000f280000300800 */
[----:B------:R-:W4:Y:S01]  /*24570*/  LDL.LU R7, [R1+0x2b58] ;  /* 0x002b580001077983 */ /* 0x000f220000300800 */
[----:B------:R-:W-:Y:S01]  /*24580*/  IMAD.MOV.U32 R70, RZ, RZ, R31 ;  /* 0x000000ffff467224 */ /* 0x000fe200078e001f */
[----:B------:R-:W-:Y:S02]  /*24590*/  MOV R69, R34 ;  /* 0x0000002200457202 */ /* 0x000fe40000000f00 */
[----:B------:R-:W4:Y:S01]  /*245a0*/  LDL.LU R14, [R1+0x2b54] ;  /* 0x002b5400010e7983 */ /* 0x000f220000300800 */
[----:B------:R-:W-:-:S03]  /*245b0*/  IMAD.MOV.U32 R68, RZ, RZ, R35 ;  /* 0x000000ffff447224 */ /* 0x000fc600078e0023 */
[----:B------:R-:W4:Y:S01]  /*245c0*/  LDL.LU R35, [R1+0x2b50] ;  /* 0x002b500001237983 */ /* 0x000f220000300800 */
[----:B------:R-:W-:-:S03]  /*245d0*/  IMAD.MOV.U32 R71, RZ, RZ, R30 ;  /* 0x000000ffff477224 */ /* 0x000fc600078e001e */
[----:B------:R-:W4:Y:S04]  /*245e0*/  LDL.LU R34, [R1+0x2b4c] ;  /* 0x002b4c0001227983 */ /* 0x000f280000300800 */
[----:B------:R-:W4:Y:S04]  /*245f0*/  LDL.LU R31, [R1+0x2b48] ;  /* 0x002b4800011f7983 */ /* 0x000f280000300800 */
[----:B------:R-:W4:Y:S01]  /*24600*/  LDL.LU R30, [R1+0x2b44] ;  /* 0x002b4400011e7983 */ /* 0x000f220000300800 */
[----:B------:R-:W-:Y:S02]  /*24610*/  IMAD.MOV.U32 R74, RZ, RZ, R15 ;  /* 0x000000ffff4a7224 */ /* 0x000fe400078e000f */
[----:B------:R-:W-:Y:S01]  /*24620*/  IMAD.MOV.U32 R73, RZ, RZ, R18 ;  /* 0x000000ffff497224 */ /* 0x000fe200078e0012 */
[----:B------:R-:W-:-:S02]  /*24630*/  MOV R72, R19 ;  /* 0x0000001300487202 */ /* 0x000fc40000000f00 */
[----:B------:R-:W4:Y:S04]  /*24640*/  LDL.LU R19, [R1+0x2b40] ;  /* 0x002b400001137983 */ /* 0x000f280000300800 */
[----:B------:R-:W4:Y:S04]  /*24650*/  LDL.LU R18, [R1+0x2b3c] ;  /* 0x002b3c0001127983 */ /* 0x000f280000300800 */
[----:B------:R-:W4:Y:S01]  /*24660*/  LDL.LU R15, [R1+0x2b38] ;  /* 0x002b3800010f7983 */ /* 0x000f220000300800 */
[----:B------:R-:W-:-:S03]  /*24670*/  MOV R75, R10 ;  /* 0x0000000a004b7202 */ /* 0x000fc60000000f00 */
[----:B------:R-:W4:Y:S01]  /*24680*/  LDL.LU R10, [R1+0x2b34] ;  /* 0x002b3400010a7983 */ /* 0x000f220000300800 */
[----:B------:R-:W-:Y:S01]  /*24690*/  IMAD.MOV.U32 R79, RZ, RZ, R3 ;  /* 0x000000ffff4f7224 */ /* 0x000fe200078e0003 */
[----:B------:R-:W-:Y:S01]  /*246a0*/  HMMA.1688.F32.TF32 R204, R216, R24, R52 ;  /* 0x00000018d8cc723c */ /* 0x000fe20000081034 */
[----:B--2---:R-:W-:Y:S01]  /*246b0*/  MOV R78, R27 ;  /* 0x0000001b004e7202 */ /* 0x004fe20000000f00 */
[----:B---3--:R-:W-:Y:S02]  /*246c0*/  IMAD.MOV.U32 R77, RZ, RZ, R26 ;  /* 0x000000ffff4d7224 */ /* 0x008fe400078e001a */
[----:B----4-:R-:W-:Y:S02]  /*246d0*/  IMAD.MOV.U32 R76, RZ, RZ, R23 ;  /* 0x000000ffff4c7224 */ /* 0x010fe400078e0017 */
[----:B------:R-:W2:Y:S04]  /*246e0*/  LDL.LU R23, [R1+0x2b30] ;  /* 0x002b300001177983 */ /* 0x000ea80000300800 */
[----:B------:R-:W3:Y:S04]  /*246f0*/  LDL.LU R26, [R1+0x2b2c] ;  /* 0x002b2c00011a7983 */ /* 0x000ee80000300800 */
[----:B------:R-:W4:Y:S01]  /*24700*/  LDL.LU R27, [R1+0x2b28] ;  /* 0x002b2800011b7983 */ /* 0x000f220000300800 */
[----:B------:R-:W-:Y:S01]  /*24710*/  IMAD.MOV.U32 R82, RZ, RZ, R11 ;  /* 0x000000ffff527224 */ /* 0x000fe200078e000b */
[----:B------:R-:W-:-:S02]  /*24720*/  MOV R81, R6 ;  /* 0x0000000600517202 */ /* 0x000fc40000000f00 */
[----:B------:R-:W4:Y:S01]  /*24730*/  LDL.LU R3, [R1+0x2b24] ;  /* 0x002b240001037983 */ /* 0x000f220000300800 */
[----:B------:R-:W-:-:S03]  /*24740*/  IMAD.MOV.U32 R80, RZ, RZ, R7 ;  /* 0x000000ffff507224 */ /* 0x000fc600078e0007 */
[----:B------:R-:W4:Y:S01]  /*24750*/  LDL.LU R7, [R1+0x2b20] ;  /* 0x002b200001077983 */ /* 0x000f220000300800 */
[----:B------:R-:W-:-:S03]  /*24760*/  IMAD.MOV.U32 R83, RZ, RZ, R22 ;  /* 0x000000ffff537224 */ /* 0x000fc600078e0016 */
[----:B------:R-:W4:Y:S04]  /*24770*/  LDL.LU R6, [R1+0x2b1c] ;  /* 0x002b1c0001067983 */ /* 0x000f280000300800 */
[----:B------:R-:W4:Y:S01]  /*24780*/  LDL.LU R11, [R1+0x2b18] ;  /* 0x002b1800010b7983 */ /* 0x000f220000300800 */
[----:B------:R-:W-:Y:S02]  /*24790*/  IMAD.MOV.U32 R54, RZ, RZ, R35 ;  /* 0x000000ffff367224 */ /* 0x000fe400078e0023 */
[----:B------:R-:W-:Y:S01]  /*247a0*/  IMAD.MOV.U32 R53, RZ, RZ, R34 ;  /* 0x000000ffff357224 */ /* 0x000fe200078e0022 */
[----:B------:R-:W4:Y:S01]  /*247b0*/  LDL.LU R22, [R1+0x2b14] ;  /* 0x002b140001167983 */ /* 0x000f220000300800 */
[----:B------:R-:W-:-:S03]  /*247c0*/  MOV R52, R31 ;  /* 0x0000001f00347202 */ /* 0x000fc60000000f00 */
[----:B------:R-:W4:Y:S01]  /*247d0*/  LDL.LU R31, [R1+0x2b10] ;  /* 0x002b1000011f7983 */ /* 0x000f220000300800 */
[----:B------:R-:W-:-:S03]  /*247e0*/  MOV R55, R14 ;  /* 0x0000000e00377202 */ /* 0x000fc60000000f00 */
[----:B------:R-:W4:Y:S04]  /*247f0*/  LDL.LU R34, [R1+0x2b0c] ;  /* 0x002b0c0001227983 */ /* 0x000f280000300800 */
[----:B------:R-:W4:Y:S04]  /*24800*/  LDL.LU R35, [R1+0x2b08] ;  /* 0x002b080001237983 */ /* 0x000f280000300800 */
[----:B------:R-:W4:Y:S01]  /*24810*/  LDL.LU R14, [R1+0x2b04] ;  /* 0x002b0400010e7983 */ /* 0x000f220000300800 */
[----:B------:R-:W-:Y:S01]  /*24820*/  MOV R86, R19 ;  /* 0x0000001300567202 */ /* 0x000fe20000000f00 */
[----:B------:R-:W-:-:S02]  /*24830*/  IMAD.MOV.U32 R85, RZ, RZ, R18 ;  /* 0x000000ffff557224 */ /* 0x000fc400078e0012 */
[----:B------:R-:W-:Y:S02]  /*24840*/  IMAD.MOV.U32 R84, RZ, RZ, R15 ;  /* 0x000000ffff547224 */ /* 0x000fe400078e000f */
[----:B------:R-:W4:Y:S04]  /*24850*/  LDL.LU R15, [R1+0x2b00] ;  /* 0x002b0000010f7983 */ /* 0x000f280000300800 */
[----:B------:R-:W4:Y:S04]  /*24860*/  LDL.LU R18, [R1+0x2afc] ;  /* 0x002afc0001127983 */ /* 0x000f280000300800 */
[----:B------:R-:W4:Y:S01]  /*24870*/  LDL.LU R19, [R1+0x2af8] ;  /* 0x002af80001137983 */ /* 0x000f220000300800 */
[----:B------:R-:W-:Y:S01]  /*24880*/  HMMA.1688.F32.TF32 R208, R216, R20, R48 ;  /* 0x00000014d8d0723c */ /* 0x000fe20000081030 */
[----:B------:R-:W-:-:S02]  /*24890*/  IMAD.MOV.U32 R87, RZ, RZ, R30 ;  /* 0x000000ffff577224 */ /* 0x000fc400078e001e */
[----:B------:R-:W4:Y:S03]  /*248a0*/  LDL.LU R30, [R1+0x2af4] ;  /* 0x002af400011e7983 */ /* 0x000f260000300800 */
[----:B------:R-:W-:Y:S01]  /*248b0*/  HMMA.1688.F32.TF32 R212, R216, R16, R44 ;  /* 0x00000010d8d4723c */ /* 0x000fe2000008102c */
[----:B------:R-:W-:Y:S02]  /*248c0*/  IMAD.MOV.U32 R51, RZ, RZ, R10 ;  /* 0x000000ffff337224 */ /* 0x000fe400078e000a */
[----:B--2---:R-:W-:Y:S01]  /*248d0*/  IMAD.MOV.U32 R50, RZ, RZ, R23 ;  /* 0x000000ffff327224 */ /* 0x004fe200078e0017 */
[----:B---3--:R-:W-:Y:S01]  /*248e0*/  MOV R49, R26 ;  /* 0x0000001a00317202 */ /* 0x008fe20000000f00 */
[----:B----4-:R-:W-:Y:S02]  /*248f0*/  IMAD.MOV.U32 R48, RZ, RZ, R27 ;  /* 0x000000ffff307224 */ /* 0x010fe400078e001b */
[----:B------:R-:W2:Y:S04]  /*24900*/  LDL.LU R27, [R1+0x2af0] ;  /* 0x002af000011b7983 */ /* 0x000ea80000300800 */
[----:B------:R-:W3:Y:S04]  /*24910*/  LDL.LU R26, [R1+0x2aec] ;  /* 0x002aec00011a7983 */ /* 0x000ee80000300800 */
[----:B------:R-:W4:Y:S04]  /*24920*/  LDL.LU R23, [R1+0x2ae8] ;  /* 0x002ae80001177983 */ /* 0x000f280000300800 */
[----:B------:R-:W4:Y:S01]  /*24930*/  LDL.LU R10, [R1+0x2ae4] ;  /* 0x002ae400010a7983 */ /* 0x000f220000300800 */
[----:B------:R-:W-:Y:S01]  /*24940*/  MOV R47, R22 ;  /* 0x00000016002f7202 */ /* 0x000fe20000000f00 */
[----:B------:R-:W-:-:S02]  /*24950*/  IMAD.MOV.U32 R46, RZ, RZ, R31 ;  /* 0x000000ffff2e7224 */ /* 0x000fc400078e001f */
[----:B------:R-:W-:Y:S01]  /*24960*/  IMAD.MOV.U32 R45, RZ, RZ, R34 ;  /* 0x000000ffff2d7224 */ /* 0x000fe200078e0022 */
[----:B------:R-:W-:Y:S02]  /*24970*/  MOV R44, R35 ;  /* 0x00000023002c7202 */ /* 0x000fe40000000f00 */
[----:B------:R-:W4:Y:S04]  /*24980*/  LDL.LU R35, [R1+0x2ae0] ;  /* 0x002ae00001237983 */ /* 0x000f280000300800 */
        /* <DEDUP_REMOVED lines=9> */
[----:B------:R-:W-:-:S03]  /*24a20*/  IMAD.MOV.U32 R95, RZ, RZ, R14 ;  /* 0x000000ffff5f7224 */ /* 0x000fc600078e000e */
[----:B------:R-:W4:Y:S04]  /*24a30*/  LDL.LU R14, [R1+0x2ac4] ;  /* 0x002ac400010e7983 */ /* 0x000f280000300800 */
[----:B------:R-:W4:Y:S04]  /*24a40*/  LDL.LU R104, [R1+0x620] ;  /* 0x0006200001687983 */ /* 0x000f280000300800 */
[----:B------:R-:W4:Y:S04]  /*24a50*/  LDL.LU R105, [R1+0x624] ;  /* 0x0006240001697983 */ /* 0x000f280000300800 */
[----:B------:R-:W4:Y:S04]  /*24a60*/  LDL.LU R106, [R1+0x628] ;  /* 0x00062800016a7983 */ /* 0x000f280000300800 */
[----:B------:R-:W4:Y:S01]  /*24a70*/  LDL.LU R107, [R1+0x62c] ;  /* 0x00062c00016b7983 */ /* 0x000f220000300800 */
[----:B------:R-:W-:Y:S01]  /*24a80*/  MOV R99, R30 ;  /* 0x0000001e00637202 */ /* 0x000fe20000000f00 */
[----:B------:R-:W-:Y:S01]  /*24a90*/  IMAD.MOV.U32 R88, RZ, RZ, R11 ;  /* 0x000000ffff587224 */ /* 0x000fe200078e000b */
[----:B------:R-:W-:Y:S01]  /*24aa0*/  MOV R89, R6 ;  /* 0x0000000600597202 */ /* 0x000fe20000000f00 */
[----:B------:R-:W-:-:S02]  /*24ab0*/  IMAD.MOV.U32 R90, RZ, RZ, R7 ;  /* 0x000000ffff5a7224 */ /* 0x000fc400078e0007 */
[----:B--2---:R-:W-:Y:S02]  /*24ac0*/  IMAD.MOV.U32 R98, RZ, RZ, R27 ;  /* 0x000000ffff627224 */ /* 0x004fe400078e001b */
[----:B---3--:R-:W-:Y:S01]  /*24ad0*/  IMAD.MOV.U32 R97, RZ, RZ, R26 ;  /* 0x000000ffff617224 */ /* 0x008fe200078e001a */
[----:B----4-:R-:W-:Y:S01]  /*24ae0*/  MOV R96, R23 ;  /* 0x0000001700607202 */ /* 0x010fe20000000f00 */
[----:B------:R-:W-:Y:S01]  /*24af0*/  IMAD.MOV.U32 R103, RZ, RZ, R10 ;  /* 0x000000ffff677224 */ /* 0x000fe200078e000a */
[----:B------:R-:W-:Y:S01]  /*24b00*/  MOV R102, R35 ;  /* 0x0000002300667202 */ /* 0x000fe20000000f00 */
[----:B------:R-:W-:Y:S02]  /*24b10*/  IMAD.MOV.U32 R101, RZ, RZ, R34 ;  /* 0x000000ffff657224 */ /* 0x000fe400078e0022 */
[----:B------:R-:W-:Y:S02]  /*24b20*/  IMAD.MOV.U32 R231, RZ, RZ, R22 ;  /* 0x000000ffffe77224 */ /* 0x000fe400078e0016 */
[----:B------:R-:W-:-:S02]  /*24b30*/  IMAD.MOV.U32 R100, RZ, RZ, R31 ;  /* 0x000000ffff647224 */ /* 0x000fc400078e001f */
[----:B------:R-:W-:Y:S01]  /*24b40*/  IMAD.MOV.U32 R230, RZ, RZ, R19 ;  /* 0x000000ffffe67224 */ /* 0x000fe200078e0013 */
[----:B------:R-:W-:Y:S01]  /*24b50*/  MOV R229, R18 ;  /* 0x0000001200e57202 */ /* 0x000fe20000000f00 */
[----:B------:R-:W-:Y:S02]  /*24b60*/  IMAD.MOV.U32 R228, RZ, RZ, R15 ;  /* 0x000000ffffe47224 */ /* 0x000fe400078e000f */
[----:B------:R-:W2:Y:S04]  /*24b70*/  LDL.LU R15, [R1+0x2ac0] ;  /* 0x002ac000010f7983 */ /* 0x000ea80000300800 */
[----:B------:R-:W1:Y:S04]  /*24b80*/  LDL.LU R18, [R1+0x2abc] ;  /* 0x002abc0001127983 */ /* 0x000e680000300800 */
[----:B------:R-:W1:Y:S04]  /*24b90*/  LDL.LU R19, [R1+0x2ab8] ;  /* 0x002ab80001137983 */ /* 0x000e680000300800 */
[----:B------:R-:W3:Y:S04]  /*24ba0*/  LDL.LU R22, [R1+0x2ab4] ;  /* 0x002ab40001167983 */ /* 0x000ee80000300800 */
[----:B------:R-:W3:Y:S04]  /*24bb0*/  LDL.LU R23, [R1+0x2ab0] ;  /* 0x002ab00001177983 */ /* 0x000ee80000300800 */
[----:B------:R-:W4:Y:S04]  /*24bc0*/  LDL.LU R26, [R1+0x2aac] ;  /* 0x002aac00011a7983 */ /* 0x000f280000300800 */
[----:B------:R-:W4:Y:S04]  /*24bd0*/  LDL.LU R27, [R1+0x2aa8] ;  /* 0x002aa800011b7983 */ /* 0x000f280000300800 */
[----:B------:R-:W2:Y:S04]  /*24be0*/  LDL.LU R30, [R1+0x2aa4] ;  /* 0x002aa400011e7983 */ /* 0x000ea80000300800 */
[----:B------:R-:W2:Y:S04]  /*24bf0*/  LDL.LU R31, [R1+0x2aa0] ;  /* 0x002aa000011f7983 */ /* 0x000ea80000300800 */
[----:B------:R-:W2:Y:S04]  /*24c00*/  LDL.LU R34, [R1+0x2a9c] ;  /* 0x002a9c0001227983 */ /* 0x000ea80000300800 */
[----:B------:R-:W2:Y:S04]  /*24c10*/  LDL.LU R35, [R1+0x2a98] ;  /* 0x002a980001237983 */ /* 0x000ea80000300800 */
[----:B------:R-:W2:Y:S04]  /*24c20*/  LDL.LU R10, [R1+0x2a94] ;  /* 0x002a9400010a7983 */ /* 0x000ea80000300800 */
[----:B------:R-:W2:Y:S04]  /*24c30*/  LDL.LU R11, [R1+0x2a90] ;  /* 0x002a9000010b7983 */ /* 0x000ea80000300800 */
[----:B------:R-:W2:Y:S04]  /*24c40*/  LDL.LU R6, [R1+0x2a8c] ;  /* 0x002a8c0001067983 */ /* 0x000ea80000300800 */
[----:B------:R-:W2:Y:S01]  /*24c50*/  LDL.LU R7, [R1+0x2a88] ;  /* 0x002a880001077983 */ /* 0x000ea20000300800 */
[----:B------:R-:W-:Y:S03]  /*24c60*/  HMMA.1688.F32.TF32 R216, R216, R12, R40 ;  /* 0x0000000cd8d8723c */ /* 0x000fe60000081028 */
[----:B------:R-:W-:Y:S04]  /*24c70*/  LDS R40, [R0+UR12+0x4080] ;  /* 0x0040800c00287984 */ /* 0x000fe80008000800 */
[----:B------:R-:W-:Y:S04]  /*24c80*/  LDS R42, [R0+UR12+0x6080] ;  /* 0x0060800c002a7984 */ /* 0x000fe80008000800 */
[----:B------:R-:W-:Y:S04]  /*24c90*/  LDS R41, [R2+UR12+0x4080] ;  /* 0x0040800c02297984 */ /* 0x000fe80008000800 */
[----:B------:R-:W2:Y:S01]  /*24ca0*/  LDS R43, [R2+UR12+0x6080] ;  /* 0x0060800c022b7984 */ /* 0x000ea20008000800 */
[----:B------:R-:W-:-:S07]  /*24cb0*/  IMAD.MOV.U32 R91, RZ, RZ, R3 ;  /* 0x000000ffff5b7224 */ /* 0x000fce00078e0003 */
[C---:B-1----:R-:W-:Y:S06]  /*24cc0*/  HMMA.1688.F32.TF32 R88, R36.reuse, R18, R88 ;  /* 0x000000122458723c */ /* 0x042fec0000081058 */
[C---:B---3--:R-:W-:Y:S06]  /*24cd0*/  HMMA.1688.F32.TF32 R44, R36.reuse, R22, R44 ;  /* 0x00000016242c723c */ /* 0x048fec000008102c */
[C---:B----4-:R-:W-:Y:S06]  /*24ce0*/  HMMA.1688.F32.TF32 R92, R36.reuse, R26, R92 ;  /* 0x0000001a245c723c */ /* 0x050fec000008105c */
[C---:B--2---:R-:W-:Y:S06]  /*24cf0*/  HMMA.1688.F32.TF32 R96, R36.reuse, R30, R96 ;  /* 0x0000001e2460723c */ /* 0x044fec0000081060 */
[C---:B------:R-:W-:Y:S06]  /*24d00*/  HMMA.1688.F32.TF32 R100, R36.reuse, R34, R100 ;  /* 0x000000222464723c */ /* 0x040fec0000081064 */
[----:B------:R-:W-:-:S15]  /*24d10*/  HMMA.1688.F32.TF32 R104, R36, R6, R104 ;  /* 0x000000062468723c */ /* 0x000fde0000081068 */
[----:B------:R-:W-:-:S02]  /*24d20*/  NOP ;  /* 0x0000000000007918 */ /* 0x000fc40000000000 */
[----:B------:R-:W-:Y:S07]  /*24d30*/  STL.64 [R1+0xa40], R100 ;  /* 0x000a406401007387 */ /* 0x000fee0000100a00 */
[----:B------:R-:W-:Y:S01]  /*24d40*/  MOV R8, R104 ;  /* 0x0000006800087202 */ /* 0x000fe20000000f00 */
[----:B------:R-:W-:Y:S01]  /*24d50*/  IMAD.MOV.U32 R5, RZ, RZ, R105 ;  /* 0x000000ffff057224 */ /* 0x000fe200078e0069 */
[----:B------:R-:W-:Y:S01]  /*24d60*/  MOV R3, R107 ;  /* 0x0000006b00037202 */ /* 0x000fe20000000f00 */
[----:B------:R-:W-:-:S02]  /*24d70*/  IMAD.MOV.U32 R4, RZ, RZ, R106 ;  /* 0x000000ffff047224 */ /* 0x000fc400078e006a */
[C---:B------:R-:W-:Y:S06]  /*24d80*/  HMMA.1688.F32.TF32 R104, R36.reuse, R10, R228 ;  /* 0x0000000a2468723c */ /* 0x040fec00000810e4 */
[----:B------:R-:W-:Y:S01]  /*24d90*/  HMMA.1688.F32.TF32 R36, R36, R14, R48 ;  /* 0x0000000e2424723c */ /* 0x000fe20000081030 */
[----:B------:R-:W-:Y:S04]  /*24da0*/  STL.64 [R1+0xa48], R102 ;  /* 0x000a486601007387 */ /* 0x000fe80000100a00 */
[----:B------:R-:W-:Y:S04]  /*24db0*/  STL.64 [R1+0xa30], R96 ;  /* 0x000a306001007387 */ /* 0x000fe80000100a00 */
[----:B------:R-:W-:Y:S04]  /*24dc0*/  STL.64 [R1+0xa38], R98 ;  /* 0x000a386201007387 */ /* 0x000fe80000100a00 */
[----:B------:R-:W-:Y:S04]  /*24dd0*/  STL.64 [R1+0xa20], R92 ;  /* 0x000a205c01007387 */ /* 0x000fe80000100a00 */
[----:B------:R-:W-:Y:S04]  /*24de0*/  STL.64 [R1+0xa28], R94 ;  /* 0x000a285e01007387 */ /* 0x000fe80000100a00 */
[----:B------:R-:W-:Y:S04]  /*24df0*/  STL.64 [R1+0xa10], R44 ;  /* 0x000a102c01007387 */ /* 0x000fe80000100a00 */
[----:B------:R1:W-:Y:S01]  /*24e00*/  STL.64 [R1+0xa18], R46 ;  /* 0x000a182e01007387 */ /* 0x0003e20000100a00 */
[C---:B------:R-:W-:Y:S03]  /*24e10*/  HMMA.1688.F32.TF32 R48, R40.reuse, R10, R52 ;  /* 0x0000000a2830723c */ /* 0x040fe60000081034 */
[----:B------:R-:W-:Y:S04]  /*24e20*/  STL.64 [R1+0xa00], R88 ;  /* 0x000a005801007387 */ /* 0x000fe80000100a00 */
[----:B------:R-:W-:Y:S01]  /*24e30*/  STL.64 [R1+0xa08], R90 ;  /* 0x000a085a01007387 */ /* 0x000fe20000100a00 */
[C---:B-1----:R-:W-:Y:S03]  /*24e40*/  HMMA.1688.F32.TF32 R44, R40.reuse, R6, R84 ;  /* 0x00000006282c723c */ /* 0x042fe60000081054 */
[----:B------:R-:W-:Y:S04]  /*24e50*/  STL.64 [R1+0x8a0], R36 ;  /* 0x0008a02401007387 */ /* 0x000fe80000100a00 */
[----:B------:R1:W-:Y:S02]  /*24e60*/  STL.64 [R1+0x8a8], R38 ;  /* 0x0008a82601007387 */ /* 0x0003e40000100a00 */
[----:B-1----:R-:W-:-:S14]  /*24e70*/  HMMA.1688.F32.TF32 R36, R40, R34, R80 ;  /* 0x000000222824723c */ /* 0x002fdc0000081050 */
        /* <DEDUP_REMOVED lines=12> */
[----:B------:R-:W-:Y:S01]  /*24f40*/  STL.64 [R1+0x858], R50 ;  /* 0x0008583201007387 */ /* 0x000fe20000100a00 */
[C---:B-1----:R-:W-:Y:S03]  /*24f50*/  HMMA.1688.F32.TF32 R44, R40.reuse, R18, R64 ;  /* 0x00000012282c723c */ /* 0x042fe60000081040 */
[----:B------:R-:W-:Y:S04]  /*24f60*/  STL.64 [R1+0x840], R36 ;  /* 0x0008402401007387 */ /* 0x000fe80000100a00 */
[----:B------:R1:W-:Y:S01]  /*24f70*/  STL.64 [R1+0x848], R38 ;  /* 0x0008482601007387 */ /* 0x0003e20000100a00 */
[----:B------:R-:W-:Y:S06]  /*24f80*/  HMMA.1688.F32.TF32 R40, R40, R14, R60 ;  /* 0x0000000e2828723c */ /* 0x000fec000008103c */
        /* <DEDUP_REMOVED lines=11> */
[----:B------:R-:W-:Y:S04]  /*25040*/  STL.64 [R1+0x238], R46 ;  /* 0x0002382e01007387 */ /* 0x000fe80000100a00 */
[----:B------:R-:W2:Y:S04]  /*25050*/  LDL.LU R64, [R1+0x380] ;  /* 0x0003800001407983 */ /* 0x000ea80000300800 */
[----:B------:R-:W-:Y:S04]  /*25060*/  STL.64 [R1+0x210], R40 ;  /* 0x0002102801007387 */ /* 0x000fe80000100a00 */
[----:B------:R-:W-:Y:S04]  /*25070*/  STL.64 [R1+0x218], R42 ;  /* 0x0002182a01007387 */ /* 0x000fe80000100a00 */
[----:B------:R-:W-:Y:S04]  /*25080*/  STL.64 [R1+0x200], R36 ;  /* 0x0002002401007387 */ /* 0x000fe80000100a00 */
[----:B------:R1:W-:Y:S04]  /*25090*/  STL.64 [R1+0x208], R38 ;  /* 0x0002082601007387 */ /* 0x0003e80000100a00 */
[----:B------:R-:W2:Y:S04]  /*250a0*/  LDL.LU R65, [R1+0x384] ;  /* 0x0003840001417983 */ /* 0x000ea80000300800 */
[----:B------:R-:W2:Y:S04]  /*250b0*/  LDL.LU R66, [R1+0x388] ;  /* 0x0003880001427983 */ /* 0x000ea80000300800 */
[----:B------:R-:W2:Y:S04]  /*250c0*/  LDL.LU R67, [R1+0x38c] ;  /* 0x00038c0001437983 */ /* 0x000ea80000300800 */
[----:B------:R-:W3:Y:S04]  /*250d0*/  LDL.LU R76, [R1+0x3b0] ;  /* 0x0003b000014c7983 */ /* 0x000ee80000300800 */
[----:B------:R-:W3:Y:S04]  /*250e0*/  LDL.LU R77, [R1+0x3b4] ;  /* 0x0003b400014d7983 */ /* 0x000ee80000300800 */
[----:B------:R-:W3:Y:S04]  /*250f0*/  LDL.LU R78, [R1+0x3b8] ;  /* 0x0003b800014e7983 */ /* 0x000ee80000300800 */
[----:B------:R-:W3:Y:S04]  /*25100*/  LDL.LU R79, [R1+0x3bc] ;  /* 0x0003bc00014f7983 */ /* 0x000ee80000300800 */
[----:B------:R-:W1:Y:S04]  /*25110*/  LDL.LU R244, [R1+0x470] ;  /* 0x0004700001f47983 */ /* 0x000e680000300800 */
[----:B------:R-:W1:Y:S04]  /*25120*/  LDL.LU R245, [R1+0x474] ;  /* 0x0004740001f57983 */ /* 0x000e680000300800 */
[----:B------:R-:W1:Y:S04]  /*25130*/  LDL.LU R246, [R1+0x478] ;  /* 0x0004780001f67983 */ /* 0x000e680000300800 */
[----:B------:R-:W1:Y:S04]  /*25140*/  LDL.LU R247, [R1+0x47c] ;  /* 0x00047c0001f77983 */ /* 0x000e680000300800 */
[----:B------:R-:W4:Y:S04]  /*25150*/  LDL.LU R52, [R1+0x460] ;  /* 0x0004600001347983 */ /* 0x000f280000300800 */
[----:B------:R-:W4:Y:S04]  /*25160*/  LDL.LU R53, [R1+0x464] ;  /* 0x0004640001357983 */ /* 0x000f280000300800 */
[----:B------:R-:W4:Y:S04]  /*25170*/  LDL.LU R54, [R1+0x468] ;  /* 0x0004680001367983 */ /* 0x000f280000300800 */
[----:B------:R-:W4:Y:S04]  /*25180*/  LDL.LU R55, [R1+0x46c] ;  /* 0x00046c0001377983 */ /* 0x000f280000300800 */
[----:B------:R-:W2:Y:S04]  /*25190*/  LDL.LU R80, [R1+0x3d0] ;  /* 0x0003d00001507983 */ /* 0x000ea80000300800 */
[----:B------:R-:W2:Y:S04]  /*251a0*/  LDL.LU R81, [R1+0x3d4] ;  /* 0x0003d40001517983 */ /* 0x000ea80000300800 */
[----:B------:R-:W2:Y:S04]  /*251b0*/  LDL.LU R82, [R1+0x3d8] ;  /* 0x0003d80001527983 */ /* 0x000ea80000300800 */
[----:B------:R-:W2:Y:S04]  /*251c0*/  LDL.LU R83, [R1+0x3dc] ;  /* 0x0003dc0001537983 */ /* 0x000ea80000300800 */
[----:B------:R-:W3:Y:S04]  /*251d0*/  LDL.LU R72, [R1+0x3a0] ;  /* 0x0003a00001487983 */ /* 0x000ee80000300800 */
        /* <DEDUP_REMOVED lines=22> */
[----:B------:R-:W3:Y:S01]  /*25340*/  LDL.LU R243, [R1+0x34c] ;  /* 0x00034c0001f37983 */ /* 0x000ee20000300800 */
[C---:B-1----:R-:W-:Y:S03]  /*25350*/  HMMA.1688.F32.TF32 R36, R248.reuse, R26, R244 ;  /* 0x0000001af824723c */ /* 0x042fe600000810f4 */
[----:B------:R-:W3:Y:S03]  /*25360*/  LDL.LU R244, [R1+0x320] ;  /* 0x0003200001f47983 */ /* 0x000ee60000300800 */
[----:B----4-:R-:W-:-:S15]  /*25370*/  HMMA.1688.F32.TF32 R40, R248, R22, R52 ;  /* 0x00000016f828723c */ /* 0x010fde0000081034 */
[----:B------:R-:W-:-:S02]  /*25380*/  NOP ;  /* 0x0000000000007918 */ /* 0x000fc40000000000 */
[----:B------:R-:W-:Y:S04]  /*25390*/  STL.64 [R1+0x1e0], R36 ;  /* 0x0001e02401007387 */ /* 0x000fe80000100a00 */
[----:B------:R2:W-:Y:S04]  /*253a0*/  STL.64 [R1+0x1e8], R38 ;  /* 0x0001e82601007387 */ /* 0x0005e80000100a00 */
[----:B------:R-:W4:Y:S04]  /*253b0*/  LDL.LU R245, [R1+0x324] ;  /* 0x0003240001f57983 */ /* 0x000f280000300800 */
[----:B------:R-:W4:Y:S01]  /*253c0*/  LDL.LU R246, [R1+0x328] ;  /* 0x0003280001f67983 */ /* 0x000f220000300800 */
[C---:B--2---:R-:W-:Y:S03]  /*253d0*/  HMMA.1688.F32.TF32 R36, R248.reuse, R18, R80 ;  /* 0x00000012f824723c */ /* 0x044fe60000081050 */
[----:B------:R-:W4:Y:S03]  /*253e0*/  LDL.LU R247, [R1+0x32c] ;  /* 0x00032c0001f77983 */ /* 0x000f260000300800 */
[----:B---3--:R-:W-:Y:S01]  /*253f0*/  HMMA.1688.F32.TF32 R248, R248, R14, R76 ;  /* 0x0000000ef8f8723c */ /* 0x008fe2000008104c */
[----:B------:R-:W-:Y:S04]  /*25400*/  STL.64 [R1+0x1c0], R40 ;  /* 0x0001c02801007387 */ /* 0x000fe80000100a00 */
[----:B------:R1:W-:Y:S01]  /*25410*/  STL.64 [R1+0x1c8], R42 ;  /* 0x0001c82a01007387 */ /* 0x0003e20000100a00 */
[----:B------:R-:W-:-:S15]  /*25420*/  HMMA.1688.F32.TF32 R44, R232, R34, R64 ;  /* 0x00000022e82c723c */ /* 0x000fde0000081040 */
[----:B------:R-:W-:-:S02]  /*25430*/  NOP ;  /* 0x0000000000007918 */ /* 0x000fc40000000000 */
[----:B------:R-:W-:Y:S04]  /*25440*/  STL.64 [R1+0x28a0], R250 ;  /* 0x0028a0fa01007387 */ /* 0x000fe80000100a00 */
[----:B------:R-:W-:Y:S04]  /*25450*/  STL.64 [R1+0x1b0], R36 ;  /* 0x0001b02401007387 */ /* 0x000fe80000100a00 */
[----:B------:R2:W-:Y:S01]  /*25460*/  STL.64 [R1+0x1b8], R38 ;  /* 0x0001b82601007387 */ /* 0x0005e20000100a00 */
[C---:B-1----:R-:W-:Y:S06]  /*25470*/  HMMA.1688.F32.TF32 R40, R232.reuse, R10, R68 ;  /* 0x0000000ae828723c */ /* 0x042fec0000081044 */
[C---:B--2---:R-:W-:Y:S01]  /*25480*/  HMMA.1688.F32.TF32 R36, R232.reuse, R6, R72 ;  /* 0x00000006e824723c */ /* 0x044fe20000081048 */
[----:B------:R-:W-:Y:S05]  /*25490*/  STL.64 [R1+0x2898], R248 ;  /* 0x002898f801007387 */ /* 0x000fea0000100a00 */
[----:B------:R-:W-:-:S15]  /*254a0*/  HMMA.1688.F32.TF32 R48, R232, R30, R56 ;  /* 0x0000001ee830723c */ /* 0x000fde0000081038 */
[----:B------:R-:W-:-:S02]  /*254b0*/  NOP ;  /* 0x0000000000007918 */ /* 0x000fc40000000000 */
        /* <DEDUP_REMOVED lines=8> */
[----:B------:R-:W2:Y:S04]  /*25540*/  LDL.LU R56, [R1+0x530] ;  /* 0x0005300001387983 */ /* 0x000ea80000300800 */
[----:B------:R-:W2:Y:S04]  /*25550*/  LDL.LU R57, [R1+0x534] ;  /* 0x0005340001397983 */ /* 0x000ea80000300800 */
[----:B------:R-:W2:Y:S04]  /*25560*/  LDL.LU R58, [R1+0x538] ;  /* 0x00053800013a7983 */ /* 0x000ea80000300800 */
[----:B------:R-:W2:Y:S04]  /*25570*/  LDL.LU R59, [R1+0x53c] ;  /* 0x00053c00013b7983 */ /* 0x000ea80000300800 */
[----:B------:R-:W-:Y:S04]  /*25580*/  STL.64 [R1+0x28b0], R50 ;  /* 0x0028b03201007387 */ /* 0x000fe80000100a00 */
[----:B------:R1:W-:Y:S02]  /*25590*/  STL.64 [R1+0x28a8], R48 ;  /* 0x0028a83001007387 */ /* 0x0003e40000100a00 */
[C---:B-1----:R-:W-:Y:S01]  /*255a0*/  HMMA.1688.F32.TF32 R48, R232.reuse, R22, R236 ;  /* 0x00000016e830723c */ /* 0x042fe200000810ec */
[----:B------:R-:W-:Y:S01]  /*255b0*/  IMAD.MOV.U32 R16, RZ, RZ, R104 ;  /* 0x000000ffff107224 */ /* 0x000fe200078e0068 */
[----:B------:R-:W-:Y:S01]  /*255c0*/  MOV R12, R106 ;  /* 0x0000006a000c7202 */ /* 0x000fe20000000f00 */
[----:B------:R-:W-:Y:S01]  /*255d0*/  IMAD.MOV.U32 R13, RZ, RZ, R105 ;  /* 0x000000ffff0d7224 */ /* 0x000fe200078e0069 */
[----:B------:R-:W-:Y:S02]  /*255e0*/  LDS R236, [R0+UR12+0x4280] ;  /* 0x0042800c00ec7984 */ /* 0x000fe40008000800 */
[C---:B------:R-:W-:Y:S01]  /*255f0*/  HMMA.1688.F32.TF32 R52, R232.reuse, R26, R60 ;  /* 0x0000001ae834723c */ /* 0x040fe2000008103c */
[----:B------:R-:W-:Y:S01]  /*25600*/  IMAD.MOV.U32 R9, RZ, RZ, R107 ;  /* 0x000000ffff097224 */ /* 0x000fe200078e006b */
[----:B------:R-:W-:Y:S04]  /*25610*/  LDS R238, [R0+UR12+0x6280] ;  /* 0x0062800c00ee7984 */ /* 0x000fe80008000800 */
[----:B------:R-:W-:Y:S01]  /*25620*/  HMMA.1688.F32.TF32 R44, R232, R18, R240 ;  /* 0x00000012e82c723c */ /* 0x000fe200000810f0 */
[----:B------:R-:W-:Y:S04]  /*25630*/  LDS R237, [R2+UR12+0x4280] ;  /* 0x0042800c02ed7984 */ /* 0x000fe80008000800 */
[----:B------:R-:W-:Y:S04]  /*25640*/  LDS R239, [R2+UR12+0x6280] ;  /* 0x0062800c02ef7984 */ /* 0x000fe80008000800 */
[----:B------:R-:W-:Y:S04]  /*25650*/  LDS R240, [R0+UR12+0x4300] ;  /* 0x0043000c00f07984 */ /* 0x000fe80008000800 */
[----:B------:R-:W-:Y:S04]  /*25660*/  STL.64 [R1], R48 ;  /* 0x0000003001007387 */ /* 0x000fe80000100a00 */
[----:B------:R4:W-:Y:S04]  /*25670*/  STL.64 [R1+0x8], R50 ;  /* 0x0000083201007387 */ /* 0x0009e80000100a00 */
[----:B------:R-:W3:Y:S03]  /*25680*/  LDL.LU R60, [R1+0x70] ;  /* 0x00007000013c7983 */ /* 0x000ee60000300800 */
[----:B------:R-:W-:Y:S01]  /*25690*/  IMAD.MOV.U32 R37, RZ, RZ, R44 ;  /* 0x000000ffff257224 */ /* 0x000fe200078e002c */
[----:B------:R-:W-:Y:S01]  /*256a0*/  MOV R38, R45 ;  /* 0x0000002d00267202 */ /* 0x000fe20000000f00 */
[----:B------:R-:W-:Y:S01]  /*256b0*/  IMAD.MOV.U32 R39, RZ, RZ, R46 ;  /* 0x000000ffff277224 */ /* 0x000fe200078e002e */
[----:B------:R-:W-:Y:S01]  /*256c0*/  LDS R242, [R0+UR12+0x6300] ;  /* 0x0063000c00f27984 */ /* 0x000fe20008000800 */
[----:B------:R-:W-:-:S03]  /*256d0*/  IMAD.MOV.U32 R43, RZ, RZ, R47 ;  /* 0x000000ffff2b7224 */ /* 0x000fc600078e002f */
[----:B------:R-:W-:Y:S04]  /*256e0*/  LDS R241, [R2+UR12+0x4300] ;  /* 0x0043000c02f17984 */ /* 0x000fe80008000800 */
[----:B------:R-:W-:Y:S01]  /*256f0*/  LDS R243, [R2+UR12+0x6300] ;  /* 0x0063000c02f37984 */ /* 0x000fe20008000800 */
[----:B----4-:R-:W-:Y:S03]  /*25700*/  HMMA.1688.F32.TF32 R48, R232, R14, R244 ;  /* 0x0000000ee830723c */ /* 0x010fe600000810f4 */
[----:B------:R-:W-:Y:S04]  /*25710*/  LDS R232, [R0+UR12+0x4200] ;  /* 0x0042000c00e87984 */ /* 0x000fe80008000800 */
[----:B------:R-:W-:Y:S04]  /*25720*/  LDS R234, [R0+UR12+0x6200] ;  /* 0x0062000c00ea7984 */ /* 0x000fe80008000800 */
[----:B------:R-:W-:Y:S04]  /*25730*/  LDS R233, [R2+UR12+0x4200] ;  /* 0x0042000c02e97984 */ /* 0x000fe80008000800 */
[----:B------:R-:W2:Y:S04]  /*25740*/  LDS R235, [R2+UR12+0x6200] ;  /* 0x0062000c02eb7984 */ /* 0x000ea80008000800 */
[----:B------:R-:W-:Y:S04]  /*25750*/  LDS R244, [R0+UR12+0x4380] ;  /* 0x0043800c00f47984 */ /* 0x000fe80008000800 */
[----:B------:R-:W-:Y:S01]  /*25760*/  LDS R246, [R0+UR12+0x6380] ;  /* 0x0063800c00f67984 */ /* 0x000fe20008000800 */
[----:B------:R-:W-:Y:S01]  /*25770*/  MOV R44, R48 ;  /* 0x00000030002c7202 */ /* 0x000fe20000000f00 */
[----:B------:R-:W-:Y:S01]  /*25780*/  IMAD.MOV.U32 R45, RZ, RZ, R49 ;  /* 0x000000ffff2d7224 */ /* 0x000fe200078e0031 */
[----:B------:R-:W-:Y:S01]  /*25790*/  MOV R47, R51 ;  /* 0x00000033002f7202 */ /* 0x000fe20000000f00 */
[----:B------:R-:W-:Y:S01]  /*257a0*/  IMAD.MOV.U32 R46, RZ, RZ, R50 ;  /* 0x000000ffff2e7224 */ /* 0x000fe200078e0032 */
[----:B------:R-:W-:Y:S04]  /*257b0*/  LDS R245, [R2+UR12+0x4380] ;  /* 0x0043800c02f57984 */ /* 0x000fe80008000800 */
[----:B------:R-:W1:Y:S01]  /*257c0*/  LDS R247, [R2+UR12+0x6380] ;  /* 0x0063800c02f77984 */ /* 0x000e620008000800 */
[----:B--2---:R-:W-:-:S15]  /*257d0*/  HMMA.1688.F32.TF32 R48, R232, R6, R56 ;  /* 0x00000006e830723c */ /* 0x004fde0000081038 */
[----:B------:R-:W-:-:S08]  /*257e0*/  NOP ;  /* 0x0000000000007918 */ /* 0x000fd00000000000 */
[----:B------:R2:W-:Y:S04]  /*257f0*/  STL.64 [R1+0x9f0], R48 ;  /* 0x0009f03001007387 */ /* 0x0005e80000100a00 */
[----:B------:R4:W-:Y:S04]  /*25800*/  STL.64 [R1+0x9f8], R50 ;  /* 0x0009f83201007387 */ /* 0x0009e80000100a00 */
        /* <DEDUP_REMOVED lines=47> */
[----:B--2---:R-:W2:Y:S04]  /*25b00*/  LDL.LU R48, [R1+0x3e0] ;  /* 0x0003e00001307983 */ /* 0x004ea80000300800 */
[----:B------:R-:W2:Y:S04]  /*25b10*/  LDL.LU R49, [R1+0x3e4] ;  /* 0x0003e40001317983 */ /* 0x000ea80000300800 */
[----:B----4-:R-:W2:Y:S04]  /*25b20*/  LDL.LU R50, [R1+0x3e8] ;  /* 0x0003e80001327983 */ /* 0x010ea80000300800 */
[----:B------:R-:W2:Y:S04]  /*25b30*/  LDL.LU R51, [R1+0x3ec] ;  /* 0x0003ec0001337983 */ /* 0x000ea80000300800 */
[----:B------:R-:W4:Y:S04]  /*25b40*/  LDL.LU R248, [R1+0x3c0] ;  /* 0x0003c00001f87983 */ /* 0x000f280000300800 */
[----:B------:R-:W4:Y:S04]  /*25b50*/  LDL.LU R249, [R1+0x3c4] ;  /* 0x0003c40001f97983 */ /* 0x000f280000300800 */
[----:B------:R-:W4:Y:S04]  /*25b60*/  LDL.LU R250, [R1+0x3c8] ;  /* 0x0003c80001fa7983 */ /* 0x000f280000300800 */
[----:B------:R-:W4:Y:S04]  /*25b70*/  LDL.LU R251, [R1+0x3cc] ;  /* 0x0003cc0001fb7983 */ /* 0x000f280000300800 */
[----:B------:R-:W3:Y:S04]  /*25b80*/  LDL.LU R224, [R1+0x400] ;  /* 0x0004000001e07983 */ /* 0x000ee80000300800 */
[----:B------:R-:W3:Y:S04]  /*25b90*/  LDL.LU R225, [R1+0x404] ;  /* 0x0004040001e17983 */ /* 0x000ee80000300800 */
[----:B------:R-:W3:Y:S04]  /*25ba0*/  LDL.LU R226, [R1+0x408] ;  /* 0x0004080001e27983 */ /* 0x000ee80000300800 */
[----:B------:R-:W3:Y:S04]  /*25bb0*/  LDL.LU R227, [R1+0x40c] ;  /* 0x00040c0001e37983 */ /* 0x000ee80000300800 */
[----:B------:R-:W2:Y:S04]  /*25bc0*/  LDL.LU R116, [R1+0x420] ;  /* 0x0004200001747983 */ /* 0x000ea80000300800 */
[----:B------:R-:W2:Y:S04]  /*25bd0*/  LDL.LU R117, [R1+0x424] ;  /* 0x0004240001757983 */ /* 0x000ea80000300800 */
[----:B------:R-:W2:Y:S04]  /*25be0*/  LDL.LU R118, [R1+0x428] ;  /* 0x0004280001767983 */ /* 0x000ea80000300800 */
        /* <DEDUP_REMOVED lines=57> */
[C---:B---3--:R-:W-:Y:S06]  /*25f80*/  HMMA.1688.F32.TF32 R132, R232.reuse, R18, R132 ;  /* 0x00000012e884723c */ /* 0x048fec0000081084 */
[C---:B--2---:R-:W-:Y:S06]  /*25f90*/  HMMA.1688.F32.TF32 R136, R232.reuse, R22, R136 ;  /* 0x00000016e888723c */ /* 0x044fec0000081088 */
[C---:B----4-:R-:W-:Y:S06]  /*25fa0*/  HMMA.1688.F32.TF32 R140, R232.reuse, R26, R140 ;  /* 0x0000001ae88c723c */ /* 0x050fec000008108c */
[C---:B------:R-:W-:Y:S06]  /*25fb0*/  HMMA.1688.F32.TF32 R148, R232.reuse, R34, R148 ;  /* 0x00000022e894723c */ /* 0x040fec0000081094 */
[C---:B------:R-:W-:Y:S06]  /*25fc0*/  HMMA.1688.F32.TF32 R152, R232.reuse, R10, R152 ;  /* 0x0000000ae898723c */ /* 0x040fec0000081098 */
[----:B------:R-:W-:-:S15]  /*25fd0*/  HMMA.1688.F32.TF32 R144, R232, R30, R144 ;  /* 0x0000001ee890723c */ /* 0x000fde0000081090 */
[----:B------:R-:W-:-:S02]  /*25fe0*/  NOP ;  /* 0x0000000000007918 */ /* 0x000fc40000000000 */
[----:B------:R-:W-:Y:S04]  /*25ff0*/  STL.64 [R1+0x9e0], R152 ;  /* 0x0009e09801007387 */ /* 0x000fe80000100a00 */
[----:B------:R2:W-:Y:S01]  /*26000*/  STL.64 [R1+0x9e8], R154 ;  /* 0x0009e89a01007387 */ /* 0x0005e20000100a00 */
[----:B------:R-:W-:Y:S03]  /*26010*/  HMMA.1688.F32.TF32 R232, R232, R14, R128 ;  /* 0x0000000ee8e8723c */ /* 0x000fe60000081080 */
[----:B--2---:R-:W2:Y:S04]  /*26020*/  LDL.LU.64 R154, [R1+0x2a80] ;  /* 0x002a8000019a7983 */ /* 0x004ea80000300a00 */
[----:B------:R-:W2:Y:S04]  /*26030*/  LDL.LU.64 R152, [R1+0x2a78] ;  /* 0x002a780001987983 */ /* 0x000ea80000300a00 */
[----:B------:R-:W-:Y:S04]  /*26040*/  STL.64 [R1+0x9d0], R148 ;  /* 0x0009d09401007387 */ /* 0x000fe80000100a00 */
[----:B------:R3:W-:Y:S04]  /*26050*/  STL.64 [R1+0x9d8], R150 ;  /* 0x0009d89601007387 */ /* 0x0007e80000100a00 */
[----:B---3--:R-:W3:Y:S04]  /*26060*/  LDL.LU.64 R150, [R1+0x2a70] ;  /* 0x002a700001967983 */ /* 0x008ee80000300a00 */
[----:B------:R-:W3:Y:S04]  /*26070*/  LDL.LU.64 R148, [R1+0x2a68] ;  /* 0x002a680001947983 */ /* 0x000ee80000300a00 */
[----:B------:R-:W-:Y:S04]  /*26080*/  STL.64 [R1+0x9c0], R144 ;  /* 0x0009c09001007387 */ /* 0x000fe80000100a00 */
[----:B------:R4:W-:Y:S04]  /*26090*/  STL.64 [R1+0x9c8], R146 ;  /* 0x0009c89201007387 */ /* 0x0009e80000100a00 */
[----:B----4-:R-:W4:Y:S04]  /*260a0*/  LDL.LU.64 R146, [R1+0x2a60] ;  /* 0x002a600001927983 */ /* 0x010f280000300a00 */
[----:B------:R-:W4:Y:S04]  /*260b0*/  LDL.LU.64 R144, [R1+0x2a58] ;  /* 0x002a580001907983 */ /* 0x000f280000300a00 */
[----:B------:R-:W-:Y:S04]  /*260c0*/  STL.64 [R1+0x9b0], R140 ;  /* 0x0009b08c01007387 */ /* 0x000fe80000100a00 */
[----:B------:R1:W-:Y:S04]  /*260d0*/  STL.64 [R1+0x9b8], R142 ;  /* 0x0009b88e01007387 */ /* 0x0003e80000100a00 */
[----:B-1----:R-:W2:Y:S04]  /*260e0*/  LDL.LU.64 R142, [R1+0x2a50] ;  /* 0x002a5000018e7983 */ /* 0x002ea80000300a00 */
[----:B------:R-:W2:Y:S04]  /*260f0*/  LDL.LU.64 R140, [R1+0x2a48] ;  /* 0x002a4800018c7983 */ /* 0x000ea80000300a00 */
[----:B------:R-:W-:Y:S04]  /*26100*/  STL.64 [R1+0x9a0], R136 ;  /* 0x0009a08801007387 */ /* 0x000fe80000100a00 */
[----:B------:R1:W-:Y:S04]  /*26110*/  STL.64 [R1+0x9a8], R138 ;  /* 0x0009a88a01007387 */ /* 0x0003e80000100a00 */
[----:B-1----:R-:W3:Y:S04]  /*26120*/  LDL.LU.64 R138, [R1+0x2a40] ;  /* 0x002a4000018a7983 */ /* 0x002ee80000300a00 */
[----:B------:R-:W3:Y:S04]  /*26130*/  LDL.LU.64 R136, [R1+0x2a38] ;  /* 0x002a380001887983 */ /* 0x000ee80000300a00 */
[----:B------:R-:W-:Y:S04]  /*26140*/  STL.64 [R1+0x990], R132 ;  /* 0x0009908401007387 */ /* 0x000fe80000100a00 */
[----:B------:R1:W-:Y:S04]  /*26150*/  STL.64 [R1+0x998], R134 ;  /* 0x0009988601007387 */ /* 0x0003e80000100a00 */
[----:B-1----:R-:W4:Y:S04]  /*26160*/  LDL.LU.64 R134, [R1+0x2a30] ;  /* 0x002a300001867983 */ /* 0x002f280000300a00 */
[----:B------:R-:W4:Y:S04]  /*26170*/  LDL.LU.64 R132, [R1+0x2a28] ;  /* 0x002a280001847983 */ /* 0x000f280000300a00 */
[----:B------:R-:W2:Y:S04]  /*26180*/  LDL.LU.64 R130, [R1+0x2a20] ;  /* 0x002a200001827983 */ /* 0x000ea80000300a00 */
[----:B------:R-:W2:Y:S04]  /*26190*/  LDL.LU.64 R128, [R1+0x2a18] ;  /* 0x002a180001807983 */ /* 0x000ea80000300a00 */
[----:B------:R1:W-:Y:S04]  /*261a0*/  STL.64 [R1+0x820], R232 ;  /* 0x000820e801007387 */ /* 0x0003e80000100a00 */
[----:B------:R1:W-:Y:S04]  /*261b0*/  STL.64 [R1+0x828], R234 ;  /* 0x000828ea01007387 */ /* 0x0003e80000100a00 */
[----:B-1----:R-:W3:Y:S04]  /*261c0*/  LDL.LU R232, [R1+0x3f0] ;  /* 0x0003f00001e87983 */ /* 0x002ee80000300800 */
[----:B------:R-:W3:Y:S04]  /*261d0*/  LDL.LU R233, [R1+0x3f4] ;  /* 0x0003f40001e97983 */ /* 0x000ee80000300800 */
[----:B------:R-:W3:Y:S04]  /*261e0*/  LDL.LU R234, [R1+0x3f8] ;  /* 0x0003f80001ea7983 */ /* 0x000ee80000300800 */
[----:B------:R-:W3:Y:S01]  /*261f0*/  LDL.LU R235, [R1+0x3fc] ;  /* 0x0003fc0001eb7983 */ /* 0x000ee20000300800 */
[C---:B------:R-:W-:Y:S06]  /*26200*/  HMMA.1688.F32.TF32 R124, R236.reuse, R6, R124 ;  /* 0x00000006ec7c723c */ /* 0x040fec000008107c */
[C---:B------:R-:W-:Y:S06]  /*26210*/  HMMA.1688.F32.TF32 R120, R236.reuse, R10, R120 ;  /* 0x0000000aec78723c */ /* 0x040fec0000081078 */
[C---:B------:R-:W-:Y:S06]  /*26220*/  HMMA.1688.F32.TF32 R116, R236.reuse, R34, R116 ;  /* 0x00000022ec74723c */ /* 0x040fec0000081074 */
[C---:B------:R-:W-:Y:S06]  /*26230*/  HMMA.1688.F32.TF32 R112, R236.reuse, R30, R112 ;  /* 0x0000001eec70723c */ /* 0x040fec0000081070 */
[C---:B------:R-:W-:Y:S01]  /*26240*/  HMMA.1688.F32.TF32 R224, R236.reuse, R26, R224 ;  /* 0x0000001aece0723c */ /* 0x040fe200000810e0 */
[----:B------:R-:W-:Y:S05]  /*26250*/  STL.64 [R1+0x810], R124 ;  /* 0x0008107c01007387 */ /* 0x000fea0000100a00 */
[----:B------:R-:W-:Y:S01]  /*26260*/  HMMA.1688.F32.TF32 R48, R236, R18, R48 ;  /* 0x00000012ec30723c */ /* 0x000fe20000081030 */
[----:B------:R1:W-:Y:S04]  /*26270*/  STL.64 [R1+0x818], R126 ;  /* 0x0008187e01007387 */ /* 0x0003e80000100a00 */
[----:B-1----:R-:W4:Y:S04]  /*26280*/  LDL.LU.64 R126, [R1+0x2a10] ;  /* 0x002a1000017e7983 */ /* 0x002f280000300a00 */
[----:B------:R-:W4:Y:S04]  /*26290*/  LDL.LU.64 R124, [R1+0x2a08] ;  /* 0x002a0800017c7983 */ /* 0x000f280000300a00 */
[----:B------:R-:W-:Y:S04]  /*262a0*/  STL.64 [R1+0x800], R120 ;  /* 0x0008007801007387 */ /* 0x000fe80000100a00 */
[----:B------:R1:W-:Y:S04]  /*262b0*/  STL.64 [R1+0x808], R122 ;  /* 0x0008087a01007387 */ /* 0x0003e80000100a00 */
[----:B-1----:R-:W2:Y:S04]  /*262c0*/  LDL.LU.64 R122, [R1+0x2a00] ;  /* 0x002a0000017a7983 */ /* 0x002ea80000300a00 */
[----:B------:R-:W2:Y:S04]  /*262d0*/  LDL.LU.64 R120, [R1+0x29f8] ;  /* 0x0029f80001787983 */ /* 0x000ea80000300a00 */
[----:B------:R-:W-:Y:S04]  /*262e0*/  STL.64 [R1+0x7f0], R116 ;  /* 0x0007f07401007387 */ /* 0x000fe80000100a00 */
[----:B------:R1:W-:Y:S04]  /*262f0*/  STL.64 [R1+0x7f8], R118 ;  /* 0x0007f87601007387 */ /* 0x0003e80000100a00 */
[----:B-1----:R-:W4:Y:S04]  /*26300*/  LDL.LU.64 R118, [R1+0x29f0] ;  /* 0x0029f00001767983 */ /* 0x002f280000300a00 */
[----:B------:R-:W4:Y:S04]  /*26310*/  LDL.LU.64 R116, [R1+0x29e8] ;  /* 0x0029e80001747983 */ /* 0x000f280000300a00 */
[----:B------:R-:W-:Y:S04]  /*26320*/  STL.64 [R1+0x7e0], R112 ;  /* 0x0007e07001007387 */ /* 0x000fe80000100a00 */
[----:B------:R1:W-:Y:S04]  /*26330*/  STL.64 [R1+0x7e8], R114 ;  /* 0x0007e87201007387 */ /* 0x0003e80000100a00 */
[----:B-1----:R-:W4:Y:S04]  /*26340*/  LDL.LU.64 R114, [R1+0x29e0] ;  /* 0x0029e00001727983 */ /* 0x002f280000300a00 */
[----:B------:R-:W4:Y:S04]  /*26350*/  LDL.LU.64 R112, [R1+0x29d8] ;  /* 0x0029d80001707983 */ /* 0x000f280000300a00 */
[----:B------:R-:W-:Y:S04]  /*26360*/  STL.64 [R1+0x7d0], R224 ;  /* 0x0007d0e001007387 */ /* 0x000fe80000100a00 */
[----:B------:R1:W-:Y:S04]  /*26370*/  STL.64 [R1+0x7d8], R226 ;  /* 0x0007d8e201007387 */ /* 0x0003e80000100a00 */
[----:B-1----:R-:W2:Y:S04]  /*26380*/  LDL.LU.64 R226, [R1+0x29d0] ;  /* 0x0029d00001e27983 */ /* 0x002ea80000300a00 */
[----:B------:R-:W2:Y:S01]  /*26390*/  LDL.LU.64 R224, [R1+0x29c8] ;  /* 0x0029c80001e07983 */ /* 0x000ea20000300a00 */
[C---:B------:R-:W-:Y:S06]  /*263a0*/  HMMA.1688.F32.TF32 R104, R240.reuse, R34, R104 ;  /* 0x00000022f068723c */ /* 0x040fec0000081068 */
[C---:B------:R-:W-:Y:S06]  /*263b0*/  HMMA.1688.F32.TF32 R100, R240.reuse, R26, R100 ;  /* 0x0000001af064723c */ /* 0x040fec0000081064 */
[C---:B------:R-:W-:Y:S06]  /*263c0*/  HMMA.1688.F32.TF32 R96, R240.reuse, R22, R96 ;  /* 0x00000016f060723c */ /* 0x040fec0000081060 */
[----:B------:R-:W-:Y:S06]  /*263d0*/  HMMA.1688.F32.TF32 R88, R240, R14, R88 ;  /* 0x0000000ef058723c */ /* 0x000fec0000081058 */
[C---:B------:R-:W-:Y:S06]  /*263e0*/  HMMA.1688.F32.TF32 R84, R244.reuse, R6, R84 ;  /* 0x00000006f454723c */ /* 0x040fec0000081054 */
[----:B------:R-:W-:Y:S06]  /*263f0*/  HMMA.1688.F32.TF32 R76, R244, R34, R76 ;  /* 0x00000022f44c723c */ /* 0x000fec000008104c */
[----:B---3--:R-:W-:-:S15]  /*26400*/  HMMA.1688.F32.TF32 R232, R236, R22, R232 ;  /* 0x00000016ece8723c */ /* 0x008fde00000810e8 */
[----:B------:R-:W-:-:S08]  /*26410*/  NOP ;  /* 0x0000000000007918 */ /* 0x000fd00000000000 */
[----:B------:R-:W-:Y:S04]  /*26420*/  STL.64 [R1+0x7c0], R232 ;  /* 0x0007c0e801007387 */ /* 0x000fe80000100a00 */
[----:B------:R1:W-:Y:S04]  /*26430*/  STL.64 [R1+0x7c8], R234 ;  /* 0x0007c8ea01007387 */ /* 0x0003e80000100a00 */
[----:B------:R-:W-:Y:S04]  /*26440*/  STL.64 [R1+0x7b0], R48 ;  /* 0x0007b03001007387 */ /* 0x000fe80000100a00 */
[----:B------:R3:W-:Y:S01]  /*26450*/  STL.64 [R1+0x7b8], R50 ;  /* 0x0007b83201007387 */ /* 0x0007e20000100a00 */
[----:B-1----:R-:W-:Y:S03]  /*26460*/  HMMA.1688.F32.TF32 R232, R236, R14, R248 ;  /* 0x0000000eece8723c */ /* 0x002fe600000810f8 */
[----:B------:R-:W-:Y:S04]  /*26470*/  LDS R236, [R0+UR12+0x4480] ;  /* 0x0044800c00ec7984 */ /* 0x000fe80008000800 */
[----:B------:R-:W-:Y:S01]  /*26480*/  LDS R238, [R0+UR12+0x6480] ;  /* 0x0064800c00ee7984 */ /* 0x000fe20008000800 */
[C---:B---3--:R-:W-:Y:S03]  /*26490*/  HMMA.1688.F32.TF32 R48, R240.reuse, R6, R108 ;  /* 0x00000006f030723c */ /* 0x048fe6000008106c */
[----:B------:R-:W-:Y:S04]  /*264a0*/  LDS R237, [R2+UR12+0x4480] ;  /* 0x0044800c02ed7984 */ /* 0x000fe80008000800 */
[----:B------:R-:W1:Y:S01]  /*264b0*/  LDS R239, [R2+UR12+0x6480] ;  /* 0x0064800c02ef7984 */ /* 0x000e620008000800 */
[----:B------:R-:W-:Y:S07]  /*264c0*/  HMMA.1688.F32.TF32 R108, R240, R10, R220 ;  /* 0x0000000af06c723c */ /* 0x000fee00000810dc */
[----:B------:R-:W-:Y:S04]  /*264d0*/  STL.64 [R1+0x6a0], R232 ;  /* 0x0006a0e801007387 */ /* 0x000fe80000100a00 */
[----:B------:R-:W-:Y:S04]  /*264e0*/  STL.64 [R1+0x6a8], R234 ;  /* 0x0006a8ea01007387 */ /* 0x000fe80000100a00 */
[----:B------:R-:W-:Y:S04]  /*264f0*/  STL.64 [R1+0x690], R48 ;  /* 0x0006903001007387 */ /* 0x000fe80000100a00 */
[----:B------:R3:W-:Y:S01]  /*26500*/  STL.64 [R1+0x698], R50 ;  /* 0x0006983201007387 */ /* 0x0007e20000100a00 */
[C---:B------:R-:W-:Y:S03]  /*26510*/  HMMA.1688.F32.TF32 R72, R244.reuse, R30, R72 ;  /* 0x0000001ef448723c */ /* 0x040fe60000081048 */
[----:B------:R-:W-:Y:S03]  /*26520*/  LDS R232, [R0+UR12+0x4400] ;  /* 0x0044000c00e87984 */ /* 0x000fe60008000800 */
[----:B------:R-:W-:Y:S01]  /*26530*/  HMMA.1688.F32.TF32 R64, R244, R22, R64 ;  /* 0x00000016f440723c */ /* 0x000fe20000081040 */
[----:B------:R-:W-:Y:S04]  /*26540*/  LDS R234, [R0+UR12+0x6400] ;  /* 0x0064000c00ea7984 */ /* 0x000fe80008000800 */
[----:B------:R-:W-:Y:S01]  /*26550*/  LDS R233, [R2+UR12+0x4400] ;  /* 0x0044000c02e97984 */ /* 0x000fe20008000800 */
[----:B---3--:R-:W-:Y:S03]  /*26560*/  HMMA.1688.F32.TF32 R48, R240, R30, R228 ;  /* 0x0000001ef030723c */ /* 0x008fe600000810e4 */
[----:B------:R-:W-:Y:S04]  /*26570*/  STL.64 [R1+0x350], R108 ;  /* 0x0003506c01007387 */ /* 0x000fe80000100a00 */
[----:B------:R-:W-:Y:S04]  /*26580*/  STL.64 [R1+0x358], R110 ;  /* 0x0003586e01007387 */ /* 0x000fe80000100a00 */
[----:B------:R-:W-:Y:S04]  /*26590*/  STL.64 [R1+0x340], R104 ;  /* 0x0003406801007387 */ /* 0x000fe80000100a00 */
[----:B------:R-:W-:Y:S01]  /*265a0*/  STL.64 [R1+0x348], R106 ;  /* 0x0003486a01007387 */ /* 0x000fe20000100a00 */
[-C--:B------:R-:W-:Y:S03]  /*265b0*/  HMMA.1688.F32.TF32 R60, R244, R18.reuse, R60 ;  /* 0x00000012f43c723c */ /* 0x080fe6000008103c */
[----:B------:R-:W3:Y:S04]  /*265c0*/  LDS R235, [R2+UR12+0x6400] ;  /* 0x0064000c02eb7984 */ /* 0x000ee80008000800 */
[----:B------:R-:W-:Y:S04]  /*265d0*/  STL.64 [R1+0x330], R48 ;  /* 0x0003303001007387 */ /* 0x000fe80000100a00 */
[----:B------:R1:W-:Y:S02]  /*265e0*/  STL.64 [R1+0x338], R50 ;  /* 0x0003383201007387 */ /* 0x0003e40000100a00 */
[----:B-1----:R-:W-:Y:S02]  /*265f0*/  HMMA.1688.F32.TF32 R48, R240, R18, R92 ;  /* 0x00000012f030723c */ /* 0x002fe4000008105c */
[----:B------:R-:W-:Y:S04]  /*26600*/  STL.64 [R1+0x320], R100 ;  /* 0x0003206401007387 */ /* 0x000fe80000100a00 */
[----:B------:R-:W-:Y:S04]  /*26610*/  STL.64 [R1+0x328], R102 ;  /* 0x0003286601007387 */ /* 0x000fe80000100a00 */
[----:B------:R-:W-:Y:S04]  /*26620*/  STL.64 [R1+0x310], R96 ;  /* 0x0003106001007387 */ /* 0x000fe80000100a00 */
[----:B------:R-:W-:Y:S04]  /*26630*/  STL.64 [R1+0x318], R98 ;  /* 0x0003186201007387 */ /* 0x000fe80000100a00 */
[----:B------:R-:W-:Y:S04]  /*26640*/  LDS R240, [R0+UR12+0x4500] ;  /* 0x0045000c00f07984 */ /* 0x000fe80008000800 */
[----:B------:R-:W-:Y:S04]  /*26650*/  LDS R242, [R0+UR12+0x6500] ;  /* 0x0065000c00f27984 */ /* 0x000fe80008000800 */
[----:B------:R-:W-:Y:S04]  /*26660*/  STL.64 [R1+0x300], R48 ;  /* 0x0003003001007387 */ /* 0x000fe80000100a00 */
[----:B------:R1:W-:Y:S04]  /*26670*/  STL.64 [R1+0x308], R50 ;  /* 0x0003083201007387 */ /* 0x0003e80000100a00 */
[----:B------:R-:W-:Y:S04]  /*26680*/  LDS R241, [R2+UR12+0x4500] ;  /* 0x0045000c02f17984 */ /* 0x000fe80008000800 */
[----:B------:R-:W4:Y:S01]  /*26690*/  LDS R243, [R2+UR12+0x6500] ;  /* 0x0065000c02f37984 */ /* 0x000f220008000800 */
[C---:B-1----:R-:W-:Y:S03]  /*266a0*/  HMMA.1688.F32.TF32 R48, R244.reuse, R10, R80 ;  /* 0x0000000af430723c */ /* 0x042fe60000081050 */
[----:B------:R-:W-:Y:S04]  /*266b0*/  STL.64 [R1+0x2f0], R88 ;  /* 0x0002f05801007387 */ /* 0x000fe80000100a00 */
[----:B------:R-:W-:Y:S04]  /*266c0*/  STL.64 [R1+0x2f8], R90 ;  /* 0x0002f85a01007387 */ /* 0x000fe80000100a00 */
[----:B------:R-:W-:Y:S04]  /*266d0*/  STL.64 [R1+0x2e0], R84 ;  /* 0x0002e05401007387 */ /* 0x000fe80000100a00 */
[----:B------:R-:W-:Y:S08]  /*266e0*/  STL.64 [R1+0x2e8], R86 ;  /* 0x0002e85601007387 */ /* 0x000ff00000100a00 */
[----:B------:R-:W-:Y:S04]  /*266f0*/  STL.64 [R1+0x2d0], R48 ;  /* 0x0002d03001007387 */ /* 0x000fe80000100a00 */
[----:B------:R1:W-:Y:S02]  /*26700*/  STL.64 [R1+0x2d8], R50 ;  /* 0x0002d83201007387 */ /* 0x0003e40000100a00 */
[C---:B-1----:R-:W-:Y:S02]  /*26710*/  HMMA.1688.F32.TF32 R48, R244.reuse, R26, R68 ;  /* 0x0000001af430723c */ /* 0x042fe40000081044 */
[----:B------:R-:W-:Y:S04]  /*26720*/  STL.64 [R1+0x2c0], R76 ;  /* 0x0002c04c01007387 */ /* 0x000fe80000100a00 */
[----:B------:R-:W-:Y:S04]  /*26730*/  STL.64 [R1+0x2c8], R78 ;  /* 0x0002c84e01007387 */ /* 0x000fe80000100a00 */
[----:B------:R-:W-:Y:S04]  /*26740*/  STL.64 [R1+0x2b0], R72 ;  /* 0x0002b04801007387 */ /* 0x000fe80000100a00 */
[----:B------:R-:W-:Y:S09]  /*26750*/  STL.64 [R1+0x2b8], R74 ;  /* 0x0002b84a01007387 */ /* 0x000ff20000100a00 */
[----:B------:R-:W-:Y:S04]  /*26760*/  STL.64 [R1+0x2a0], R48 ;  /* 0x0002a03001007387 */ /* 0x000fe80000100a00 */
[----:B------:R1:W-:Y:S02]  /*26770*/  STL.64 [R1+0x2a8], R50 ;  /* 0x0002a83201007387 */ /* 0x0003e40000100a00 */
[----:B-1----:R-:W-:Y:S02]  /*26780*/  HMMA.1688.F32.TF32 R48, R244, R14, R56 ;  /* 0x0000000ef430723c */ /* 0x002fe40000081038 */
[----:B------:R-:W-:Y:S04]  /*26790*/  STL.64 [R1+0x290], R64 ;  /* 0x0002904001007387 */ /* 0x000fe80000100a00 */
[----:B------:R-:W-:Y:S04]  /*267a0*/  STL.64 [R1+0x298], R66 ;  /* 0x0002984201007387 */ /* 0x000fe80000100a00 */
[----:B------:R-:W2:Y:S04]  /*267b0*/  LDL.LU R248, [R1+0x10] ;  /* 0x0000100001f87983 */ /* 0x000ea80000300800 */
[----:B------:R-:W-:Y:S04]  /*267c0*/  STL.64 [R1+0x280], R60 ;  /* 0x0002803c01007387 */ /* 0x000fe80000100a00 */
[----:B------:R-:W-:Y:S04]  /*267d0*/  STL.64 [R1+0x288], R62 ;  /* 0x0002883e01007387 */ /* 0x000fe80000100a00 */
[----:B------:R-:W-:Y:S04]  /*267e0*/  LDS R244, [R0+UR12+0x4580] ;  /* 0x0045800c00f47984 */ /* 0x000fe80008000800 */
[----:B------:R-:W-:Y:S04]  /*267f0*/  STL.64 [R1+0x270], R48 ;  /* 0x0002703001007387 */ /* 0x000fe80000100a00 */
[----:B------:R1:W-:Y:S04]  /*26800*/  STL.64 [R1+0x278], R50 ;  /* 0x0002783201007387 */ /* 0x0003e80000100a00 */
[----:B------:R-:W2:Y:S04]  /*26810*/  LDL.LU R249, [R1+0x14] ;  /* 0x0000140001f97983 */ /* 0x000ea80000300800 */
[----:B------:R-:W2:Y:S04]  /*26820*/  LDL.LU R250, [R1+0x18] ;  /* 0x0000180001fa7983 */ /* 0x000ea80000300800 */
[----:B------:R-:W2:Y:S01]  /*26830*/  LDL.LU R251, [R1+0x1c] ;  /* 0x00001c0001fb7983 */ /* 0x000ea20000300800 */
[----:B-1----:R-:W-:-:S03]  /*26840*/  IMAD.MOV.U32 R51, RZ, RZ, R252 ;  /* 0x000000ffff337224 */ /* 0x002fc600078e00fc */
[----:B------:R-:W2:Y:S04]  /*26850*/  LDL.LU R48, [R1+0x40] ;  /* 0x0000400001307983 */ /* 0x000ea80000300800 */
[----:B------:R-:W2:Y:S04]  /*26860*/  LDL.LU R49, [R1+0x44] ;  /* 0x0000440001317983 */ /* 0x000ea80000300800 */
[----:B------:R-:W2:Y:S04]  /*26870*/  LDL.LU R50, [R1+0x48] ;  /* 0x0000480001327983 */ /* 0x000ea80000300800 */
        /* <DEDUP_REMOVED lines=65> */
[----:B------:R-:W-:Y:S04]  /*26c90*/  LDS R246, [R0+UR12+0x6580] ;  /* 0x0065800c00f67984 */ /* 0x000fe80008000800 */
[----:B------:R-:W-:Y:S04]  /*26ca0*/  LDS R245, [R2+UR12+0x4580] ;  /* 0x0045800c02f57984 */ /* 0x000fe80008000800 */
[----:B------:R-:W1:Y:S01]  /*26cb0*/  LDS R247, [R2+UR12+0x6580] ;  /* 0x0065800c02f77984 */ /* 0x000e620008000800 */
[C---:B---3--:R-:W-:Y:S06]  /*26cc0*/  HMMA.1688.F32.TF32 R60, R236.reuse, R18, R60 ;  /* 0x00000012ec3c723c */ /* 0x048fec000008103c */
[C---:B----4-:R-:W-:Y:S06]  /*26cd0*/  HMMA.1688.F32.TF32 R64, R236.reuse, R22, R64 ;  /* 0x00000016ec40723c */ /* 0x050fec0000081040 */
[C---:B--2---:R-:W-:Y:S06]  /*26ce0*/  HMMA.1688.F32.TF32 R68, R236.reuse, R26, R68 ;  /* 0x0000001aec44723c */ /* 0x044fec0000081044 */
[C---:B------:R-:W-:Y:S06]  /*26cf0*/  HMMA.1688.F32.TF32 R72, R236.reuse, R30, R72 ;  /* 0x0000001eec48723c */ /* 0x040fec0000081048 */
[----:B------:R-:W-:Y:S06]  /*26d00*/  HMMA.1688.F32.TF32 R80, R236, R10, R80 ;  /* 0x0000000aec50723c */ /* 0x000fec0000081050 */
[C---:B------:R-:W-:Y:S06]  /*26d10*/  HMMA.1688.F32.TF32 R96, R232.reuse, R22, R96 ;  /* 0x00000016e860723c */ /* 0x040fec0000081060 */
[C---:B------:R-:W-:Y:S06]  /*26d20*/  HMMA.1688.F32.TF32 R100, R232.reuse, R26, R100 ;  /* 0x0000001ae864723c */ /* 0x040fec0000081064 */
[C---:B------:R-:W-:Y:S06]  /*26d30*/  HMMA.1688.F32.TF32 R228, R232.reuse, R30, R228 ;  /* 0x0000001ee8e4723c */ /* 0x040fec00000810e4 */
[C---:B------:R-:W-:Y:S06]  /*26d40*/  HMMA.1688.F32.TF32 R220, R232.reuse, R10, R220 ;  /* 0x0000000ae8dc723c */ /* 0x040fec00000810dc */
[C---:B------:R-:W-:Y:S06]  /*26d50*/  HMMA.1688.F32.TF32 R108, R232.reuse, R6, R108 ;  /* 0x00000006e86c723c */ /* 0x040fec000008106c */
[----:B------:R-:W-:-:S15]  /*26d60*/  HMMA.1688.F32.TF32 R104, R232, R34, R104 ;  /* 0x00000022e868723c */ /* 0x000fde0000081068 */
[----:B------:R-:W-:-:S02]  /*26d70*/  NOP ;  /* 0x0000000000007918 */ /* 0x000fc40000000000 */
[----:B------:R-:W-:Y:S04]  /*26d80*/  STL.64 [R1+0x980], R108 ;  /* 0x0009806c01007387 */ /* 0x000fe80000100a00 */
[----:B------:R2:W-:Y:S01]  /*26d90*/  STL.64 [R1+0x988], R110 ;  /* 0x0009886e01007387 */ /* 0x0005e20000100a00 */
[C---:B------:R-:W-:Y:S03]  /*26da0*/  HMMA.1688.F32.TF32 R92, R232.reuse, R18, R92 ;  /* 0x00000012e85c723c */ /* 0x040fe6000008105c */
[----:B--2---:R-:W2:Y:S04]  /*26db0*/  LDL.LU.64 R110, [R1+0x29b8] ;  /* 0x0029b800016e7983 */ /* 0x004ea80000300a00 */
[----:B------:R-:W2:Y:S01]  /*26dc0*/  LDL.LU.64 R108, [R1+0x29b0] ;  /* 0x0029b000016c7983 */ /* 0x000ea20000300a00 */
[----:B------:R-:W-:Y:S03]  /*26dd0*/  HMMA.1688.F32.TF32 R232, R232, R14, R88 ;  /* 0x0000000ee8e8723c */ /* 0x000fe60000081058 */
[----:B------:R-:W-:Y:S04]  /*26de0*/  STL.64 [R1+0x970], R220 ;  /* 0x000970dc01007387 */ /* 0x000fe80000100a00 */
[----:B------:R3:W-:Y:S01]  /*26df0*/  STL.64 [R1+0x978], R222 ;  /* 0x000978de01007387 */ /* 0x0007e20000100a00 */
[C---:B------:R-:W-:Y:S03]  /*26e00*/  HMMA.1688.F32.TF32 R84, R236.reuse, R6, R84 ;  /* 0x00000006ec54723c */ /* 0x040fe60000081054 */
[----:B---3--:R-:W3:Y:S04]  /*26e10*/  LDL.LU.64 R222, [R1+0x29a8] ;  /* 0x0029a80001de7983 */ /* 0x008ee80000300a00 */
[----:B------:R-:W3:Y:S04]  /*26e20*/  LDL.LU.64 R220, [R1+0x29a0] ;  /* 0x0029a00001dc7983 */ /* 0x000ee80000300a00 */
[----:B------:R-:W-:Y:S04]  /*26e30*/  STL.64 [R1+0x960], R104 ;  /* 0x0009606801007387 */ /* 0x000fe80000100a00 */
[----:B------:R4:W-:Y:S01]  /*26e40*/  STL.64 [R1+0x968], R106 ;  /* 0x0009686a01007387 */ /* 0x0009e20000100a00 */
[C---:B------:R-:W-:Y:S03]  /*26e50*/  HMMA.1688.F32.TF32 R76, R236.reuse, R34, R76 ;  /* 0x00000022ec4c723c */ /* 0x040fe6000008104c */
        /* <DEDUP_REMOVED lines=14> */
[----:B------:R-:W-:Y:S04]  /*26f40*/  STL.64 [R1+0x920], R92 ;  /* 0x0009205c01007387 */ /* 0x000fe80000100a00 */
[----:B------:R1:W-:Y:S04]  /*26f50*/  STL.64 [R1+0x928], R94 ;  /* 0x0009285e01007387 */ /* 0x0003e80000100a00 */
[----:B-1----:R-:W2:Y:S04]  /*26f60*/  LDL.LU.64 R94, [R1+0x2958] ;  /* 0x00295800015e7983 */ /* 0x002ea80000300a00 */
[----:B------:R-:W2:Y:S04]  /*26f70*/  LDL.LU.64 R92, [R1+0x2950] ;  /* 0x00295000015c7983 */ /* 0x000ea80000300a00 */
[----:B------:R-:W3:Y:S04]  /*26f80*/  LDL.LU.64 R90, [R1+0x2948] ;  /* 0x00294800015a7983 */ /* 0x000ee80000300a00 */
[----:B------:R-:W3:Y:S04]  /*26f90*/  LDL.LU.64 R88, [R1+0x2940] ;  /* 0x0029400001587983 */ /* 0x000ee80000300a00 */
[----:B------:R1:W-:Y:S04]  /*26fa0*/  STL.64 [R1+0x7a0], R232 ;  /* 0x0007a0e801007387 */ /* 0x0003e80000100a00 */
[----:B------:R1:W-:Y:S04]  /*26fb0*/  STL.64 [R1+0x7a8], R234 ;  /* 0x0007a8ea01007387 */ /* 0x0003e80000100a00 */
[----:B-1----:R-:W4:Y:S04]  /*26fc0*/  LDL.LU R232, [R1+0x60] ;  /* 0x0000600001e87983 */ /* 0x002f280000300800 */
[----:B------:R-:W4:Y:S04]  /*26fd0*/  LDL.LU R233, [R1+0x64] ;  /* 0x0000640001e97983 */ /* 0x000f280000300800 */
[----:B------:R-:W4:Y:S04]  /*26fe0*/  LDL.LU R234, [R1+0x68] ;  /* 0x0000680001ea7983 */ /* 0x000f280000300800 */
[----:B------:R-:W4:Y:S04]  /*26ff0*/  LDL.LU R235, [R1+0x6c] ;  /* 0x00006c0001eb7983 */ /* 0x000f280000300800 */
[----:B------:R-:W-:Y:S04]  /*27000*/  STL.64 [R1+0x790], R84 ;  /* 0x0007905401007387 */ /* 0x000fe80000100a00 */
[----:B------:R1:W-:Y:S01]  /*27010*/  STL.64 [R1+0x798], R86 ;  /* 0x0007985601007387 */ /* 0x0003e20000100a00 */
[----:B------:R-:W-:Y:S03]  /*27020*/  HMMA.1688.F32.TF32 R236, R236, R14, R56 ;  /* 0x0000000eecec723c */ /* 0x000fe60000081038 */
        /* <DEDUP_REMOVED lines=30> */
[----:B-1----:R-:W2:Y:S04]  /*27210*/  LDL.LU R236, [R1+0x80] ;  /* 0x0000800001ec7983 */ /* 0x002ea80000300800 */
[----:B------:R-:W2:Y:S04]  /*27220*/  LDL.LU R237, [R1+0x84] ;  /* 0x0000840001ed7983 */ /* 0x000ea80000300800 */
[----:B------:R-:W2:Y:S01]  /*27230*/  LDL.LU R238, [R1+0x88] ;  /* 0x0000880001ee7983 */ /* 0x000ea20000300800 */
[----:B------:R-:W-:-:S03]  /*27240*/  IMAD.MOV.U32 R239, RZ, RZ, R252 ;  /* 0x000000ffffef7224 */ /* 0x000fc600078e00fc */
[----:B------:R-:W3:Y:S01]  /*27250*/  LDL.LU R252, [R1+0x28b8] ;  /* 0x0028b80001fc7983 */ /* 0x000ee20000300800 */
[C---:B----4-:R-:W-:Y:S06]  /*27260*/  HMMA.1688.F32.TF32 R232, R240.reuse, R10, R232 ;  /* 0x0000000af0e8723c */ /* 0x050fec00000810e8 */
[----:B--2---:R-:W-:-:S15]  /*27270*/  HMMA.1688.F32.TF32 R236, R240, R6, R236 ;  /* 0x00000006f0ec723c */ /* 0x004fde00000810ec */
[----:B------:R-:W-:-:S08]  /*27280*/  NOP ;  /* 0x0000000000007918 */ /* 0x000fd00000000000 */
[----:B------:R-:W-:Y:S04]  /*27290*/  STL.64 [R1+0x670], R236 ;  /* 0x000670ec01007387 */ /* 0x000fe80000100a00 */
[----:B------:R1:W-:Y:S04]  /*272a0*/  STL.64 [R1+0x678], R238 ;  /* 0x000678ee01007387 */ /* 0x0003e80000100a00 */
[----:B------:R-:W-:Y:S01]  /*272b0*/  STL.64 [R1+0x660], R232 ;  /* 0x000660e801007387 */ /* 0x000fe20000100a00 */
[C---:B-1----:R-:W-:Y:S06]  /*272c0*/  HMMA.1688.F32.TF32 R236, R240.reuse, R34, R48 ;  /* 0x00000022f0ec723c */ /* 0x042fec0000081030 */
[C---:B------:R-:W-:Y:S01]  /*272d0*/  HMMA.1688.F32.TF32 R48, R240.reuse, R30, R248 ;  /* 0x0000001ef030723c */ /* 0x040fe200000810f8 */
[----:B------:R3:W-:Y:S05]  /*272e0*/  STL.64 [R1+0x668], R234 ;  /* 0x000668ea01007387 */ /* 0x0007ea0000100a00 */
[C---:B---3--:R-:W-:Y:S06]  /*272f0*/  HMMA.1688.F32.TF32 R232, R240.reuse, R26, R56 ;  /* 0x0000001af0e8723c */ /* 0x048fec0000081038 */
[C---:B------:R-:W-:Y:S05]  /*27300*/  HMMA.1688.F32.TF32 R56, R240.reuse, R22, R60 ;  /* 0x00000016f038723c */ /* 0x040fea000008103c */
[----:B------:R-:W-:Y:S04]  /*27310*/  STL.64 [R1+0x650], R236 ;  /* 0x000650ec01007387 */ /* 0x000fe80000100a00 */
[----:B------:R-:W-:Y:S04]  /*27320*/  STL.64 [R1+0x658], R238 ;  /* 0x000658ee01007387 */ /* 0x000fe80000100a00 */
[----:B------:R-:W-:Y:S04]  /*27330*/  STL.64 [R1+0x640], R48 ;  /* 0x0006403001007387 */ /* 0x000fe80000100a00 */
[----:B------:R1:W-:Y:S01]  /*27340*/  STL.64 [R1+0x648], R50 ;  /* 0x0006483201007387 */ /* 0x0003e20000100a00 */
[C---:B------:R-:W-:Y:S03]  /*27350*/  HMMA.1688.F32.TF32 R60, R240.reuse, R14, R68 ;  /* 0x0000000ef03c723c */ /* 0x040fe60000081044 */
[----:B------:R-:W-:Y:S04]  /*27360*/  STL.64 [R1+0x630], R232 ;  /* 0x000630e801007387 */ /* 0x000fe80000100a00 */
[----:B------:R-:W-:Y:S01]  /*27370*/  LDS R236, [R0+UR12+0x4780] ;  /* 0x0047800c00ec7984 */ /* 0x000fe20008000800 */
[----:B-1----:R-:W-:Y:S03]  /*27380*/  HMMA.1688.F32.TF32 R48, R240, R18, R64 ;  /* 0x00000012f030723c */ /* 0x002fe60000081040 */
[----:B------:R-:W-:Y:S04]  /*27390*/  STL.64 [R1+0x638], R234 ;  /* 0x000638ea01007387 */ /* 0x000fe80000100a00 */
[----:B------:R-:W-:Y:S04]  /*273a0*/  STL.64 [R1+0x620], R56 ;  /* 0x0006203801007387 */ /* 0x000fe80000100a00 */
[----:B------:R1:W-:Y:S04]  /*273b0*/  STL.64 [R1+0x628], R58 ;  /* 0x0006283a01007387 */ /* 0x0003e80000100a00 */
[----:B------:R-:W-:Y:S04]  /*273c0*/  LDS R64, [R0+UR12+0x4700] ;  /* 0x0047000c00407984 */ /* 0x000fe80008000800 */
[----:B------:R-:W-:Y:S01]  /*273d0*/  LDS R66, [R0+UR12+0x6700] ;  /* 0x0067000c00427984 */ /* 0x000fe20008000800 */
[C---:B-1----:R-:W-:Y:S03]  /*273e0*/  HMMA.1688.F32.TF32 R56, R244.reuse, R6, R72 ;  /* 0x00000006f438723c */ /* 0x042fe60000081048 */
[----:B------:R-:W-:Y:S04]  /*273f0*/  LDS R65, [R2+UR12+0x4700] ;  /* 0x0047000c02417984 */ /* 0x000fe80008000800 */
[----:B------:R-:W-:Y:S04]  /*27400*/  STL.64 [R1+0x610], R48 ;  /* 0x0006103001007387 */ /* 0x000fe80000100a00 */
[----:B------:R1:W-:Y:S04]  /*27410*/  STL.64 [R1+0x618], R50 ;  /* 0x0006183201007387 */ /* 0x0003e80000100a00 */
[----:B------:R-:W-:Y:S04]  /*27420*/  STL.64 [R1+0x580], R60 ;  /* 0x0005803c01007387 */ /* 0x000fe80000100a00 */
[----:B------:R-:W-:Y:S01]  /*27430*/  LDS R67, [R2+UR12+0x6700] ;  /* 0x0067000c02437984 */ /* 0x000fe20008000800 */
[C---:B-1----:R-:W-:Y:S03]  /*27440*/  HMMA.1688.F32.TF32 R48, R244.reuse, R10, R76 ;  /* 0x0000000af430723c */ /* 0x042fe6000008104c */
[----:B------:R1:W-:Y:S04]  /*27450*/  STL.64 [R1+0x588], R62 ;  /* 0x0005883e01007387 */ /* 0x0003e80000100a00 */
[----:B------:R-:W-:Y:S04]  /*27460*/  STL.64 [R1+0x570], R56 ;  /* 0x0005703801007387 */ /* 0x000fe80000100a00 */
[----:B------:R2:W-:Y:S01]  /*27470*/  STL.64 [R1+0x578], R58 ;  /* 0x0005783a01007387 */ /* 0x0005e20000100a00 */
[C---:B-1----:R-:W-:Y:S03]  /*27480*/  HMMA.1688.F32.TF32 R60, R244.reuse, R34, R80 ;  /* 0x00000022f43c723c */ /* 0x042fe60000081050 */
[----:B------:R-:W-:Y:S04]  /*27490*/  LDS R238, [R0+UR12+0x6780] ;  /* 0x0067800c00ee7984 */ /* 0x000fe80008000800 */
[----:B------:R-:W-:Y:S01]  /*274a0*/  LDS R237, [R2+UR12+0x4780] ;  /* 0x0047800c02ed7984 */ /* 0x000fe20008000800 */
[C---:B--2---:R-:W-:Y:S03]  /*274b0*/  HMMA.1688.F32.TF32 R56, R244.reuse, R30, R84 ;  /* 0x0000001ef438723c */ /* 0x044fe60000081054 */
[----:B------:R-:W-:Y:S04]  /*274c0*/  LDS R239, [R2+UR12+0x6780] ;  /* 0x0067800c02ef7984 */ /* 0x000fe80008000800 */
[----:B------:R-:W-:Y:S04]  /*274d0*/  STL.64 [R1+0x530], R48 ;  /* 0x0005303001007387 */ /* 0x000fe80000100a00 */
[----:B------:R1:W-:Y:S04]  /*274e0*/  STL.64 [R1+0x538], R50 ;  /* 0x0005383201007387 */ /* 0x0003e80000100a00 */
[----:B------:R-:W-:Y:S01]  /*274f0*/  STL.64 [R1+0x520], R60 ;  /* 0x0005203c01007387 */ /* 0x000fe20000100a00 */
[C---:B-1----:R-:W-:Y:S03]  /*27500*/  HMMA.1688.F32.TF32 R48, R244.reuse, R26, R88 ;  /* 0x0000001af430723c */ /* 0x042fe60000081058 */
[----:B------:R-:W-:Y:S04]  /*27510*/  STL.64 [R1+0x528], R62 ;  /* 0x0005283e01007387 */ /* 0x000fe80000100a00 */
[----:B------:R-:W-:Y:S04]  /*27520*/  STL.64 [R1+0x510], R56 ;  /* 0x0005103801007387 */ /* 0x000fe80000100a00 */
[----:B------:R-:W-:Y:S04]  /*27530*/  STL.64 [R1+0x518], R58 ;  /* 0x0005183a01007387 */ /* 0x000fe80000100a00 */
[----:B------:R-:W-:Y:S04]  /*27540*/  LDS R56, [R0+UR12+0x4600] ;  /* 0x0046000c00387984 */ /* 0x000fe80008000800 */
[----:B------:R-:W-:Y:S04]  /*27550*/  LDS R58, [R0+UR12+0x6600] ;  /* 0x0066000c003a7984 */ /* 0x000fe80008000800 */
[----:B------:R-:W-:Y:S04]  /*27560*/  LDS R57, [R2+UR12+0x4600] ;  /* 0x0046000c02397984 */ /* 0x000fe80008000800 */
[----:B------:R-:W1:Y:S01]  /*27570*/  LDS R59, [R2+UR12+0x6600] ;  /* 0x0066000c023b7984 */ /* 0x000e620008000800 */
[----:B------:R-:W-:Y:S01]  /*27580*/  MOV R79, R48 ;  /* 0x00000030004f7202 */ /* 0x000fe20000000f00 */
[----:B------:R-:W-:Y:S01]  /*27590*/  IMAD.MOV.U32 R78, RZ, RZ, R49 ;  /* 0x000000ffff4e7224 */ /* 0x000fe200078e0031 */
[----:B------:R-:W-:Y:S01]  /*275a0*/  MOV R76, R51 ;  /* 0x00000033004c7202 */ /* 0x000fe20000000f00 */
[----:B------:R-:W-:Y:S01]  /*275b0*/  IMAD.MOV.U32 R77, RZ, RZ, R50 ;  /* 0x000000ffff4d7224 */ /* 0x000fe200078e0032 */
[C---:B------:R-:W-:Y:S01]  /*275c0*/  HMMA.1688.F32.TF32 R232, R244.reuse, R18, R96 ;  /* 0x00000012f4e8723c */ /* 0x040fe20000081060 */
[----:B------:R-:W-:Y:S04]  /*275d0*/  LDS R60, [R0+UR12+0x4680] ;  /* 0x0046800c003c7984 */ /* 0x000fe80008000800 */
[----:B------:R-:W-:Y:S01]  /*275e0*/  LDS R62, [R0+UR12+0x6680] ;  /* 0x0066800c003e7984 */ /* 0x000fe20008000800 */
[C---:B------:R-:W-:Y:S03]  /*275f0*/  HMMA.1688.F32.TF32 R48, R244.reuse, R22, R92 ;  /* 0x00000016f430723c */ /* 0x040fe6000008105c */
[----:B------:R-:W-:Y:S03]  /*27600*/  LDS R61, [R2+UR12+0x4680] ;  /* 0x0046800c023d7984 */ /* 0x000fe60008000800 */
[----:B------:R-:W-:Y:S01]  /*27610*/  HMMA.1688.F32.TF32 R244, R244, R14, R100 ;  /* 0x0000000ef4f4723c */ /* 0x000fe20000081064 */
[----:B------:R-:W2:Y:S10]  /*27620*/  LDS R63, [R2+UR12+0x6680] ;  /* 0x0066800c023f7984 */ /* 0x000eb40008000800 */
[----:B------:R-:W-:Y:S06]  /*27630*/  STL [R1+0x2870], R234 ;  /* 0x002870ea01007387 */ /* 0x000fec0000100800 */
[----:B------:R-:W-:Y:S04]  /*27640*/  STL.64 [R1+0x4f0], R48 ;  /* 0x0004f03001007387 */ /* 0x000fe80000100a00 */
[----:B------:R3:W-:Y:S01]  /*27650*/  STL.64 [R1+0x4f8], R50 ;  /* 0x0004f83201007387 */ /* 0x0007e20000100a00 */
[C---:B-1----:R-:W-:Y:S06]  /*27660*/  HMMA.1688.F32.TF32 R68, R56.reuse, R6, R228 ;  /* 0x000000063844723c */ /* 0x042fec00000810e4 */
[----:B---3--:R-:W-:Y:S01]  /*27670*/  HMMA.1688.F32.TF32 R48, R56, R10, R104 ;  /* 0x0000000a3830723c */ /* 0x008fe20000081068 */
[----:B------:R-:W-:Y:S04]  /*27680*/  STL [R1+0x286c], R235 ;  /* 0x00286ceb01007387 */ /* 0x000fe80000100800 */
[----:B------:R1:W-:-:S12]  /*27690*/  STL [R1+0x2868], R247 ;  /* 0x002868f701007387 */ /* 0x0003d80000100800 */
[----:B------:R-:W-:Y:S04]  /*276a0*/  STL.64 [R1+0x910], R68 ;  /* 0x0009104401007387 */ /* 0x000fe80000100a00 */
[----:B------:R-:W-:Y:S04]  /*276b0*/  STL.64 [R1+0x918], R70 ;  /* 0x0009184601007387 */ /* 0x000fe80000100a00 */
[----:B------:R3:W-:Y:S01]  /*276c0*/  STL [R1+0x90c], R51 ;  /* 0x00090c3301007387 */ /* 0x0007e20000100800 */
[----:B------:R-:W-:Y:S01]  /*276d0*/  IMAD.MOV.U32 R234, RZ, RZ, R48 ;  /* 0x000000ffffea7224 */ /* 0x000fe200078e0030 */
[----:B-1----:R-:W-:Y:S01]  /*276e0*/  MOV R247, R50 ;  /* 0x0000003200f77202 */ /* 0x002fe20000000f00 */
[----:B------:R-:W-:-:S02]  /*276f0*/  IMAD.MOV.U32 R235, RZ, RZ, R49 ;  /* 0x000000ffffeb7224 */ /* 0x000fc400078e0031 */
[C---:B---3--:R-:W-:Y:S06]  /*27700*/  HMMA.1688.F32.TF32 R48, R56.reuse, R34, R220 ;  /* 0x000000223830723c */ /* 0x048fec00000810dc */
[----:B------:R-:W-:-:S15]  /*27710*/  HMMA.1688.F32.TF32 R68, R56, R30, R108 ;  /* 0x0000001e3844723c */ /* 0x000fde000008106c */
[----:B------:R-:W-:-:S03]  /*27720*/  NOP ;  /* 0x0000000000007918 */ /* 0x000fc60000000000 */
[----:B------:R-:W-:Y:S01]  /*27730*/  IMAD.MOV.U32 R103, RZ, RZ, R48 ;  /* 0x000000ffff677224 */ /* 0x000fe200078e0030 */
[----:B------:R-:W-:Y:S01]  /*27740*/  MOV R101, R50 ;  /* 0x0000003200657202 */ /* 0x000fe20000000f00 */
[----:B------:R-:W-:Y:S02]  /*27750*/  IMAD.MOV.U32 R102, RZ, RZ, R49 ;  /* 0x000000ffff667224 */ /* 0x000fe400078e0031 */
[----:B------:R-:W-:Y:S02]  /*27760*/  IMAD.MOV.U32 R100, RZ, RZ, R51 ;  /* 0x000000ffff647224 */ /* 0x000fe400078e0033 */
[----:B------:R-:W-:Y:S01]  /*27770*/  HMMA.1688.F32.TF32 R48, R56, R26, R224 ;  /* 0x0000001a3830723c */ /* 0x000fe200000810e0 */
[----:B------:R-:W-:Y:S04]  /*27780*/  STL.64 [R1+0x8e0], R68 ;  /* 0x0008e04401007387 */ /* 0x000fe80000100a00 */
[----:B------:R-:W-:-:S15]  /*27790*/  STL.64 [R1+0x8e8], R70 ;  /* 0x0008e84601007387 */ /* 0x000fde0000100a00 */
[----:B------:R-:W-:-:S03]  /*277a0*/  NOP ;  /* 0x0000000000007918 */ /* 0x000fc60000000000 */
[----:B------:R-:W-:Y:S04]  /*277b0*/  STL.64 [R1+0x8d0], R48 ;  /* 0x0008d03001007387 */ /* 0x000fe80000100a00 */
[----:B------:R1:W-:Y:S02]  /*277c0*/  STL.64 [R1+0x8d8], R50 ;  /* 0x0008d83201007387 */ /* 0x0003e40000100a00 */
[----:B-1----:R-:W-:-:S15]  /*277d0*/  HMMA.1688.F32.TF32 R48, R56, R14, R120 ;  /* 0x0000000e3830723c */ /* 0x002fde0000081078 */
[----:B------:R-:W-:-:S09]  /*277e0*/  NOP ;  /* 0x0000000000007918 */ /* 0x000fd20000000000 */
[----:B------:R-:W-:Y:S01]  /*277f0*/  IMAD.MOV.U32 R123, RZ, RZ, R48 ;  /* 0x000000ffff7b7224 */ /* 0x000fe200078e0030 */
[----:B------:R-:W-:Y:S01]  /*27800*/  MOV R122, R49 ;  /* 0x00000031007a7202 */ /* 0x000fe20000000f00 */
[----:B------:R-:W-:Y:S02]  /*27810*/  IMAD.MOV.U32 R121, RZ, RZ, R50 ;  /* 0x000000ffff797224 */ /* 0x000fe400078e0032 */
[----:B------:R-:W-:Y:S02]  /*27820*/  IMAD.MOV.U32 R120, RZ, RZ, R51 ;  /* 0x000000ffff787224 */ /* 0x000fe400078e0033 */
[----:B--2---:R-:W-:-:S15]  /*27830*/  HMMA.1688.F32.TF32 R48, R60, R6, R124 ;  /* 0x000000063c30723c */ /* 0x004fde000008107c */
[----:B------:R-:W-:-:S09]  /*27840*/  NOP ;  /* 0x0000000000007918 */ /* 0x000fd20000000000 */
[----:B------:R-:W-:Y:S01]  /*27850*/  MOV R127, R48 ;  /* 0x00000030007f7202 */ /* 0x000fe20000000f00 */
[----:B------:R-:W-:Y:S01]  /*27860*/  IMAD.MOV.U32 R126, RZ, RZ, R49 ;  /* 0x000000ffff7e7224 */ /* 0x000fe200078e0031 */
[----:B------:R-:W-:Y:S01]  /*27870*/  MOV R124, R51 ;  /* 0x00000033007c7202 */ /* 0x000fe20000000f00 */
[----:B------:R-:W-:Y:S02]  /*27880*/  IMAD.MOV.U32 R125, RZ, RZ, R50 ;  /* 0x000000ffff7d7224 */ /* 0x000fe400078e0032 */
[----:B------:R-:W-:Y:S06]  /*27890*/  HMMA.1688.F32.TF32 R48, R60, R34, R132 ;  /* 0x000000223c30723c */ /* 0x000fec0000081084 */
[C---:B------:R-:W-:Y:S06]  /*278a0*/  HMMA.1688.F32.TF32 R72, R56.reuse, R22, R112 ;  /* 0x000000163848723c */ /* 0x040fec0000081070 */
[----:B------:R-:W-:Y:S06]  /*278b0*/  HMMA.1688.F32.TF32 R68, R56, R18, R116 ;  /* 0x000000123844723c */ /* 0x000fec0000081074 */
[----:B------:R-:W-:Y:S07]  /*278c0*/  HMMA.1688.F32.TF32 R56, R60, R10, R128 ;  /* 0x0000000a3c38723c */ /* 0x000fee0000081080 */
[----:B------:R-:W-:Y:S01]  /*278d0*/  IMAD.MOV.U32 R131, RZ, RZ, R48 ;  /* 0x000000ffff837224 */ /* 0x000fe200078e0030 */
[----:B------:R-:W-:Y:S01]  /*278e0*/  MOV R129, R50 ;  /* 0x0000003200817202 */ /* 0x000fe20000000f00 */
[----:B------:R-:W-:-:S02]  /*278f0*/  IMAD.MOV.U32 R130, RZ, RZ, R49 ;  /* 0x000000ffff827224 */ /* 0x000fc400078e0031 */
[----:B------:R-:W-:Y:S02]  /*27900*/  IMAD.MOV.U32 R128, RZ, RZ, R51 ;  /* 0x000000ffff807224 */ /* 0x000fe400078e0033 */
[----:B------:R-:W-:-:S15]  /*27910*/  HMMA.1688.F32.TF32 R48, R60, R30, R136 ;  /* 0x0000001e3c30723c */ /* 0x000fde0000081088 */
[----:B------:R-:W-:-:S09]  /*27920*/  NOP ;  /* 0x0000000000007918 */ /* 0x000fd20000000000 */
[----:B------:R-:W-:Y:S01]  /*27930*/  IMAD.MOV.U32 R135, RZ, RZ, R48 ;  /* 0x000000ffff877224 */ /* 0x000fe200078e0030 */
[----:B------:R-:W-:Y:S01]  /*27940*/  MOV R134, R49 ;  /* 0x0000003100867202 */ /* 0x000fe20000000f00 */
[----:B------:R-:W-:Y:S02]  /*27950*/  IMAD.MOV.U32 R133, RZ, RZ, R50 ;  /* 0x000000ffff857224 */ /* 0x000fe400078e0032 */
[----:B------:R-:W-:Y:S02]  /*27960*/  IMAD.MOV.U32 R132, RZ, RZ, R51 ;  /* 0x000000ffff847224 */ /* 0x000fe400078e0033 */
[----:B------:R-:W-:Y:S01]  /*27970*/  HMMA.1688.F32.TF32 R48, R60, R26, R140 ;  /* 0x0000001a3c30723c */ /* 0x000fe2000008108c */
[----:B------:R-:W-:Y:S04]  /*27980*/  STL.64 [R1+0x8c0], R72 ;  /* 0x0008c04801007387 */ /* 0x000fe80000100a00 */
[----:B------:R-:W-:-:S15]  /*27990*/  STL.64 [R1+0x8c8], R74 ;  /* 0x0008c84a01007387 */ /* 0x000fde0000100a00 */
[----:B------:R-:W-:-:S04]  /*279a0*/  NOP ;  /* 0x0000000000007918 */ /* 0x000fc80000000000 */
[----:B------:R-:W-:Y:S01]  /*279b0*/  MOV R143, R48 ;  /* 0x00000030008f7202 */ /* 0x000fe20000000f00 */
[----:B------:R-:W-:Y:S01]  /*279c0*/  IMAD.MOV.U32 R142, RZ, RZ, R49 ;  /* 0x000000ffff8e7224 */ /* 0x000fe200078e0031 */
[----:B------:R-:W-:Y:S01]  /*279d0*/  MOV R140, R51 ;  /* 0x00000033008c7202 */ /* 0x000fe20000000f00 */
[----:B------:R-:W-:Y:S02]  /*279e0*/  IMAD.MOV.U32 R141, RZ, RZ, R50 ;  /* 0x000000ffff8d7224 */ /* 0x000fe400078e0032 */
[----:B------:R-:W-:Y:S01]  /*279f0*/  HMMA.1688.F32.TF32 R48, R60, R18, R148 ;  /* 0x000000123c30723c */ /* 0x000fe20000081094 */
[----:B------:R-:W-:Y:S04]  /*27a00*/  STL.64 [R1+0x8b0], R68 ;  /* 0x0008b04401007387 */ /* 0x000fe80000100a00 */
[----:B------:R-:W-:Y:S04]  /*27a10*/  STL.64 [R1+0x8b8], R70 ;  /* 0x0008b84601007387 */ /* 0x000fe80000100a00 */
[----:B------:R-:W-:Y:S04]  /*27a20*/  STL.64 [R1+0x700], R56 ;  /* 0x0007003801007387 */ /* 0x000fe80000100a00 */
[----:B------:R1:W-:Y:S01]  /*27a30*/  STL.64 [R1+0x708], R58 ;  /* 0x0007083a01007387 */ /* 0x0003e20000100a00 */
[----:B------:R-:W-:-:S03]  /*27a40*/  IMAD.MOV.U32 R251, RZ, RZ, R9 ;  /* 0x000000fffffb7224 */ /* 0x000fc600078e0009 */
[----:B------:R-:W-:Y:S04]  /*27a50*/  LDS R68, [R0+UR12+0x8000] ;  /* 0x0080000c00447984 */ /* 0x000fe80008000800 */
[----:B------:R-:W-:Y:S01]  /*27a60*/  LDS R70, [R0+UR12+0xa000] ;  /* 0x00a0000c00467984 */ /* 0x000fe20008000800 */
[----:B-1----:R-:W-:Y:S03]  /*27a70*/  HMMA.1688.F32.TF32 R56, R60, R22, R144 ;  /* 0x000000163c38723c */ /* 0x002fe60000081090 */
[----:B------:R-:W-:Y:S04]  /*27a80*/  LDS R69, [R2+UR12+0x8000] ;  /* 0x0080000c02457984 */ /* 0x000fe80008000800 */
[----:B------:R-:W-:Y:S01]  /*27a90*/  LDS R71, [R2+UR12+0xa000] ;  /* 0x00a0000c02477984 */ /* 0x000fe20008000800 */
[----:B------:R-:W-:Y:S01]  /*27aa0*/  IMAD.MOV.U32 R147, RZ, RZ, R48 ;  /* 0x000000ffff937224 */ /* 0x000fe200078e0030 */
[----:B------:R-:W-:Y:S01]  /*27ab0*/  MOV R145, R50 ;  /* 0x0000003200917202 */ /* 0x000fe20000000f00 */
[----:B------:R-:W-:-:S02]  /*27ac0*/  IMAD.MOV.U32 R146, RZ, RZ, R49 ;  /* 0x000000ffff927224 */ /* 0x000fc400078e0031 */
[----:B------:R-:W-:Y:S02]  /*27ad0*/  IMAD.MOV.U32 R144, RZ, RZ, R51 ;  /* 0x000000ffff907224 */ /* 0x000fe400078e0033 */
[----:B------:R-:W-:Y:S01]  /*27ae0*/  HMMA.1688.F32.TF32 R48, R60, R14, R152 ;  /* 0x0000000e3c30723c */ /* 0x000fe20000081098 */
[----:B------:R-:W-:Y:S01]  /*27af0*/  IMAD.MOV.U32 R248, RZ, RZ, R16 ;  /* 0x000000fffff87224 */ /* 0x000fe200078e0010 */
[----:B------:R-:W-:Y:S01]  /*27b00*/  MOV R249, R13 ;  /* 0x0000000d00f97202 */ /* 0x000fe20000000f00 */
[----:B------:R-:W-:Y:S01]  /*27b10*/  IMAD.MOV.U32 R250, RZ, RZ, R12 ;  /* 0x000000fffffa7224 */ /* 0x000fe200078e000c */
[----:B------:R-:W-:Y:S02]  /*27b20*/  LDS R60, [R0+UR12+0x8100] ;  /* 0x0081000c003c7984 */ /* 0x000fe40008000800 */
[C---:B------:R-:W-:Y:S02]  /*27b30*/  HMMA.1688.F32.TF32 R240, R236.reuse, R30, R200 ;  /* 0x0000001eecf0723c */ /* 0x040fe400000810c8 */
[----:B------:R-:W-:Y:S04]  /*27b40*/  LDS R62, [R0+UR12+0xa100] ;  /* 0x00a1000c003e7984 */ /* 0x000fe80008000800 */
[----:B------:R-:W-:Y:S01]  /*27b50*/  STL.64 [R1+0x6c0], R56 ;  /* 0x0006c03801007387 */ /* 0x000fe20000100a00 */
[C---:B------:R-:W-:Y:S03]  /*27b60*/  HMMA.1688.F32.TF32 R220, R236.reuse, R26, R204 ;  /* 0x0000001aecdc723c */ /* 0x040fe600000810cc */
[----:B------:R-:W-:Y:S03]  /*27b70*/  LDS R61, [R2+UR12+0x8100] ;  /* 0x0081000c023d7984 */ /* 0x000fe60008000800 */
[----:B------:R-:W-:Y:S01]  /*27b80*/  HMMA.1688.F32.TF32 R224, R236, R22, R208 ;  /* 0x00000016ece0723c */ /* 0x000fe200000810d0 */
[----:B------:R-:W-:Y:S04]  /*27b90*/  LDS R63, [R2+UR12+0xa100] ;  /* 0x00a1000c023f7984 */ /* 0x000fe80008000800 */
[----:B------:R-:W-:Y:S01]  /*27ba0*/  IMAD.MOV.U32 R151, RZ, RZ, R48 ;  /* 0x000000ffff977224 */ /* 0x000fe200078e0030 */
[----:B------:R-:W-:Y:S01]  /*27bb0*/  MOV R150, R49 ;  /* 0x0000003100967202 */ /* 0x000fe20000000f00 */
[----:B------:R-:W-:-:S02]  /*27bc0*/  IMAD.MOV.U32 R149, RZ, RZ, R50 ;  /* 0x000000ffff957224 */ /* 0x000fc400078e0032 */
[----:B------:R-:W-:Y:S02]  /*27bd0*/  IMAD.MOV.U32 R148, RZ, RZ, R51 ;  /* 0x000000ffff947224 */ /* 0x000fe400078e0033 */
[----:B------:R-:W-:-:S15]  /*27be0*/  HMMA.1688.F32.TF32 R48, R64, R6, R156 ;  /* 0x000000064030723c */ /* 0x000fde000008109c */
[----:B------:R-:W-:-:S09]  /*27bf0*/  NOP ;  /* 0x0000000000007918 */ /* 0x000fd20000000000 */
[----:B------:R-:W-:Y:S01]  /*27c00*/  MOV R155, R48 ;  /* 0x00000030009b7202 */ /* 0x000fe20000000f00 */
[----:B------:R-:W-:Y:S01]  /*27c10*/  IMAD.MOV.U32 R154, RZ, RZ, R49 ;  /* 0x000000ffff9a7224 */ /* 0x000fe200078e0031 */
[----:B------:R-:W-:Y:S01]  /*27c20*/  MOV R152, R51 ;  /* 0x0000003300987202 */ /* 0x000fe20000000f00 */
[----:B------:R-:W-:Y:S02]  /*27c30*/  IMAD.MOV.U32 R153, RZ, RZ, R50 ;  /* 0x000000ffff997224 */ /* 0x000fe400078e0032 */
[----:B------:R-:W-:Y:S01]  /*27c40*/  HMMA.1688.F32.TF32 R48, R64, R34, R164 ;  /* 0x000000224030723c */ /* 0x000fe200000810a4 */
[----:B------:R1:W-:-:S15]  /*27c50*/  STL.64 [R1+0x6c8], R58 ;  /* 0x0006c83a01007387 */ /* 0x0003de0000100a00 */
[----:B------:R-:W-:-:S08]  /*27c60*/  NOP ;  /* 0x0000000000007918 */ /* 0x000fd00000000000 */
[----:B------:R-:W-:Y:S01]  /*27c70*/  IMAD.MOV.U32 R159, RZ, RZ, R48 ;  /* 0x000000ffff9f7224 */ /* 0x000fe200078e0030 */
[----:B------:R-:W-:Y:S01]  /*27c80*/  MOV R157, R50 ;  /* 0x00000032009d7202 */ /* 0x000fe20000000f00 */
[----:B------:R-:W-:Y:S02]  /*27c90*/  IMAD.MOV.U32 R158, RZ, RZ, R49 ;  /* 0x000000ffff9e7224 */ /* 0x000fe400078e0031 */
[----:B------:R-:W-:Y:S02]  /*27ca0*/  IMAD.MOV.U32 R156, RZ, RZ, R51 ;  /* 0x000000ffff9c7224 */ /* 0x000fe400078e0033 */
[C---:B------:R-:W-:Y:S06]  /*27cb0*/  HMMA.1688.F32.TF32 R48, R64.reuse, R30, R168 ;  /* 0x0000001e4030723c */ /* 0x040fec00000810a8 */
[----:B-1----:R-:W-:-:S15]  /*27cc0*/  HMMA.1688.F32.TF32 R56, R64, R10, R160 ;  /* 0x0000000a4038723c */ /* 0x002fde00000810a0 */
[----:B------:R-:W-:-:S03]  /*27cd0*/  NOP ;  /* 0x0000000000007918 */ /* 0x000fc60000000000 */
[----:B------:R-:W-:Y:S01]  /*27ce0*/  IMAD.MOV.U32 R163, RZ, RZ, R48 ;  /* 0x000000ffffa37224 */ /* 0x000fe200078e0030 */
[----:B------:R-:W-:Y:S01]  /*27cf0*/  MOV R162, R49 ;  /* 0x0000003100a27202 */ /* 0x000fe20000000f00 */
[----:B------:R-:W-:Y:S02]  /*27d00*/  IMAD.MOV.U32 R161, RZ, RZ, R50 ;  /* 0x000000ffffa17224 */ /* 0x000fe400078e0032 */
        /* <DEDUP_REMOVED lines=8> */
[----:B------:R-:W-:-:S15]  /*27d90*/  STL.64 [R1+0x5e0], R56 ;  /* 0x0005e03801007387 */ /* 0x000fde0000100a00 */
[----:B------:R-:W-:-:S08]  /*27da0*/  NOP ;  /* 0x0000000000007918 */ /* 0x000fd00000000000 */
[----:B------:R-:W-:Y:S01]  /*27db0*/  IMAD.MOV.U32 R175, RZ, RZ, R48 ;  /* 0x000000ffffaf7224 */ /* 0x000fe200078e0030 */
[----:B------:R-:W-:Y:S01]  /*27dc0*/  MOV R173, R50 ;  /* 0x0000003200ad7202 */ /* 0x000fe20000000f00 */
[----:B------:R-:W-:Y:S02]  /*27dd0*/  IMAD.MOV.U32 R174, RZ, RZ, R49 ;  /* 0x000000ffffae7224 */ /* 0x000fe400078e0031 */
[----:B------:R-:W-:Y:S02]  /*27de0*/  IMAD.MOV.U32 R172, RZ, RZ, R51 ;  /* 0x000000ffffac7224 */ /* 0x000fe400078e0033 */
[C---:B------:R-:W-:Y:S01]  /*27df0*/  HMMA.1688.F32.TF32 R48, R64.reuse, R14, R184 ;  /* 0x0000000e4030723c */ /* 0x040fe200000810b8 */
[----:B------:R1:W-:Y:S05]  /*27e00*/  STL.64 [R1+0x5e8], R58 ;  /* 0x0005e83a01007387 */ /* 0x0003ea0000100a00 */
[----:B-1----:R-:W-:Y:S01]  /*27e10*/  HMMA.1688.F32.TF32 R56, R64, R22, R176 ;  /* 0x000000164038723c */ /* 0x002fe200000810b0 */
[----:B------:R-:W-:Y:S04]  /*27e20*/  LDS R64, [R0+UR12+0x8080] ;  /* 0x0080800c00407984 */ /* 0x000fe80008000800 */
[----:B------:R-:W-:Y:S01]  /*27e30*/  LDS R66, [R0+UR12+0xa080] ;  /* 0x00a0800c00427984 */ /* 0x000fe20008000800 */
[C---:B------:R-:W-:Y:S03]  /*27e40*/  HMMA.1688.F32.TF32 R32, R236.reuse, R34, R196 ;  /* 0x00000022ec20723c */ /* 0x040fe600000810c4 */
[----:B------:R-:W-:Y:S09]  /*27e50*/  LDS R65, [R2+UR12+0x8080] ;  /* 0x0080800c02417984 */ /* 0x000ff20008000800 */
[----:B------:R-:W-:Y:S01]  /*27e60*/  IMAD.MOV.U32 R179, RZ, RZ, R48 ;  /* 0x000000ffffb37224 */ /* 0x000fe200078e0030 */
[----:B------:R-:W-:Y:S01]  /*27e70*/  MOV R178, R49 ;  /* 0x0000003100b27202 */ /* 0x000fe20000000f00 */
[----:B------:R-:W-:Y:S01]  /*27e80*/  IMAD.MOV.U32 R177, RZ, RZ, R50 ;  /* 0x000000ffffb17224 */ /* 0x000fe200078e0032 */
[C---:B------:R-:W-:Y:S01]  /*27e90*/  HMMA.1688.F32.TF32 R228, R236.reuse, R18, R212 ;  /* 0x00000012ece4723c */ /* 0x040fe200000810d4 */
[----:B------:R-:W-:Y:S01]  /*27ea0*/  IMAD.MOV.U32 R176, RZ, RZ, R51 ;  /* 0x000000ffffb07224 */ /* 0x000fe200078e0033 */
[----:B------:R-:W-:Y:S04]  /*27eb0*/  LDS R67, [R2+UR12+0xa080] ;  /* 0x00a0800c02437984 */ /* 0x000fe80008000800 */
[----:B------:R-:W-:-:S15]  /*27ec0*/  HMMA.1688.F32.TF32 R48, R236, R6, R188 ;  /* 0x00000006ec30723c */ /* 0x000fde00000810bc */
[----:B------:R-:W-:-:S09]  /*27ed0*/  NOP ;  /* 0x0000000000007918 */ /* 0x000fd20000000000 */
[----:B------:R-:W-:Y:S01]  /*27ee0*/  MOV R183, R48 ;  /* 0x0000003000b77202 */ /* 0x000fe20000000f00 */
[----:B------:R-:W-:Y:S01]  /*27ef0*/  IMAD.MOV.U32 R182, RZ, RZ, R49 ;  /* 0x000000ffffb67224 */ /* 0x000fe200078e0031 */
[----:B------:R-:W-:Y:S01]  /*27f00*/  MOV R180, R51 ;  /* 0x0000003300b47202 */ /* 0x000fe20000000f00 */
[----:B------:R-:W-:Y:S02]  /*27f10*/  IMAD.MOV.U32 R181, RZ, RZ, R50 ;  /* 0x000000ffffb57224 */ /* 0x000fe400078e0032 */
[----:B------:R-:W-:Y:S01]  /*27f20*/  HMMA.1688.F32.TF32 R48, R236, R10, R192 ;  /* 0x0000000aec30723c */ /* 0x000fe200000810c0 */
[----:B------:R-:W-:Y:S04]  /*27f30*/  STL.64 [R1+0x5a0], R56 ;  /* 0x0005a03801007387 */ /* 0x000fe80000100a00 */
[----:B------:R-:W-:Y:S01]  /*27f40*/  STL.64 [R1+0x5a8], R58 ;  /* 0x0005a83a01007387 */ /* 0x000fe20000100a00 */
[----:B------:R-:W-:Y:S01]  /*27f50*/  IMAD.MOV.U32 R187, RZ, RZ, R32 ;  /* 0x000000ffffbb7224 */ /* 0x000fe200078e0020 */
[----:B------:R-:W-:Y:S01]  /*27f60*/  MOV R185, R34 ;  /* 0x0000002200b97202 */ /* 0x000fe20000000f00 */
[----:B------:R-:W-:-:S02]  /*27f70*/  IMAD.MOV.U32 R186, RZ, RZ, R33 ;  /* 0x000000ffffba7224 */ /* 0x000fc400078e0021 */
[----:B------:R-:W-:Y:S01]  /*27f80*/  IMAD.MOV.U32 R184, RZ, RZ, R35 ;  /* 0x000000ffffb87224 */ /* 0x000fe200078e0023 */
[----:B------:R-:W-:Y:S01]  /*27f90*/  HMMA.1688.F32.TF32 R236, R236, R14, R216 ;  /* 0x0000000eecec723c */ /* 0x000fe200000810d8 */
[----:B------:R-:W-:Y:S04]  /*27fa0*/  LDS R56, [R0+UR12+0x8180] ;  /* 0x0081800c00387984 */ /* 0x000fe80008000800 */
[----:B------:R-:W-:Y:S04]  /*27fb0*/  LDS R58, [R0+UR12+0xa180] ;  /* 0x00a1800c003a7984 */ /* 0x000fe80008000800 */
[----:B------:R-:W-:Y:S04]  /*27fc0*/  LDS R57, [R2+UR12+0x8180] ;  /* 0x0081800c02397984 */ /* 0x000fe80008000800 */
[----:B------:R-:W-:Y:S04]  /*27fd0*/  STL.64 [R1+0x540], R48 ;  /* 0x0005403001007387 */ /* 0x000fe80000100a00 */
[----:B------:R1:W-:Y:S04]  /*27fe0*/  STL.64 [R1+0x548], R50 ;  /* 0x0005483201007387 */ /* 0x0003e80000100a00 */
[----:B------:R-:W-:Y:S01]  /*27ff0*/  LDS R59, [R2+UR12+0xa180] ;  /* 0x00a1800c023b7984 */ /* 0x000fe20008000800 */
[----:B-1----:R-:W-:-:S02]  /*28000*/  MOV R51, R3 ;  /* 0x0000000300337202 */ /* 0x002fc40000000f00 */
[----:B------:R-:W-:Y:S02]  /*28010*/  LOP3.LUT R3, R252, 0x40, RZ, 0x3c, !PT ;  /* 0x00000040fc037812 */ /* 0x000fe400078e3cff */
[----:B------:R-:W-:-:S03]  /*28020*/  MOV R48, R8 ;  /* 0x0000000800307202 */ /* 0x000fc60000000f00 */
[----:B------:R-:W1:Y:S01]  /*28030*/  LDSM.16.M88.4 R8, [R3+UR17+0x40000] ;  /* 0x040000110308783b */ /* 0x000e620008000200 */
[----:B------:R-:W-:Y:S02]  /*28040*/  IMAD.MOV.U32 R49, RZ, RZ, R5 ;  /* 0x000000ffff317224 */ /* 0x000fe400078e0005 */
[----:B------:R-:W-:Y:S01]  /*28050*/  IMAD.MOV.U32 R50, RZ, RZ, R4 ;  /* 0x000000ffff327224 */ /* 0x000fe200078e0004 */
[----:B------:R-:W-:Y:S04]  /*28060*/  LDSM.16.M88.4 R32, [R3+UR17+0x41000] ;  /* 0x041000110320783b */ /* 0x000fe80008000200 */
[----:B------:R-:W2:Y:S04]  /*28070*/  LDSM.16.M88.4 R4, [R3+UR17+0x40800] ;  /* 0x040800110304783b */ /* 0x000ea80008000200 */
[----:B------:R-:W3:Y:S04]  /*28080*/  LDSM.16.M88.4 R28, [R3+UR17+0x41800] ;  /* 0x04180011031c783b */ /* 0x000ee80008000200 */
[----:B------:R-:W4:Y:S04]  /*28090*/  LDSM.16.M88.4 R24, [R3+UR17+0x42000] ;  /* 0x042000110318783b */ /* 0x000f280008000200 */
[----:B------:R-:W4:Y:S04]  /*280a0*/  LDSM.16.M88.4 R20, [R3+UR17+0x42800] ;  /* 0x042800110314783b */ /* 0x000f280008000200 */
[----:B------:R-:W4:Y:S04]  /*280b0*/  LDSM.16.M88.4 R16, [R3+UR17+0x43000] ;  /* 0x043000110310783b */ /* 0x000f280008000200 */
[----:B------:R-:W4:Y:S01]  /*280c0*/  LDSM.16.M88.4 R12, [R3+UR17+0x43800] ;  /* 0x04380011030c783b */ /* 0x000f220008000200 */
[----:B-1----:R-:W-:Y:S03]  /*280d0*/  HMMA.1688.F32.TF32 R48, R68, R8, R48 ;  /* 0x000000084430723c */ /* 0x002fe60000081030 */
[----:B------:R-:W-:Y:S04]  /*280e0*/  STL [R1+0x25ec], R252 ;  /* 0x0025ecfc01007387 */ /* 0x000fe80000100800 */
[----:B------:R-:W-:Y:S04]  /*280f0*/  STL [R1+0x284c], R10 ;  /* 0x00284c0a01007387 */ /* 0x000fe80000100800 */
[----:B------:R-:W-:Y:S04]  /*28100*/  STL [R1+0x2848], R11 ;  /* 0x0028480b01007387 */ /* 0x000fe80000100800 */
[----:B--2---:R-:W-:Y:S09]  /*28110*/  STL [R1+0x2854], R6 ;  /* 0x0028540601007387 */ /* 0x004ff20000100800 */
[----:B------:R-:W-:Y:S01]  /*28120*/  IMAD.MOV.U32 R219, RZ, RZ, R48 ;  /* 0x000000ffffdb7224 */ /* 0x000fe200078e0030 */
[----:B------:R-:W-:Y:S01]  /*28130*/  MOV R217, R50 ;  /* 0x0000003200d97202 */ /* 0x000fe20000000f00 */
[----:B------:R-:W-:-:S02]  /*28140*/  IMAD.MOV.U32 R218, RZ, RZ, R49 ;  /* 0x000000ffffda7224 */ /* 0x000fc400078e0031 */
[----:B------:R-:W-:Y:S02]  /*28150*/  IMAD.MOV.U32 R216, RZ, RZ, R51 ;  /* 0x000000ffffd87224 */ /* 0x000fe400078e0033 */
[----:B------:R-:W-:Y:S01]  /*28160*/  HMMA.1688.F32.TF32 R48, R68, R4, R248 ;  /* 0x000000044430723c */ /* 0x000fe200000810f8 */
[----:B------:R-:W-:Y:S04]  /*28170*/  STL [R1+0x2850], R7 ;  /* 0x0028500701007387 */ /* 0x000fe80000100800 */
[----:B------:R-:W-:Y:S04]  /*28180*/  STL [R1+0x285c], R34 ;  /* 0x00285c2201007387 */ /* 0x000fe80000100800 */
[----:B------:R-:W-:Y:S04]  /*28190*/  STL [R1+0x2858], R35 ;  /* 0x0028582301007387 */ /* 0x000fe80000100800 */
[----:B---3--:R1:W-:Y:S04]  /*281a0*/  STL [R1+0x2864], R30 ;  /* 0x0028641e01007387 */ /* 0x0083e80000100800 */
[----:B------:R-:W-:Y:S04]  /*281b0*/  STL [R1+0x2860], R31 ;  /* 0x0028601f01007387 */ /* 0x000fe80000100800 */
[----:B----4-:R-:W-:Y:S04]  /*281c0*/  STL [R1+0x2820], R26 ;  /* 0x0028201a01007387 */ /* 0x010fe80000100800 */
        /* <DEDUP_REMOVED lines=8> */
[----:B------:R2:W-:Y:S04]  /*28250*/  STL.64 [R1+0x4c0], R48 ;  /* 0x0004c03001007387 */ /* 0x0005e80000100a00 */
[----:B------:R3:W-:Y:S04]  /*28260*/  STL [R1+0x4c8], R50 ;  /* 0x0004c83201007387 */ /* 0x0007e80000100800 */
        /* <DEDUP_REMOVED lines=47> */
[----:B-1----:R-:W-:-:S03]  /*28560*/  IMAD.MOV.U32 R30, RZ, RZ, R51 ;  /* 0x000000ffff1e7224 */ /* 0x002fc600078e0033 */
[----:B------:R-:W4:Y:S04]  /*28570*/  LDL.LU R207, [R1+0xa0c] ;  /* 0x000a0c0001cf7983 */ /* 0x000f280000300800 */
[----:B--2---:R-:W2:Y:S04]  /*28580*/  LDL.LU R48, [R1+0xa40] ;  /* 0x000a400001307983 */ /* 0x004ea80000300800 */
[----:B------:R-:W2:Y:S04]  /*28590*/  LDL.LU R49, [R1+0xa44] ;  /* 0x000a440001317983 */ /* 0x000ea80000300800 */
[----:B---3--:R-:W2:Y:S04]  /*285a0*/  LDL.LU R50, [R1+0xa48] ;  /* 0x000a480001327983 */ /* 0x008ea80000300800 */
        /* <DEDUP_REMOVED lines=33> */
[C---:B--2---:R-:W-:Y:S06]  /*287c0*/  HMMA.1688.F32.TF32 R48, R68.reuse, R32, R48 ;  /* 0x000000204430723c */ /* 0x044fec0000081030 */
[----:B---3--:R-:W-:-:S15]  /*287d0*/  HMMA.1688.F32.TF32 R248, R68, R28, R248 ;  /* 0x0000001c44f8723c */ /* 0x008fde00000810f8 */
[----:B------:R-:W-:-:S03]  /*287e0*/  NOP ;  /* 0x0000000000007918 */ /* 0x000fc60000000000 */
[----:B------:R-:W-:Y:S01]  /*287f0*/  IMAD.MOV.U32 R11, RZ, RZ, R50 ;  /* 0x000000ffff0b7224 */ /* 0x000fe200078e0032 */
[----:B------:R-:W-:Y:S01]  /*28800*/  MOV R252, R51 ;  /* 0x0000003300fc7202 */ /* 0x000fe20000000f00 */
[----:B------:R-:W-:Y:S01]  /*28810*/  IMAD.MOV.U32 R10, RZ, RZ, R49 ;  /* 0x000000ffff0a7224 */ /* 0x000fe200078e0031 */
[----:B------:R-:W-:Y:S01]  /*28820*/  MOV R7, R48 ;  /* 0x0000003000077202 */ /* 0x000fe20000000f00 */
[----:B------:R-:W2:Y:S04]  /*28830*/  LDL.LU.64 R50, [R1+0x28b0] ;  /* 0x0028b00001327983 */ /* 0x000ea80000300a00 */
[----:B------:R-:W2:Y:S01]  /*28840*/  LDL.LU.64 R48, [R1+0x28a8] ;  /* 0x0028a80001307983 */ /* 0x000ea20000300a00 */
[----:B------:R-:W-:Y:S01]  /*28850*/  MOV R35, R250 ;  /* 0x000000fa00237202 */ /* 0x000fe20000000f00 */
[----:B------:R-:W-:-:S02]  /*28860*/  IMAD.MOV.U32 R6, RZ, RZ, R251 ;  /* 0x000000ffff067224 */ /* 0x000fc400078e00fb */
[----:B------:R-:W-:Y:S01]  /*28870*/  IMAD.MOV.U32 R31, RZ, RZ, R248 ;  /* 0x000000ffff1f7224 */ /* 0x000fe200078e00f8 */
[----:B------:R-:W3:Y:S01]  /*28880*/  LDL.LU.64 R250, [R1+0x28a0] ;  /* 0x0028a00001fa7983 */ /* 0x000ee20000300a00 */
[----:B------:R-:W-:-:S03]  /*28890*/  IMAD.MOV.U32 R34, RZ, RZ, R249 ;  /* 0x000000ffff227224 */ /* 0x000fc600078e00f9 */
[----:B------:R-:W3:Y:S01]  /*288a0*/  LDL.LU.64 R248, [R1+0x2898] ;  /* 0x0028980001f87983 */ /* 0x000ee20000300a00 */
[C---:B----4-:R-:W-:Y:S06]  /*288b0*/  HMMA.1688.F32.TF32 R212, R68.reuse, R24, R212 ;  /* 0x0000001844d4723c */ /* 0x050fec00000810d4 */
[C---:B------:R-:W-:Y:S06]  /*288c0*/  HMMA.1688.F32.TF32 R208, R68.reuse, R20, R208 ;  /* 0x0000001444d0723c */ /* 0x040fec00000810d0 */
[C---:B------:R-:W-:Y:S06]  /*288d0*/  HMMA.1688.F32.TF32 R204, R68.reuse, R16, R204 ;  /* 0x0000001044cc723c */ /* 0x040fec00000810cc */
[----:B------:R-:W-:Y:S06]  /*288e0*/  HMMA.1688.F32.TF32 R200, R68, R12, R200 ;  /* 0x0000000c44c8723c */ /* 0x000fec00000810c8 */
[C---:B------:R-:W-:Y:S01]  /*288f0*/  HMMA.1688.F32.TF32 R68, R64.reuse, R8, R196 ;  /* 0x000000084044723c */ /* 0x040fe200000810c4 */
[----:B------:R-:W-:Y:S04]  /*28900*/  STL.64 [R1+0x490], R212 ;  /* 0x000490d401007387 */ /* 0x000fe80000100a00 */
[----:B------:R-:W-:Y:S04]  /*28910*/  STL.64 [R1+0x498], R214 ;  /* 0x000498d601007387 */ /* 0x000fe80000100a00 */
[----:B------:R-:W-:Y:S01]  /*28920*/  STL.64 [R1+0x480], R208 ;  /* 0x000480d001007387 */ /* 0x000fe20000100a00 */
[C---:B------:R-:W-:Y:S03]  /*28930*/  HMMA.1688.F32.TF32 R192, R64.reuse, R4, R192 ;  /* 0x0000000440c0723c */ /* 0x040fe600000810c0 */
[----:B------:R-:W-:Y:S04]  /*28940*/  STL.64 [R1+0x488], R210 ;  /* 0x000488d201007387 */ /* 0x000fe80000100a00 */
[----:B------:R-:W-:Y:S01]  /*28950*/  STL.64 [R1+0x470], R204 ;  /* 0x000470cc01007387 */ /* 0x000fe20000100a00 */
[C---:B------:R-:W-:Y:S03]  /*28960*/  HMMA.1688.F32.TF32 R188, R64.reuse, R32, R188 ;  /* 0x0000002040bc723c */ /* 0x040fe600000810bc */
[----:B------:R-:W-:Y:S04]  /*28970*/  STL.64 [R1+0x478], R206 ;  /* 0x000478ce01007387 */ /* 0x000fe80000100a00 */
[----:B------:R-:W-:Y:S04]  /*28980*/  STL.64 [R1+0x460], R200 ;  /* 0x000460c801007387 */ /* 0x000fe80000100a00 */
[----:B------:R-:W-:Y:S04]  /*28990*/  STL.64 [R1+0x468], R202 ;  /* 0x000468ca01007387 */ /* 0x000fe80000100a00 */
[----:B------:R-:W-:Y:S04]  /*289a0*/  STL.64 [R1+0x450], R68 ;  /* 0x0004504401007387 */ /* 0x000fe80000100a00 */
[----:B------:R1:W-:Y:S02]  /*289b0*/  STL.64 [R1+0x458], R70 ;  /* 0x0004584601007387 */ /* 0x0003e40000100a00 */
[C---:B-1----:R-:W-:Y:S02]  /*289c0*/  HMMA.1688.F32.TF32 R68, R64.reuse, R28, R168 ;  /* 0x0000001c4044723c */ /* 0x042fe400000810a8 */
[----:B------:R-:W-:Y:S04]  /*289d0*/  STL.64 [R1+0x440], R192 ;  /* 0x000440c001007387 */ /* 0x000fe80000100a00 */
[----:B------:R-:W-:Y:S04]  /*289e0*/  STL.64 [R1+0x448], R194 ;  /* 0x000448c201007387 */ /* 0x000fe80000100a00 */
[----:B------:R-:W-:Y:S01]  /*289f0*/  STL.64 [R1+0x430], R188 ;  /* 0x000430bc01007387 */ /* 0x000fe20000100a00 */
[C---:B------:R-:W-:Y:S03]  /*28a00*/  HMMA.1688.F32.TF32 R136, R64.reuse, R24, R136 ;  /* 0x000000184088723c */ /* 0x040fe60000081088 */
[----:B------:R-:W-:Y:S03]  /*28a10*/  STL.64 [R1+0x438], R190 ;  /* 0x000438be01007387 */ /* 0x000fe60000100a00 */
[C---:B------:R-:W-:Y:S06]  /*28a20*/  HMMA.1688.F32.TF32 R116, R64.reuse, R20, R116 ;  /* 0x000000144074723c */ /* 0x040fec0000081074 */
[----:B------:R-:W-:Y:S04]  /*28a30*/  STL.64 [R1+0x420], R68 ;  /* 0x0004204401007387 */ /* 0x000fe80000100a00 */
[----:B------:R1:W-:Y:S02]  /*28a40*/  STL.64 [R1+0x428], R70 ;  /* 0x0004284601007387 */ /* 0x0003e40000100a00 */
[C---:B-1----:R-:W-:Y:S06]  /*28a50*/  HMMA.1688.F32.TF32 R68, R64.reuse, R16, R112 ;  /* 0x000000104044723c */ /* 0x042fec0000081070 */
[----:B------:R-:W-:Y:S01]  /*28a60*/  HMMA.1688.F32.TF32 R64, R64, R12, R108 ;  /* 0x0000000c4040723c */ /* 0x000fe2000008106c */
[----:B------:R-:W-:Y:S04]  /*28a70*/  STL.64 [R1+0x410], R136 ;  /* 0x0004108801007387 */ /* 0x000fe80000100a00 */
[----:B------:R-:W-:Y:S01]  /*28a80*/  STL.64 [R1+0x418], R138 ;  /* 0x0004188a01007387 */ /* 0x000fe20000100a00 */
[----:B------:R-:W-:Y:S11]  /*28a90*/  HMMA.1688.F32.TF32 R104, R60, R8, R104 ;  /* 0x000000083c68723c */ /* 0x000ff60000081068 */
[----:B------:R-:W-:Y:S01]  /*28aa0*/  STL.64 [R1+0x3f0], R68 ;  /* 0x0003f04401007387 */ /* 0x000fe20000100a00 */
[----:B------:R-:W-:-:S03]  /*28ab0*/  IMAD.MOV.U32 R3, RZ, RZ, R71 ;  /* 0x000000ffff037224 */ /* 0x000fc600078e0047 */
[----:B------:R-:W-:Y:S04]  /*28ac0*/  STL.64 [R1+0x400], R116 ;  /* 0x0004007401007387 */ /* 0x000fe80000100a00 */
[----:B------:R-:W-:Y:S04]  /*28ad0*/  STL.64 [R1+0x408], R118 ;  /* 0x0004087601007387 */ /* 0x000fe80000100a00 */
[----:B------:R1:W-:Y:S04]  /*28ae0*/  STL [R1+0x3f8], R70 ;  /* 0x0003f84601007387 */ /* 0x0003e80000100800 */
[----:B------:R-:W-:Y:S04]  /*28af0*/  STL [R1+0x2828], R3 ;  /* 0x0028280301007387 */ /* 0x000fe80000100800 */
[----:B------:R-:W-:Y:S01]  /*28b00*/  STL.64 [R1+0x3e0], R64 ;  /* 0x0003e04001007387 */ /* 0x000fe20000100a00 */
[C---:B-1----:R-:W-:Y:S03]  /*28b10*/  HMMA.1688.F32.TF32 R68, R60.reuse, R4, R96 ;  /* 0x000000043c44723c */ /* 0x042fe60000081060 */
[----:B------:R1:W-:Y:S03]  /*28b20*/  STL.64 [R1+0x3e8], R66 ;  /* 0x0003e84201007387 */ /* 0x0003e60000100a00 */
[C---:B-1----:R-:W-:Y:S01]  /*28b30*/  HMMA.1688.F32.TF32 R64, R60.reuse, R32, R92 ;  /* 0x000000203c40723c */ /* 0x042fe2000008105c */
[----:B------:R-:W-:Y:S04]  /*28b40*/  STL.64 [R1+0x3d0], R104 ;  /* 0x0003d06801007387 */ /* 0x000fe80000100a00 */
[----:B------:R-:W-:Y:S01]  /*28b50*/  STL.64 [R1+0x3d8], R106 ;  /* 0x0003d86a01007387 */ /* 0x000fe20000100a00 */
[C---:B------:R-:W-:Y:S11]  /*28b60*/  HMMA.1688.F32.TF32 R88, R60.reuse, R28, R88 ;  /* 0x0000001c3c58723c */ /* 0x040ff60000081058 */
[----:B------:R-:W-:Y:S04]  /*28b70*/  STL.64 [R1+0x3c0], R68 ;  /* 0x0003c04401007387 */ /* 0x000fe80000100a00 */
[----:B------:R1:W-:Y:S04]  /*28b80*/  STL.64 [R1+0x3c8], R70 ;  /* 0x0003c84601007387 */ /* 0x0003e80000100a00 */
[----:B------:R-:W-:Y:S01]  /*28b90*/  STL.64 [R1+0x3b0], R64 ;  /* 0x0003b04001007387 */ /* 0x000fe20000100a00 */
[C---:B-1----:R-:W-:Y:S03]  /*28ba0*/  HMMA.1688.F32.TF32 R68, R60.reuse, R24, R84 ;  /* 0x000000183c44723c */ /* 0x042fe60000081054 */
[----:B------:R1:W-:Y:S03]  /*28bb0*/  STL.64 [R1+0x3b8], R66 ;  /* 0x0003b84201007387 */ /* 0x0003e60000100a00 */
[----:B-1----:R-:W-:Y:S01]  /*28bc0*/  HMMA.1688.F32.TF32 R64, R60, R20, R80 ;  /* 0x000000143c40723c */ /* 0x002fe20000081050 */
[----:B------:R-:W-:Y:S04]  /*28bd0*/  STL.64 [R1+0x3a0], R88 ;  /* 0x0003a05801007387 */ /* 0x000fe80000100a00 */
[----:B------:R-:W-:-:S15]  /*28be0*/  STL.64 [R1+0x3a8], R90 ;  /* 0x0003a85a01007387 */ /* 0x000fde0000100a00 */
[----:B------:R-:W-:-:S03]  /*28bf0*/  NOP ;  /* 0x0000000000007918 */ /* 0x000fc60000000000 */
[----:B------:R-:W-:Y:S01]  /*28c00*/  STL.64 [R1+0x380], R64 ;  /* 0x0003804001007387 */ /* 0x000fe20000100a00 */
[----:B------:R-:W-:-:S03]  /*28c10*/  MOV R3, R67 ;  /* 0x0000004300037202 */ /* 0x000fc60000000f00 */
[----:B------:R-:W-:Y:S04]  /*28c20*/  STL.64 [R1+0x390], R68 ;  /* 0x0003904401007387 */ /* 0x000fe80000100a00 */
[----:B------:R-:W-:Y:S04]  /*28c30*/  STL.64 [R1+0x398], R70 ;  /* 0x0003984601007387 */ /* 0x000fe80000100a00 */
[----:B------:R1:W-:Y:S02]  /*28c40*/  STL [R1+0x388], R66 ;  /* 0x0003884201007387 */ /* 0x0003e40000100800 */
[----:B-1----:R-:W-:Y:S02]  /*28c50*/  HMMA.1688.F32.TF32 R64, R60, R16, R72 ;  /* 0x000000103c40723c */ /* 0x002fe40000081048 */
[----:B------:R1:W-:Y:S04]  /*28c60*/  STL [R1+0x282c], R3 ;  /* 0x00282c0301007387 */ /* 0x0003e80000100800 */
[----:B------:R-:W4:Y:S01]  /*28c70*/  LDL.LU R84, [R1] ;  /* 0x0000000001547983 */ /* 0x000f220000300800 */
[----:B------:R-:W-:Y:S01]  /*28c80*/  IMAD.MOV.U32 R80, RZ, RZ, R37 ;  /* 0x000000ffff507224 */ /* 0x000fe200078e0025 */
[----:B------:R-:W-:Y:S01]  /*28c90*/  MOV R81, R38 ;  /* 0x0000002600517202 */ /* 0x000fe20000000f00 */
[----:B------:R-:W-:-:S14]  /*28ca0*/  IMAD.MOV.U32 R82, RZ, RZ, R39 ;  /* 0x000000ffff527224 */ /* 0x000fdc00078e0027 */
[----:B------:R-:W-:Y:S01]  /*28cb0*/  STL.64 [R1+0x370], R64 ;  /* 0x0003704001007387 */ /* 0x000fe20000100a00 */
[----:B---3--:R-:W-:Y:S03]  /*28cc0*/  HMMA.1688.F32.TF32 R60, R60, R12, R248 ;  /* 0x0000000c3c3c723c */ /* 0x008fe600000810f8 */
[----:B------:R-:W-:Y:S04]  /*28cd0*/  STL.64 [R1+0x378], R66 ;  /* 0x0003784201007387 */ /* 0x000fe80000100a00 */
[----:B------:R-:W4:Y:S04]  /*28ce0*/  LDL.LU R85, [R1+0x4] ;  /* 0x0000040001557983 */ /* 0x000f280000300800 */
[----:B------:R-:W4:Y:S04]  /*28cf0*/  LDL.LU R86, [R1+0x8] ;  /* 0x0000080001567983 */ /* 0x000f280000300800 */
[----:B------:R-:W4:Y:S08]  /*28d00*/  LDL.LU R87, [R1+0xc] ;  /* 0x00000c0001577983 */ /* 0x000f300000300800 */
[----:B------:R-:W-:Y:S04]  /*28d10*/  STL.64 [R1+0x360], R60 ;  /* 0x0003603c01007387 */ /* 0x000fe80000100a00 */
[----:B------:R-:W-:Y:S04]  /*28d20*/  STL [R1+0x368], R62 ;  /* 0x0003683e01007387 */ /* 0x000fe80000100800 */
[----:B------:R-:W3:Y:S04]  /*28d30*/  LDL.LU R37, [R1+0x2890] ;  /* 0x0028900001257983 */ /* 0x000ee80000300800 */
[----:B------:R-:W3:Y:S04]  /*28d40*/  LDL.LU R38, [R1+0x288c] ;  /* 0x00288c0001267983 */ /* 0x000ee80000300800 */
[----:B------:R-:W3:Y:S01]  /*28d50*/  LDL.LU R39, [R1+0x2888] ;  /* 0x0028880001277983 */ /* 0x000ee20000300800 */
[----:B------:R-:W-:-:S03]  /*28d60*/  IMAD.MOV.U32 R83, RZ, RZ, R43 ;  /* 0x000000ffff537224 */ /* 0x000fc600078e002b */
[----:B------:R-:W2:Y:S01]  /*28d70*/  LDL.LU R43, [R1+0x2884] ;  /* 0x00288400012b7983 */ /* 0x000ea20000300800 */
[----:B------:R-:W-:Y:S01]  /*28d80*/  MOV R72, R44 ;  /* 0x0000002c00487202 */ /* 0x000fe20000000f00 */
[----:B------:R-:W-:Y:S02]  /*28d90*/  IMAD.MOV.U32 R73, RZ, RZ, R45 ;  /* 0x000000ffff497224 */ /* 0x000fe400078e002d */
[----:B------:R-:W4:Y:S01]  /*28da0*/  LDL.LU R44, [R1+0x2880] ;  /* 0x00288000012c7983 */ /* 0x000f220000300800 */
[----:B------:R-:W-:Y:S01]  /*28db0*/  IMAD.MOV.U32 R74, RZ, RZ, R46 ;  /* 0x000000ffff4a7224 */ /* 0x000fe200078e002e */
[----:B------:R-:W-:Y:S02]  /*28dc0*/  MOV R75, R47 ;  /* 0x0000002f004b7202 */ /* 0x000fe40000000f00 */
[----:B------:R-:W4:Y:S04]  /*28dd0*/  LDL.LU R45, [R1+0x287c] ;  /* 0x00287c00012d7983 */ /* 0x000f280000300800 */
[----:B------:R-:W4:Y:S04]  /*28de0*/  LDL.LU R46, [R1+0x2878] ;  /* 0x00287800012e7983 */ /* 0x000f280000300800 */
[----:B------:R-:W4:Y:S01]  /*28df0*/  LDL.LU R47, [R1+0x2874] ;  /* 0x00287400012f7983 */ /* 0x000f220000300800 */
[----:B-1----:R-:W-:-:S05]  /*28e00*/  IMAD.MOV.U32 R3, RZ, RZ, R63 ;  /* 0x000000ffff037224 */ /* 0x002fca00078e003f */
[----:B------:R-:W-:Y:S01]  /*28e10*/  STL [R1+0x2830], R3 ;  /* 0x0028300301007387 */ /* 0x000fe20000100800 */
[C---:B------:R-:W-:Y:S06]  /*28e20*/  HMMA.1688.F32.TF32 R248, R56.reuse, R16, R80 ;  /* 0x0000001038f8723c */ /* 0x040fec0000081050 */
[C---:B---3--:R-:W-:Y:S06]  /*28e30*/  HMMA.1688.F32.TF32 R36, R56.reuse, R8, R36 ;  /* 0x000000083824723c */ /* 0x048fec0000081024 */
[----:B--2---:R-:W-:-:S15]  /*28e40*/  HMMA.1688.F32.TF32 R40, R56, R4, R40 ;  /* 0x000000043828723c */ /* 0x004fde0000081028 */
[----:B------:R-:W-:-:S02]  /*28e50*/  NOP ;  /* 0x0000000000007918 */ /* 0x000fc40000000000 */
[----:B------:R-:W-:Y:S04]  /*28e60*/  STL.64 [R1+0x260], R36 ;  /* 0x0002602401007387 */ /* 0x000fe80000100a00 */
[----:B------:R4:W-:Y:S02]  /*28e70*/  STL.64 [R1+0x268], R38 ;  /* 0x0002682601007387 */ /* 0x0009e40000100a00 */
[----:B----4-:R-:W-:Y:S01]  /*28e80*/  HMMA.1688.F32.TF32 R36, R56, R32, R44 ;  /* 0x000000203824723c */ /* 0x010fe2000008102c */
[----:B------:R-:W-:Y:S01]  /*28e90*/  IMAD.MOV.U32 R15, RZ, RZ, R43 ;  /* 0x000000ffff0f7224 */ /* 0x000fe200078e002b */
[----:B------:R-:W-:Y:S01]  /*28ea0*/  MOV R27, R42 ;  /* 0x0000002a001b7202 */ /* 0x000fe20000000f00 */
[----:B------:R-:W-:Y:S01]  /*28eb0*/  IMAD.MOV.U32 R26, RZ, RZ, R41 ;  /* 0x000000ffff1a7224 */ /* 0x000fe200078e0029 */
[----:B------:R-:W-:Y:S01]  /*28ec0*/  LDS R44, [R0+UR12+0x8300] ;  /* 0x0083000c002c7984 */ /* 0x000fe20008000800 */
[----:B------:R-:W-:-:S03]  /*28ed0*/  IMAD.MOV.U32 R14, RZ, RZ, R40 ;  /* 0x000000ffff0e7224 */ /* 0x000fc600078e0028 */
[----:B------:R-:W-:Y:S04]  /*28ee0*/  STL [R1+0x2840], R15 ;  /* 0x0028400f01007387 */ /* 0x000fe80000100800 */
[----:B------:R-:W-:Y:S04]  /*28ef0*/  STL [R1+0x283c], R27 ;  /* 0x00283c1b01007387 */ /* 0x000fe80000100800 */
[----:B------:R-:W-:Y:S04]  /*28f00*/  STL [R1+0x2838], R26 ;  /* 0x0028381a01007387 */ /* 0x000fe80000100800 */
[----:B------:R-:W-:Y:S04]  /*28f10*/  STL [R1+0x2834], R14 ;  /* 0x0028340e01007387 */ /* 0x000fe80000100800 */
[----:B------:R-:W-:Y:S01]  /*28f20*/  STL.64 [R1+0x240], R36 ;  /* 0x0002402401007387 */ /* 0x000fe20000100a00 */
[----:B------:R-:W-:-:S03]  /*28f30*/  IMAD.MOV.U32 R3, RZ, RZ, R39 ;  /* 0x000000ffff037224 */ /* 0x000fc600078e0027 */
[----:B------:R1:W-:Y:S04]  /*28f40*/  STL [R1+0x248], R38 ;  /* 0x0002482601007387 */ /* 0x0003e80000100800 */
[----:B------:R-:W-:Y:S04]  /*28f50*/  LDS R46, [R0+UR12+0xa300] ;  /* 0x00a3000c002e7984 */ /* 0x000fe80008000800 */
[----:B------:R-:W-:Y:S01]  /*28f60*/  LDS R45, [R2+UR12+0x8300] ;  /* 0x0083000c022d7984 */ /* 0x000fe20008000800 */
[C---:B-1----:R-:W-:Y:S03]  /*28f70*/  HMMA.1688.F32.TF32 R36, R56.reuse, R28, R48 ;  /* 0x0000001c3824723c */ /* 0x042fe60000081030 */
[----:B------:R1:W-:Y:S04]  /*28f80*/  STL [R1+0x2844], R3 ;  /* 0x0028440301007387 */ /* 0x0003e80000100800 */
[----:B------:R-:W-:Y:S04]  /*28f90*/  LDS R48, [R0+UR12+0x8280] ;  /* 0x0082800c00307984 */ /* 0x000fe80008000800 */
[----:B------:R-:W-:Y:S04]  /*28fa0*/  LDS R50, [R0+UR12+0xa280] ;  /* 0x00a2800c00327984 */ /* 0x000fe80008000800 */
[----:B------:R-:W-:Y:S04]  /*28fb0*/  LDS R49, [R2+UR12+0x8280] ;  /* 0x0082800c02317984 */ /* 0x000fe80008000800 */
[----:B------:R-:W-:Y:S04]  /*28fc0*/  LDS R51, [R2+UR12+0xa280] ;  /* 0x00a2800c02337984 */ /* 0x000fe80008000800 */
[----:B------:R-:W-:Y:S01]  /*28fd0*/  LDS R47, [R2+UR12+0xa300] ;  /* 0x00a3000c022f7984 */ /* 0x000fe20008000800 */
[----:B------:R-:W-:Y:S01]  /*28fe0*/  MOV R15, R36 ;  /* 0x00000024000f7202 */ /* 0x000fe20000000f00 */
[----:B------:R-:W-:Y:S01]  /*28ff0*/  IMAD.MOV.U32 R27, RZ, RZ, R37 ;  /* 0x000000ffff1b7224 */ /* 0x000fe200078e0025 */
[----:B------:R-:W-:Y:S01]  /*29000*/  MOV R14, R39 ;  /* 0x00000027000e7202 */ /* 0x000fe20000000f00 */
[----:B------:R-:W-:Y:S01]  /*29010*/  IMAD.MOV.U32 R26, RZ, RZ, R38 ;  /* 0x000000ffff1a7224 */ /* 0x000fe200078e0026 */
[----:B------:R-:W-:Y:S01]  /*29020*/  LDS R40, [R0+UR12+0x8380] ;  /* 0x0083800c00287984 */ /* 0x000fe20008000800 */
[----:B------:R-:W-:Y:S03]  /*29030*/  HMMA.1688.F32.TF32 R36, R56, R24, R52 ;  /* 0x000000183824723c */ /* 0x000fe60000081034 */
[----:B------:R-:W-:Y:S04]  /*29040*/  LDS R52, [R0+UR12+0x8200] ;  /* 0x0082000c00347984 */ /* 0x000fe80008000800 */
[----:B------:R-:W-:Y:S04]  /*29050*/  LDS R54, [R0+UR12+0xa200] ;  /* 0x00a2000c00367984 */ /* 0x000fe80008000800 */
[----:B------:R-:W-:Y:S04]  /*29060*/  LDS R53, [R2+UR12+0x8200] ;  /* 0x0082000c02357984 */ /* 0x000fe80008000800 */
[----:B------:R-:W2:Y:S04]  /*29070*/  LDS R55, [R2+UR12+0xa200] ;  /* 0x00a2000c02377984 */ /* 0x000ea80008000800 */
[----:B------:R-:W-:Y:S04]  /*29080*/  LDS R42, [R0+UR12+0xa380] ;  /* 0x00a3800c002a7984 */ /* 0x000fe80008000800 */
[----:B------:R-:W-:Y:S01]  /*29090*/  STL.64 [R1+0x10], R36 ;  /* 0x0000102401007387 */ /* 0x000fe20000100a00 */
[----:B-1----:R-:W-:-:S03]  /*290a0*/  IMAD.MOV.U32 R3, RZ, RZ, R39 ;  /* 0x000000ffff037224 */ /* 0x002fc600078e0027 */
[----:B------:R1:W-:Y:S04]  /*290b0*/  STL [R1+0x18], R38 ;  /* 0x0000182601007387 */ /* 0x0003e80000100800 */
[----:B------:R-:W-:Y:S04]  /*290c0*/  STL [R1+0x2704], R248 ;  /* 0x002704f801007387 */ /* 0x000fe80000100800 */
[----:B------:R-:W-:Y:S01]  /*290d0*/  STL [R1+0x2700], R249 ;  /* 0x002700f901007387 */ /* 0x000fe20000100800 */
[----:B-1----:R-:W-:Y:S03]  /*290e0*/  HMMA.1688.F32.TF32 R36, R56, R20, R84 ;  /* 0x000000143824723c */ /* 0x002fe60000081054 */
[----:B------:R-:W-:Y:S04]  /*290f0*/  STL [R1+0x26fc], R250 ;  /* 0x0026fcfa01007387 */ /* 0x000fe80000100800 */
[----:B------:R-:W-:Y:S04]  /*29100*/  STL [R1+0x26f8], R251 ;  /* 0x0026f8fb01007387 */ /* 0x000fe80000100800 */
[----:B------:R-:W3:Y:S04]  /*29110*/  LDL.LU R96, [R1+0x9b0] ;  /* 0x0009b00001607983 */ /* 0x000ee80000300800 */
[----:B------:R-:W3:Y:S04]  /*29120*/  LDL.LU R97, [R1+0x9b4] ;  /* 0x0009b40001617983 */ /* 0x000ee80000300800 */
[----:B------:R-:W3:Y:S04]  /*29130*/  LDL.LU R98, [R1+0x9b8] ;  /* 0x0009b80001627983 */ /* 0x000ee80000300800 */
[----:B------:R-:W3:Y:S04]  /*29140*/  LDL.LU R99, [R1+0x9bc] ;  /* 0x0009bc0001637983 */ /* 0x000ee80000300800 */
[----:B------:R-:W2:Y:S04]  /*29150*/  LDL.LU R88, [R1+0x9f0] ;  /* 0x0009f00001587983 */ /* 0x000ea80000300800 */
[----:B------:R-:W2:Y:S04]  /*29160*/  LDL.LU R89, [R1+0x9f4] ;  /* 0x0009f40001597983 */ /* 0x000ea80000300800 */
[----:B------:R-:W2:Y:S04]  /*29170*/  LDL.LU R90, [R1+0x9f8] ;  /* 0x0009f800015a7983 */ /* 0x000ea80000300800 */
[----:B------:R-:W2:Y:S01]  /*29180*/  LDL.LU R91, [R1+0x9fc] ;  /* 0x0009fc00015b7983 */ /* 0x000ea20000300800 */
[----:B------:R-:W-:Y:S01]  /*29190*/  IMAD.MOV.U32 R22, RZ, RZ, R36 ;  /* 0x000000ffff167224 */ /* 0x000fe200078e0024 */
[----:B------:R-:W-:Y:S01]  /*291a0*/  MOV R23, R37 ;  /* 0x0000002500177202 */ /* 0x000fe20000000f00 */
[----:B------:R-:W-:Y:S01]  /*291b0*/  IMAD.MOV.U32 R18, RZ, RZ, R38 ;  /* 0x000000ffff127224 */ /* 0x000fe200078e0026 */
[----:B------:R-:W-:Y:S01]  /*291c0*/  LDS R41, [R2+UR12+0x8380] ;  /* 0x0083800c02297984 */ /* 0x000fe20008000800 */
[----:B------:R-:W-:-:S02]  /*291d0*/  IMAD.MOV.U32 R19, RZ, RZ, R39 ;  /* 0x000000ffff137224 */ /* 0x000fc400078e0027 */
[----:B------:R-:W-:Y:S01]  /*291e0*/  HMMA.1688.F32.TF32 R36, R56, R12, R72 ;  /* 0x0000000c3824723c */ /* 0x000fe20000081048 */
        /* <DEDUP_REMOVED lines=12> */
[----:B------:R-:W-:Y:S04]  /*292b0*/  STL [R1+0x2714], R36 ;  /* 0x0027142401007387 */ /* 0x000fe80000100800 */
[----:B------:R-:W-:Y:S04]  /*292c0*/  STL [R1+0x2710], R37 ;  /* 0x0027102501007387 */ /* 0x000fe80000100800 */
[----:B------:R-:W-:Y:S04]  /*292d0*/  STL [R1+0x270c], R38 ;  /* 0x00270c2601007387 */ /* 0x000fe80000100800 */
[----:B------:R2:W-:Y:S04]  /*292e0*/  STL [R1+0x2708], R39 ;  /* 0x0027082701007387 */ /* 0x0005e80000100800 */
[----:B------:R-:W4:Y:S04]  /*292f0*/  LDL.LU R92, [R1+0x9a0] ;  /* 0x0009a000015c7983 */ /* 0x000f280000300800 */
[----:B------:R-:W1:Y:S01]  /*29300*/  LDS R43, [R2+UR12+0xa380] ;  /* 0x00a3800c022b7984 */ /* 0x000e620008000800 */
[----:B--2---:R-:W-:-:S15]  /*29310*/  HMMA.1688.F32.TF32 R36, R52, R8, R88 ;  /* 0x000000083424723c */ /* 0x004fde0000081058 */
[----:B------:R-:W-:-:S08]  /*29320*/  NOP ;  /* 0x0000000000007918 */ /* 0x000fd00000000000 */
[----:B------:R-:W-:Y:S04]  /*29330*/  STL.64 [R1+0x220], R36 ;  /* 0x0002202401007387 */ /* 0x000fe80000100a00 */
[----:B------:R3:W-:Y:S04]  /*29340*/  STL.64 [R1+0x228], R38 ;  /* 0x0002282601007387 */ /* 0x0007e80000100a00 */
[----:B------:R-:W2:Y:S04]  /*29350*/  LDL.LU R93, [R1+0x9a4] ;  /* 0x0009a400015d7983 */ /* 0x000ea80000300800 */
[----:B------:R-:W2:Y:S01]  /*29360*/  LDL.LU R94, [R1+0x9a8] ;  /* 0x0009a800015e7983 */ /* 0x000ea20000300800 */
[----:B---3--:R-:W-:Y:S03]  /*29370*/  HMMA.1688.F32.TF32 R36, R52, R4, R84 ;  /* 0x000000043424723c */ /* 0x008fe60000081054 */
[----:B------:R-:W2:Y:S04]  /*29380*/  LDL.LU R95, [R1+0x9ac] ;  /* 0x0009ac00015f7983 */ /* 0x000ea80000300800 */
[----:B------:R-:W3:Y:S04]  /*29390*/  LDL.LU R88, [R1+0x990] ;  /* 0x0009900001587983 */ /* 0x000ee80000300800 */
[----:B------:R-:W3:Y:S04]  /*293a0*/  LDL.LU R89, [R1+0x994] ;  /* 0x0009940001597983 */ /* 0x000ee80000300800 */
[----:B------:R-:W3:Y:S04]  /*293b0*/  LDL.LU R90, [R1+0x998] ;  /* 0x00099800015a7983 */ /* 0x000ee80000300800 */
[----:B------:R-:W3:Y:S04]  /*293c0*/  LDL.LU R91, [R1+0x99c] ;  /* 0x00099c00015b7983 */ /* 0x000ee80000300800 */
[----:B------:R1:W-:Y:S04]  /*293d0*/  STL.64 [R1+0x210], R36 ;  /* 0x0002102401007387 */ /* 0x0003e80000100a00 */
[----:B------:R-:W-:Y:S01]  /*293e0*/  STL [R1+0x218], R38 ;  /* 0x0002182601007387 */ /* 0x000fe20000100800 */
[----:B-1----:R-:W-:-:S05]  /*293f0*/  MOV R36, R39 ;  /* 0x0000002700247202 */ /* 0x002fca0000000f00 */
[----:B------:R4:W-:Y:S04]  /*29400*/  STL [R1+0x2718], R36 ;  /* 0x0027182401007387 */ /* 0x0009e80000100800 */
[----:B------:R-:W3:Y:S01]  /*29410*/  LDL.LU R84, [R1+0x820] ;  /* 0x0008200001547983 */ /* 0x000ee20000300800 */
[----:B----4-:R-:W-:-:S15]  /*29420*/  HMMA.1688.F32.TF32 R36, R52, R32, R80 ;  /* 0x000000203424723c */ /* 0x010fde0000081050 */
[----:B------:R-:W-:-:S08]  /*29430*/  NOP ;  /* 0x0000000000007918 */ /* 0x000fd00000000000 */
[----:B------:R-:W-:Y:S04]  /*29440*/  STL.64 [R1+0x200], R36 ;  /* 0x0002002401007387 */ /* 0x000fe80000100a00 */
[----:B------:R1:W-:Y:S04]  /*29450*/  STL.64 [R1+0x208], R38 ;  /* 0x0002082601007387 */ /* 0x0003e80000100a00 */
[----:B------:R-:W4:Y:S04]  /*29460*/  LDL.LU R85, [R1+0x824] ;  /* 0x0008240001557983 */ /* 0x000f280000300800 */
[----:B------:R-:W4:Y:S04]  /*29470*/  LDL.LU R86, [R1+0x828] ;  /* 0x0008280001567983 */ /* 0x000f280000300800 */
[----:B------:R-:W4:Y:S04]  /*29480*/  LDL.LU R87, [R1+0x82c] ;  /* 0x00082c0001577983 */ /* 0x000f280000300800 */
[----:B------:R-:W4:Y:S04]  /*29490*/  LDL.LU R80, [R1+0x810] ;  /* 0x0008100001507983 */ /* 0x000f280000300800 */
[----:B------:R-:W4:Y:S04]  /*294a0*/  LDL.LU R81, [R1+0x814] ;  /* 0x0008140001517983 */ /* 0x000f280000300800 */
[----:B------:R-:W4:Y:S01]  /*294b0*/  LDL.LU R82, [R1+0x818] ;  /* 0x0008180001527983 */ /* 0x000f220000300800 */
[----:B-1----:R-:W-:Y:S03]  /*294c0*/  HMMA.1688.F32.TF32 R36, R52, R28, R72 ;  /* 0x0000001c3424723c */ /* 0x002fe60000081048 */
[----:B------:R-:W4:-:S15]  /*294d0*/  LDL.LU R83, [R1+0x81c] ;  /* 0x00081c0001537983 */ /* 0x000f1e0000300800 */
[----:B------:R-:W-:-:S05]  /*294e0*/  NOP ;  /* 0x0000000000007918 */ /* 0x000fca0000000000 */
[----:B------:R1:W-:Y:S04]  /*294f0*/  STL.64 [R1+0x1f0], R36 ;  /* 0x0001f02401007387 */ /* 0x0003e80000100a00 */
[----:B------:R1:W-:Y:S04]  /*29500*/  STL [R1+0x1f8], R38 ;  /* 0x0001f82601007387 */ /* 0x0003e80000100800 */
[----:B------:R-:W4:Y:S04]  /*29510*/  LDL.LU R72, [R1+0x800] ;  /* 0x0008000001487983 */ /* 0x000f280000300800 */
[----:B------:R-:W4:Y:S04]  /*29520*/  LDL.LU R73, [R1+0x804] ;  /* 0x0008040001497983 */ /* 0x000f280000300800 */
[----:B------:R-:W4:Y:S04]  /*29530*/  LDL.LU R74, [R1+0x808] ;  /* 0x00080800014a7983 */ /* 0x000f280000300800 */
[----:B------:R-:W4:Y:S01]  /*29540*/  LDL.LU R75, [R1+0x80c] ;  /* 0x00080c00014b7983 */ /* 0x000f220000300800 */
[----:B------:R-:W-:Y:S01]  /*29550*/  HMMA.1688.F32.TF32 R56, R52, R24, R96 ;  /* 0x000000183438723c */ /* 0x000fe20000081060 */
[----:B-1----:R-:W-:-:S15]  /*29560*/  IMAD.MOV.U32 R36, RZ, RZ, R39 ;  /* 0x000000ffff247224 */ /* 0x002fde00078e0027 */
[----:B------:R-:W-:-:S08]  /*29570*/  NOP ;  /* 0x0000000000007918 */ /* 0x000fd00000000000 */
[----:B------:R-:W-:Y:S01]  /*29580*/  IMAD.MOV.U32 R37, RZ, RZ, R56 ;  /* 0x000000ffff257224 */ /* 0x000fe200078e0038 */
[----:B------:R-:W-:Y:S01]  /*29590*/  MOV R38, R57 ;  /* 0x0000003900267202 */ /* 0x000fe20000000f00 */
[----:B------:R-:W-:Y:S02]  /*295a0*/  IMAD.MOV.U32 R39, RZ, RZ, R58 ;  /* 0x000000ffff277224 */ /* 0x000fe400078e003a */
[----:B------:R-:W-:Y:S01]  /*295b0*/  IMAD.MOV.U32 R248, RZ, RZ, R59 ;  /* 0x000000fffff87224 */ /* 0x000fe200078e003b */
[----:B------:R1:W-:Y:S04]  /*295c0*/  STL [R1+0x271c], R36 ;  /* 0x00271c2401007387 */ /* 0x0003e80000100800 */
[----:B------:R-:W-:Y:S04]  /*295d0*/  STL [R1+0x272c], R248 ;  /* 0x00272cf801007387 */ /* 0x000fe80000100800 */
[----:B------:R-:W-:Y:S04]  /*295e0*/  STL [R1+0x2728], R39 ;  /* 0x0027282701007387 */ /* 0x000fe80000100800 */
[----:B------:R-:W-:Y:S04]  /*295f0*/  STL [R1+0x2724], R38 ;  /* 0x0027242601007387 */ /* 0x000fe80000100800 */
[----:B------:R-:W-:Y:S01]  /*29600*/  STL [R1+0x2720], R37 ;  /* 0x0027202501007387 */ /* 0x000fe20000100800 */
[----:B--2---:R-:W-:-:S15]  /*29610*/  HMMA.1688.F32.TF32 R56, R52, R20, R92 ;  /* 0x000000143438723c */ /* 0x004fde000008105c */
[----:B------:R-:W-:-:S08]  /*29620*/  NOP ;  /* 0x0000000000007918 */ /* 0x000fd00000000000 */
[----:B------:R-:W-:Y:S01]  /*29630*/  STL [R1+0x1d0], R56 ;  /* 0x0001d03801007387 */ /* 0x000fe20000100800 */
[----:B-1----:R-:W-:-:S03]  /*29640*/  MOV R36, R57 ;  /* 0x0000003900247202 */ /* 0x002fc60000000f00 */
[----:B------:R3:W-:Y:S02]  /*29650*/  STL.64 [R1+0x1d8], R58 ;  /* 0x0001d83a01007387 */ /* 0x0007e40000100a00 */
[----:B---3--:R-:W-:Y:S02]  /*29660*/  HMMA.1688.F32.TF32 R56, R52, R16, R88 ;  /* 0x000000103438723c */ /* 0x008fe40000081058 */
[----:B------:R1:W-:-:S15]  /*29670*/  STL [R1+0x2730], R36 ;  /* 0x0027302401007387 */ /* 0x0003de0000100800 */
[----:B------:R-:W-:-:S07]  /*29680*/  NOP ;  /* 0x0000000000007918 */ /* 0x000fce0000000000 */
[----:B------:R-:W-:Y:S01]  /*29690*/  IMAD.MOV.U32 R37, RZ, RZ, R59 ;  /* 0x000000ffff257224 */ /* 0x000fe200078e003b */
[----:B------:R-:W-:Y:S01]  /*296a0*/  MOV R38, R58 ;  /* 0x0000003a00267202 */ /* 0x000fe20000000f00 */
[----:B------:R-:W-:Y:S02]  /*296b0*/  IMAD.MOV.U32 R248, RZ, RZ, R56 ;  /* 0x000000fffff87224 */ /* 0x000fe400078e0038 */
[----:B------:R-:W-:Y:S01]  /*296c0*/  IMAD.MOV.U32 R39, RZ, RZ, R57 ;  /* 0x000000ffff277224 */ /* 0x000fe200078e0039 */
[----:B------:R-:W-:Y:S01]  /*296d0*/  STL [R1+0x2740], R37 ;  /* 0x0027402501007387 */ /* 0x000fe20000100800 */
[----:B----4-:R-:W-:Y:S03]  /*296e0*/  HMMA.1688.F32.TF32 R52, R52, R12, R84 ;  /* 0x0000000c3434723c */ /* 0x010fe60000081054 */
[----:B------:R-:W-:Y:S04]  /*296f0*/  STL [R1+0x273c], R38 ;  /* 0x00273c2601007387 */ /* 0x000fe80000100800 */
[----:B------:R-:W-:Y:S04]  /*29700*/  STL [R1+0x2738], R248 ;  /* 0x002738f801007387 */ /* 0x000fe80000100800 */
[----:B------:R-:W-:-:S12]  /*29710*/  STL [R1+0x2734], R39 ;  /* 0x0027342701007387 */ /* 0x000fd80000100800 */
[----:B------:R-:W-:Y:S01]  /*29720*/  STL.64 [R1+0x1b0], R52 ;  /* 0x0001b03401007387 */ /* 0x000fe20000100a00 */
[----:B-1----:R-:W-:-:S03]  /*29730*/  IMAD.MOV.U32 R36, RZ, RZ, R55 ;  /* 0x000000ffff247224 */ /* 0x002fc600078e0037 */
[----:B------:R1:W-:Y:S02]  /*29740*/  STL [R1+0x1b8], R54 ;  /* 0x0001b83601007387 */ /* 0x0003e40000100800 */
[----:B-1----:R-:W-:Y:S02]  /*29750*/  HMMA.1688.F32.TF32 R52, R48, R8, R80 ;  /* 0x000000083034723c */ /* 0x002fe40000081050 */
[----:B------:R-:W-:-:S15]  /*29760*/  STL [R1+0x2744], R36 ;  /* 0x0027442401007387 */ /* 0x000fde0000100800 */
[----:B------:R-:W-:-:S07]  /*29770*/  NOP ;  /* 0x0000000000007918 */ /* 0x000fce0000000000 */
[----:B------:R-:W-:Y:S01]  /*29780*/  IMAD.MOV.U32 R251, RZ, RZ, R54 ;  /* 0x000000fffffb7224 */ /* 0x000fe200078e0036 */
[----:B------:R-:W-:Y:S01]  /*29790*/  MOV R249, R52 ;  /* 0x0000003400f97202 */ /* 0x000fe20000000f00 */
[----:B------:R-:W-:Y:S01]  /*297a0*/  IMAD.MOV.U32 R250, RZ, RZ, R53 ;  /* 0x000000fffffa7224 */ /* 0x000fe200078e0035 */
[----:B------:R1:W-:Y:S04]  /*297b0*/  STL [R1+0x1ac], R55 ;  /* 0x0001ac3701007387 */ /* 0x0003e80000100800 */
[----:B------:R2:W-:Y:S04]  /*297c0*/  STL [R1+0x2750], R251 ;  /* 0x002750fb01007387 */ /* 0x0005e80000100800 */
[----:B------:R-:W-:Y:S01]  /*297d0*/  STL [R1+0x274c], R250 ;  /* 0x00274cfa01007387 */ /* 0x000fe20000100800 */
[----:B-1----:R-:W-:Y:S03]  /*297e0*/  HMMA.1688.F32.TF32 R52, R48, R4, R72 ;  /* 0x000000043034723c */ /* 0x002fe60000081048 */
[----:B------:R1:W-:Y:S04]  /*297f0*/  STL [R1+0x2748], R249 ;  /* 0x002748f901007387 */ /* 0x0003e80000100800 */
        /* <DEDUP_REMOVED lines=91> */
[----:B------:R-:W-:-:S04]  /*29db0*/  IMAD.MOV.U32 R248, RZ, RZ, R54 ;  /* 0x000000fffff87224 */ /* 0x000fc800078e0036 */
[----:B------:R3:W-:Y:S04]  /*29dc0*/  STL [R1+0x2760], R39 ;  /* 0x0027602701007387 */ /* 0x0007e80000100800 */
[----:B------:R-:W-:Y:S04]  /*29dd0*/  STL [R1+0x275c], R248 ;  /* 0x00275cf801007387 */ /* 0x000fe80000100800 */
[----:B------:R-:W-:Y:S04]  /*29de0*/  STL [R1+0x2758], R37 ;  /* 0x0027582501007387 */ /* 0x000fe80000100800 */
[----:B------:R3:W-:Y:S01]  /*29df0*/  STL [R1+0x2754], R38 ;  /* 0x0027542601007387 */ /* 0x0007e20000100800 */
[----:B--2---:R-:W-:-:S15]  /*29e00*/  HMMA.1688.F32.TF32 R52, R48, R32, R60 ;  /* 0x000000203034723c */ /* 0x004fde000008103c */
[----:B------:R-:W-:-:S09]  /*29e10*/  NOP ;  /* 0x0000000000007918 */ /* 0x000fd20000000000 */
[----:B------:R-:W-:Y:S01]  /*29e20*/  IMAD.MOV.U32 R251, RZ, RZ, R52 ;  /* 0x000000fffffb7224 */ /* 0x000fe200078e0034 */
[----:B-1----:R-:W-:Y:S01]  /*29e30*/  MOV R249, R54 ;  /* 0x0000003600f97202 */ /* 0x002fe20000000f00 */
[----:B------:R-:W-:Y:S02]  /*29e40*/  IMAD.MOV.U32 R250, RZ, RZ, R53 ;  /* 0x000000fffffa7224 */ /* 0x000fe400078e0035 */
[----:B------:R-:W-:Y:S02]  /*29e50*/  IMAD.MOV.U32 R36, RZ, RZ, R55 ;  /* 0x000000ffff247224 */ /* 0x000fe400078e0037 */
[----:B---3--:R-:W-:-:S15]  /*29e60*/  HMMA.1688.F32.TF32 R52, R48, R28, R64 ;  /* 0x0000001c3034723c */ /* 0x008fde0000081040 */
[----:B------:R-:W-:-:S09]  /*29e70*/  NOP ;  /* 0x0000000000007918 */ /* 0x000fd20000000000 */
[----:B------:R-:W-:Y:S02]  /*29e80*/  IMAD.MOV.U32 R39, RZ, RZ, R52 ;  /* 0x000000ffff277224 */ /* 0x000fe400078e0034 */
[----:B------:R-:W-:Y:S02]  /*29e90*/  IMAD.MOV.U32 R38, RZ, RZ, R55 ;  /* 0x000000ffff267224 */ /* 0x000fe400078e0037 */
[----:B------:R-:W-:Y:S01]  /*29ea0*/  IMAD.MOV.U32 R37, RZ, RZ, R54 ;  /* 0x000000ffff257224 */ /* 0x000fe200078e0036 */
[----:B------:R-:W-:Y:S02]  /*29eb0*/  MOV R248, R53 ;  /* 0x0000003500f87202 */ /* 0x000fe40000000f00 */
[----:B------:R-:W-:Y:S01]  /*29ec0*/  STL.64 [R1+0x2780], R38 ;  /* 0x0027802601007387 */ /* 0x000fe20000100a00 */
[C---:B----4-:R-:W-:Y:S03]  /*29ed0*/  HMMA.1688.F32.TF32 R52, R48.reuse, R24, R68 ;  /* 0x000000183034723c */ /* 0x050fe60000081044 */
        /* <DEDUP_REMOVED lines=8> */
[----:B-1----:R-:W-:Y:S03]  /*29f60*/  HMMA.1688.F32.TF32 R52, R48, R12, R204 ;  /* 0x0000000c3034723c */ /* 0x002fe600000810cc */
        /* <DEDUP_REMOVED lines=12> */
[----:B------:R1:W-:-:S12]  /*2a030*/  STL.64 [R1+0x118], R50 ;  /* 0x0001183201007387 */ /* 0x0003d80000100a00 */
[----:B------:R-:W-:Y:S04]  /*2a040*/  STL.64 [R1+0x100], R52 ;  /* 0x0001003401007387 */ /* 0x000fe80000100a00 */
[----:B------:R2:W-:Y:S01]  /*2a050*/  STL.64 [R1+0x108], R54 ;  /* 0x0001083601007387 */ /* 0x0005e20000100a00 */
[C---:B-1----:R-:W-:Y:S03]  /*2a060*/  HMMA.1688.F32.TF32 R48, R44.reuse, R24, R168 ;  /* 0x000000182c30723c */ /* 0x042fe600000810a8 */
[----:B------:R-:W-:Y:S03]  /*2a070*/  STL.64 [R1+0xf0], R36 ;  /* 0x0000f02401007387 */ /* 0x000fe60000100a00 */
[C---:B--2---:R-:W-:Y:S01]  /*2a080*/  HMMA.1688.F32.TF32 R52, R44.reuse, R20, R136 ;  /* 0x000000142c34723c */ /* 0x044fe20000081088 */
[----:B------:R1:W-:Y:S05]  /*2a090*/  STL.64 [R1+0xf8], R38 ;  /* 0x0000f82601007387 */ /* 0x0003ea0000100a00 */
[C---:B-1----:R-:W-:Y:S11]  /*2a0a0*/  HMMA.1688.F32.TF32 R36, R44.reuse, R16, R116 ;  /* 0x000000102c24723c */ /* 0x042ff60000081074 */
[----:B------:R-:W-:Y:S04]  /*2a0b0*/  STL.64 [R1+0xe0], R48 ;  /* 0x0000e03001007387 */ /* 0x000fe80000100a00 */
[----:B------:R1:W-:Y:S04]  /*2a0c0*/  STL.64 [R1+0xe8], R50 ;  /* 0x0000e83201007387 */ /* 0x0003e80000100a00 */
[----:B------:R-:W-:Y:S04]  /*2a0d0*/  STL.64 [R1+0xd0], R52 ;  /* 0x0000d03401007387 */ /* 0x000fe80000100a00 */
[----:B------:R-:W-:Y:S01]  /*2a0e0*/  STL.64 [R1+0xd8], R54 ;  /* 0x0000d83601007387 */ /* 0x000fe20000100a00 */
[----:B-1----:R-:W-:Y:S06]  /*2a0f0*/  HMMA.1688.F32.TF32 R48, R44, R12, R112 ;  /* 0x0000000c2c30723c */ /* 0x002fec0000081070 */
[C---:B------:R-:W-:Y:S01]  /*2a100*/  HMMA.1688.F32.TF32 R44, R40.reuse, R8, R108 ;  /* 0x00000008282c723c */ /* 0x040fe2000008106c */
[----:B------:R-:W-:Y:S04]  /*2a110*/  STL.64 [R1+0xc0], R36 ;  /* 0x0000c02401007387 */ /* 0x000fe80000100a00 */
[----:B------:R1:W-:Y:S02]  /*2a120*/  STL.64 [R1+0xc8], R38 ;  /* 0x0000c82601007387 */ /* 0x0003e40000100a00 */
[C---:B-1----:R-:W-:Y:S10]  /*2a130*/  HMMA.1688.F32.TF32 R36, R40.reuse, R4, R104 ;  /* 0x000000042824723c */ /* 0x042ff40000081068 */
[----:B------:R-:W-:Y:S04]  /*2a140*/  STL.64 [R1+0xb0], R48 ;  /* 0x0000b03001007387 */ /* 0x000fe80000100a00 */
[----:B------:R1:W-:Y:S04]  /*2a150*/  STL.64 [R1+0xb8], R50 ;  /* 0x0000b83201007387 */ /* 0x0003e80000100a00 */
[----:B------:R-:W-:Y:S04]  /*2a160*/  STL.64 [R1+0xa0], R44 ;  /* 0x0000a02c01007387 */ /* 0x000fe80000100a00 */
[----:B------:R2:W-:Y:S01]  /*2a170*/  STL.64 [R1+0xa8], R46 ;  /* 0x0000a82e01007387 */ /* 0x0005e20000100a00 */
[C---:B-1----:R-:W-:Y:S03]  /*2a180*/  HMMA.1688.F32.TF32 R48, R40.reuse, R32, R96 ;  /* 0x000000202830723c */ /* 0x042fe60000081060 */
[----:B------:R-:W-:Y:S04]  /*2a190*/  LDS R104, [R0+UR12+0x8580] ;  /* 0x0085800c00687984 */ /* 0x000fe80008000800 */
[----:B------:R-:W-:Y:S01]  /*2a1a0*/  LDS R106, [R0+UR12+0xa580] ;  /* 0x00a5800c006a7984 */ /* 0x000fe20008000800 */
[C---:B--2---:R-:W-:Y:S03]  /*2a1b0*/  HMMA.1688.F32.TF32 R44, R40.reuse, R28, R92 ;  /* 0x0000001c282c723c */ /* 0x044fe6000008105c */
[----:B------:R-:W-:Y:S04]  /*2a1c0*/  STL.64 [R1+0x90], R36 ;  /* 0x0000902401007387 */ /* 0x000fe80000100a00 */
[----:B------:R1:W-:Y:S04]  /*2a1d0*/  STL.64 [R1+0x98], R38 ;  /* 0x0000982601007387 */ /* 0x0003e80000100a00 */
[----:B------:R-:W-:Y:S04]  /*2a1e0*/  LDS R105, [R2+UR12+0x8580] ;  /* 0x0085800c02697984 */ /* 0x000fe80008000800 */
[----:B------:R-:W-:Y:S01]  /*2a1f0*/  LDS R107, [R2+UR12+0xa580] ;  /* 0x00a5800c026b7984 */ /* 0x000fe20008000800 */
[C---:B-1----:R-:W-:Y:S03]  /*2a200*/  HMMA.1688.F32.TF32 R36, R40.reuse, R24, R88 ;  /* 0x000000182824723c */ /* 0x042fe60000081058 */
[----:B------:R-:W-:Y:S04]  /*2a210*/  STL.64 [R1+0x80], R48 ;  /* 0x0000803001007387 */ /* 0x000fe80000100a00 */
[----:B------:R1:W-:Y:S04]  /*2a220*/  STL.64 [R1+0x88], R50 ;  /* 0x0000883201007387 */ /* 0x0003e80000100a00 */
[----:B------:R-:W-:Y:S04]  /*2a230*/  STL.64 [R1+0x70], R44 ;  /* 0x0000702c01007387 */ /* 0x000fe80000100a00 */
[----:B------:R2:W-:Y:S01]  /*2a240*/  STL.64 [R1+0x78], R46 ;  /* 0x0000782e01007387 */ /* 0x0005e20000100a00 */
[C---:B-1----:R-:W-:Y:S07]  /*2a250*/  HMMA.1688.F32.TF32 R48, R40.reuse, R20, R84 ;  /* 0x000000142830723c */ /* 0x042fee0000081054 */
[----:B------:R-:W-:Y:S01]  /*2a260*/  STL.64 [R1+0x60], R36 ;  /* 0x0000602401007387 */ /* 0x000fe20000100a00 */
[C---:B--2---:R-:W-:Y:S03]  /*2a270*/  HMMA.1688.F32.TF32 R44, R40.reuse, R16, R80 ;  /* 0x00000010282c723c */ /* 0x044fe60000081050 */
[----:B------:R1:W-:Y:S03]  /*2a280*/  STL.64 [R1+0x68], R38 ;  /* 0x0000682601007387 */ /* 0x0003e60000100a00 */
[----:B-1----:R-:W-:Y:S09]  /*2a290*/  HMMA.1688.F32.TF32 R36, R40, R12, R72 ;  /* 0x0000000c2824723c */ /* 0x002ff20000081048 */
[----:B------:R-:W-:Y:S04]  /*2a2a0*/  STL.64 [R1+0x50], R48 ;  /* 0x0000503001007387 */ /* 0x000fe80000100a00 */
[----:B------:R-:W-:Y:S04]  /*2a2b0*/  STL.64 [R1+0x58], R50 ;  /* 0x0000583201007387 */ /* 0x000fe80000100a00 */
[----:B------:R-:W2:Y:S04]  /*2a2c0*/  LDL.LU R80, [R1+0x650] ;  /* 0x0006500001507983 */ /* 0x000ea80000300800 */
[----:B------:R-:W-:Y:S04]  /*2a2d0*/  STL.64 [R1+0x40], R44 ;  /* 0x0000402c01007387 */ /* 0x000fe80000100a00 */
[----:B------:R-:W-:Y:S04]  /*2a2e0*/  STL.64 [R1+0x48], R46 ;  /* 0x0000482e01007387 */ /* 0x000fe80000100a00 */
[----:B------:R-:W-:Y:S04]  /*2a2f0*/  LDS R44, [R0+UR12+0x8400] ;  /* 0x0084000c002c7984 */ /* 0x000fe80008000800 */
[----:B------:R-:W-:Y:S04]  /*2a300*/  STL.64 [R1+0x30], R36 ;  /* 0x0000302401007387 */ /* 0x000fe80000100a00 */
[----:B------:R-:W-:Y:S04]  /*2a310*/  STL.64 [R1+0x38], R38 ;  /* 0x0000382601007387 */ /* 0x000fe80000100a00 */
        /* <DEDUP_REMOVED lines=85> */
[----:B------:R-:W1:Y:S01]  /*2a870*/  LDS R75, [R2+UR12+0xa500] ;  /* 0x00a5000c024b7984 */ /* 0x000e620008000800 */
[C---:B----4-:R-:W-:Y:S06]  /*2a880*/  HMMA.1688.F32.TF32 R48, R44.reuse, R8, R64 ;  /* 0x000000082c30723c */ /* 0x050fec0000081040 */
[C---:B---3--:R-:W-:Y:S06]  /*2a890*/  HMMA.1688.F32.TF32 R52, R44.reuse, R4, R68 ;  /* 0x000000042c34723c */ /* 0x048fec0000081044 */
[C---:B--2---:R-:W-:Y:S11]  /*2a8a0*/  HMMA.1688.F32.TF32 R36, R44.reuse, R32, R212 ;  /* 0x000000202c24723c */ /* 0x044ff600000810d4 */
[----:B------:R-:W-:Y:S04]  /*2a8b0*/  STL.64 [R1+0x350], R48 ;  /* 0x0003503001007387 */ /* 0x000fe80000100a00 */
[----:B------:R2:W-:Y:S02]  /*2a8c0*/  STL.64 [R1+0x358], R50 ;  /* 0x0003583201007387 */ /* 0x0005e40000100a00 */
[C---:B--2---:R-:W-:Y:S02]  /*2a8d0*/  HMMA.1688.F32.TF32 R48, R44.reuse, R28, R208 ;  /* 0x0000001c2c30723c */ /* 0x044fe400000810d0 */
[----:B------:R-:W-:Y:S04]  /*2a8e0*/  STL.64 [R1+0x340], R52 ;  /* 0x0003403401007387 */ /* 0x000fe80000100a00 */
[----:B------:R2:W-:Y:S04]  /*2a8f0*/  STL.64 [R1+0x348], R54 ;  /* 0x0003483601007387 */ /* 0x0005e80000100a00 */
[----:B------:R-:W-:Y:S04]  /*2a900*/  STL.64 [R1+0x330], R36 ;  /* 0x0003302401007387 */ /* 0x000fe80000100a00 */
[----:B------:R3:W-:Y:S01]  /*2a910*/  STL.64 [R1+0x338], R38 ;  /* 0x0003382601007387 */ /* 0x0007e20000100a00 */
[C---:B--2---:R-:W-:Y:S08]  /*2a920*/  HMMA.1688.F32.TF32 R52, R44.reuse, R24, R204 ;  /* 0x000000182c34723c */ /* 0x044ff000000810cc */
[----:B------:R-:W-:Y:S01]  /*2a930*/  STL.64 [R1+0x320], R48 ;  /* 0x0003203001007387 */ /* 0x000fe20000100a00 */
[----:B---3--:R-:W-:Y:S03]  /*2a940*/  HMMA.1688.F32.TF32 R36, R44, R20, R200 ;  /* 0x000000142c24723c */ /* 0x008fe600000810c8 */
[----:B------:R2:W-:Y:S01]  /*2a950*/  STL.64 [R1+0x328], R50 ;  /* 0x0003283201007387 */ /* 0x0005e20000100a00 */
        /* <DEDUP_REMOVED lines=8> */
[----:B------:R-:W-:Y:S01]  /*2a9e0*/  MOV R213, R186 ;  /* 0x000000ba00d57202 */ /* 0x000fe20000000f00 */
[C---:B--2---:R-:W-:Y:S01]  /*2a9f0*/  HMMA.1688.F32.TF32 R48, R44.reuse, R16, R196 ;  /* 0x000000102c30723c */ /* 0x044fe200000810c4 */
[----:B------:R-:W-:Y:S01]  /*2aa00*/  IMAD.MOV.U32 R212, RZ, RZ, R187 ;  /* 0x000000ffffd47224 */ /* 0x000fe200078e00bb */
[----:B------:R-:W-:Y:S04]  /*2aa10*/  LDS R200, [R0+UR12+0x8700] ;  /* 0x0087000c00c87984 */ /* 0x000fe80008000800 */
[----:B------:R-:W-:Y:S01]  /*2aa20*/  HMMA.1688.F32.TF32 R44, R44, R12, R192 ;  /* 0x0000000c2c2c723c */ /* 0x000fe200000810c0 */
        /* <DEDUP_REMOVED lines=9> */
[----:B--2---:R-:W-:Y:S01]  /*2aac0*/  HMMA.1688.F32.TF32 R48, R40, R4, R168 ;  /* 0x000000042830723c */ /* 0x004fe200000810a8 */
[----:B------:R-:W-:-:S02]  /*2aad0*/  IMAD.MOV.U32 R214, RZ, RZ, R185 ;  /* 0x000000ffffd67224 */ /* 0x000fc400078e00b9 */
[----:B------:R-:W-:Y:S01]  /*2aae0*/  LDS R202, [R0+UR12+0xa700] ;  /* 0x00a7000c00ca7984 */ /* 0x000fe20008000800 */
[----:B------:R-:W-:-:S03]  /*2aaf0*/  IMAD.MOV.U32 R215, RZ, RZ, R184 ;  /* 0x000000ffffd77224 */ /* 0x000fc600078e00b8 */
[----:B------:R-:W-:Y:S01]  /*2ab00*/  LDS R201, [R2+UR12+0x8700] ;  /* 0x0087000c02c97984 */ /* 0x000fe20008000800 */
[C---:B-1----:R-:W-:Y:S03]  /*2ab10*/  HMMA.1688.F32.TF32 R44, R40.reuse, R32, R136 ;  /* 0x00000020282c723c */ /* 0x042fe60000081088 */
[----:B------:R-:W-:Y:S04]  /*2ab20*/  LDS R203, [R2+UR12+0xa700] ;  /* 0x00a7000c02cb7984 */ /* 0x000fe80008000800 */
        /* <DEDUP_REMOVED lines=14> */
[----:B------:R-:W-:Y:S03]  /*2ac10*/  STL.64 [R1+0x280], R44 ;  /* 0x0002802c01007387 */ /* 0x000fe60000100a00 */
[----:B------:R-:W-:Y:S01]  /*2ac20*/  HMMA.1688.F32.TF32 R40, R40, R12, R92 ;  /* 0x0000000c2828723c */ /* 0x000fe2000008105c */
[----:B------:R1:W-:Y:S05]  /*2ac30*/  STL.64 [R1+0x288], R46 ;  /* 0x0002882e01007387 */ /* 0x0003ea0000100a00 */
[C---:B--2---:R-:W-:Y:S06]  /*2ac40*/  HMMA.1688.F32.TF32 R48, R72.reuse, R4, R84 ;  /* 0x000000044830723c */ /* 0x044fec0000081054 */
[----:B-1----:R-:W-:Y:S01]  /*2ac50*/  HMMA.1688.F32.TF32 R44, R72, R8, R88 ;  /* 0x00000008482c723c */ /* 0x002fe20000081058 */
[----:B------:R-:W-:Y:S01]  /*2ac60*/  MOV R95, R76 ;  /* 0x0000004c005f7202 */ /* 0x000fe20000000f00 */
[----:B------:R-:W-:-:S09]  /*2ac70*/  IMAD.MOV.U32 R94, RZ, RZ, R77 ;  /* 0x000000ffff5e7224 */ /* 0x000fd200078e004d */
[----:B------:R1:W-:Y:S04]  /*2ac80*/  STL.64 [R1+0x2610], R42 ;  /* 0x0026102a01007387 */ /* 0x0003e80000100a00 */
[----:B------:R-:W-:Y:S04]  /*2ac90*/  STL.64 [R1+0x270], R36 ;  /* 0x0002702401007387 */ /* 0x000fe80000100a00 */
[----:B------:R-:W-:Y:S04]  /*2aca0*/  STL.64 [R1+0x278], R38 ;  /* 0x0002782601007387 */ /* 0x000fe80000100a00 */
[----:B------:R2:W-:Y:S04]  /*2acb0*/  STL.64 [R1+0x2608], R40 ;  /* 0x0026082801007387 */ /* 0x0005e80000100a00 */
[----:B------:R-:W-:Y:S04]  /*2acc0*/  STL.64 [R1+0x2620], R46 ;  /* 0x0026202e01007387 */ /* 0x000fe80000100a00 */
[----:B------:R-:W-:Y:S01]  /*2acd0*/  STL.64 [R1+0x2618], R44 ;  /* 0x0026182c01007387 */ /* 0x000fe20000100a00 */
[----:B------:R-:W-:-:S03]  /*2ace0*/  IMAD.MOV.U32 R93, RZ, RZ, R78 ;  /* 0x000000ffff5d7224 */ /* 0x000fc600078e004e */
[----:B------:R-:W-:Y:S01]  /*2acf0*/  STL.64 [R1+0x2630], R50 ;  /* 0x0026303201007387 */ /* 0x000fe20000100a00 */
[----:B------:R-:W-:-:S03]  /*2ad00*/  MOV R92, R79 ;  /* 0x0000004f005c7202 */ /* 0x000fc60000000f00 */
[----:B------:R-:W-:Y:S04]  /*2ad10*/  STL.64 [R1+0x2628], R48 ;  /* 0x0026283001007387 */ /* 0x000fe80000100a00 */
        /* <DEDUP_REMOVED lines=37> */
[C---:B------:R-:W-:Y:S03]  /*2af70*/  HMMA.1688.F32.TF32 R92, R104.reuse, R24, R92 ;  /* 0x00000018685c723c */ /* 0x040fe6000008105c */
[----:B------:R-:W2:Y:S04]  /*2af80*/  LDL.LU R96, [R1+0x4f0] ;  /* 0x0004f00001607983 */ /* 0x000ea80000300800 */
[----:B------:R-:W2:Y:S04]  /*2af90*/  LDL.LU R97, [R1+0x4f4] ;  /* 0x0004f40001617983 */ /* 0x000ea80000300800 */
[----:B------:R-:W2:Y:S04]  /*2afa0*/  LDL.LU R98, [R1+0x4f8] ;  /* 0x0004f80001627983 */ /* 0x000ea80000300800 */
[----:B------:R-:W2:Y:S04]  /*2afb0*/  LDL.LU R99, [R1+0x4fc] ;  /* 0x0004fc0001637983 */ /* 0x000ea80000300800 */
[----:B------:R-:W-:Y:S04]  /*2afc0*/  STL.64 [R1+0x2640], R54 ;  /* 0x0026403601007387 */ /* 0x000fe80000100a00 */
[----:B------:R-:W-:Y:S01]  /*2afd0*/  STL.64 [R1+0x2638], R52 ;  /* 0x0026383401007387 */ /* 0x000fe20000100a00 */
[----:B---3--:R-:W-:Y:S06]  /*2afe0*/  HMMA.1688.F32.TF32 R76, R104, R8, R76 ;  /* 0x00000008684c723c */ /* 0x008fec000008104c */
[C---:B----4-:R-:W-:Y:S01]  /*2aff0*/  HMMA.1688.F32.TF32 R60, R72.reuse, R24, R136 ;  /* 0x00000018483c723c */ /* 0x050fe20000081088 */
[----:B------:R-:W-:Y:S04]  /*2b000*/  LDS R136, [R0+UR12+0x8600] ;  /* 0x0086000c00887984 */ /* 0x000fe80008000800 */
[----:B------:R-:W-:Y:S04]  /*2b010*/  LDS R138, [R0+UR12+0xa600] ;  /* 0x00a6000c008a7984 */ /* 0x000fe80008000800 */
[----:B------:R-:W-:Y:S04]  /*2b020*/  LDS R137, [R2+UR12+0x8600] ;  /* 0x0086000c02897984 */ /* 0x000fe80008000800 */
[----:B------:R-:W3:Y:S01]  /*2b030*/  LDS R139, [R2+UR12+0xa600] ;  /* 0x00a6000c028b7984 */ /* 0x000ee20008000800 */
[----:B--2---:R-:W-:Y:S01]  /*2b040*/  HMMA.1688.F32.TF32 R56, R72, R28, R168 ;  /* 0x0000001c4838723c */ /* 0x004fe200000810a8 */
[----:B------:R-:W-:Y:S01]  /*2b050*/  IMAD.MOV.U32 R183, RZ, RZ, R156 ;  /* 0x000000ffffb77224 */ /* 0x000fe200078e009c */
[----:B------:R-:W-:Y:S01]  /*2b060*/  MOV R181, R158 ;  /* 0x0000009e00b57202 */ /* 0x000fe20000000f00 */
[----:B------:R-:W-:-:S02]  /*2b070*/  IMAD.MOV.U32 R182, RZ, RZ, R157 ;  /* 0x000000ffffb67224 */ /* 0x000fc400078e009d */
[----:B------:R-:W-:Y:S01]  /*2b080*/  IMAD.MOV.U32 R180, RZ, RZ, R159 ;  /* 0x000000ffffb47224 */ /* 0x000fe200078e009f */
[----:B-1----:R-:W-:Y:S01]  /*2b090*/  MOV R42, R121 ;  /* 0x00000079002a7202 */ /* 0x002fe20000000f00 */
[----:B------:R-:W-:Y:S02]  /*2b0a0*/  IMAD.MOV.U32 R43, RZ, RZ, R120 ;  /* 0x000000ffff2b7224 */ /* 0x000fe400078e0078 */
[----:B------:R-:W-:Y:S01]  /*2b0b0*/  IMAD.MOV.U32 R151, RZ, RZ, R128 ;  /* 0x000000ffff977224 */ /* 0x000fe200078e0080 */
[----:B------:R-:W-:Y:S01]  /*2b0c0*/  MOV R149, R130 ;  /* 0x0000008200957202 */ /* 0x000fe20000000f00 */
[----:B------:R-:W-:Y:S02]  /*2b0d0*/  IMAD.MOV.U32 R41, RZ, RZ, R122 ;  /* 0x000000ffff297224 */ /* 0x000fe400078e007a */
[----:B------:R-:W-:Y:S02]  /*2b0e0*/  IMAD.MOV.U32 R150, RZ, RZ, R129 ;  /* 0x000000ffff967224 */ /* 0x000fe400078e0081 */
[----:B------:R-:W-:Y:S01]  /*2b0f0*/  IMAD.MOV.U32 R199, RZ, RZ, R172 ;  /* 0x000000ffffc77224 */ /* 0x000fe200078e00ac */
[----:B------:R-:W-:Y:S01]  /*2b100*/  HMMA.1688.F32.TF32 R64, R72, R20, R116 ;  /* 0x000000144840723c */ /* 0x000fe20000081074 */
[----:B------:R-:W-:Y:S01]  /*2b110*/  IMAD.MOV.U32 R40, RZ, RZ, R123 ;  /* 0x000000ffff287224 */ /* 0x000fe200078e007b */
[----:B------:R-:W-:Y:S01]  /*2b120*/  MOV R197, R174 ;  /* 0x000000ae00c57202 */ /* 0x000fe20000000f00 */
[----:B------:R-:W-:-:S02]  /*2b130*/  IMAD.MOV.U32 R198, RZ, RZ, R173 ;  /* 0x000000ffffc67224 */ /* 0x000fc400078e00ad */
[----:B------:R-:W-:Y:S02]  /*2b140*/  IMAD.MOV.U32 R148, RZ, RZ, R131 ;  /* 0x000000ffff947224 */ /* 0x000fe400078e0083 */
[----:B------:R-:W-:Y:S01]  /*2b150*/  IMAD.MOV.U32 R196, RZ, RZ, R175 ;  /* 0x000000ffffc47224 */ /* 0x000fe200078e00af */
[----:B------:R-:W-:Y:S01]  /*2b160*/  HMMA.1688.F32.TF32 R68, R72, R16, R112 ;  /* 0x000000104844723c */ /* 0x000fe20000081070 */
[----:B------:R-:W-:Y:S01]  /*2b170*/  STL.64 [R1+0x2650], R58 ;  /* 0x0026503a01007387 */ /* 0x000fe20000100a00 */
[----:B------:R-:W-:Y:S01]  /*2b180*/  MOV R188, R167 ;  /* 0x000000a700bc7202 */ /* 0x000fe20000000f00 */
[----:B------:R-:W-:Y:S01]  /*2b190*/  IMAD.MOV.U32 R189, RZ, RZ, R166 ;  /* 0x000000ffffbd7224 */ /* 0x000fe200078e00a6 */
[----:B------:R-:W-:Y:S01]  /*2b1a0*/  MOV R191, R164 ;  /* 0x000000a400bf7202 */ /* 0x000fe20000000f00 */
[----:B------:R-:W-:Y:S01]  /*2b1b0*/  IMAD.MOV.U32 R190, RZ, RZ, R165 ;  /* 0x000000ffffbe7224 */ /* 0x000fe200078e00a5 */
[----:B------:R-:W-:Y:S01]  /*2b1c0*/  MOV R186, R161 ;  /* 0x000000a100ba7202 */ /* 0x000fe20000000f00 */
[----:B------:R-:W-:-:S02]  /*2b1d0*/  IMAD.MOV.U32 R187, RZ, RZ, R160 ;  /* 0x000000ffffbb7224 */ /* 0x000fc400078e00a0 */
[----:B------:R-:W-:Y:S02]  /*2b1e0*/  IMAD.MOV.U32 R185, RZ, RZ, R162 ;  /* 0x000000ffffb97224 */ /* 0x000fe400078e00a2 */
[----:B------:R-:W-:Y:S01]  /*2b1f0*/  IMAD.MOV.U32 R184, RZ, RZ, R163 ;  /* 0x000000ffffb87224 */ /* 0x000fe200078e00a3 */
[----:B------:R-:W-:Y:S01]  /*2b200*/  MOV R38, R177 ;  /* 0x000000b100267202 */ /* 0x000fe20000000f00 */
[----:B------:R-:W-:Y:S01]  /*2b210*/  IMAD.MOV.U32 R39, RZ, RZ, R176 ;  /* 0x000000ffff277224 */ /* 0x000fe200078e00b0 */
[----:B------:R-:W-:Y:S01]  /*2b220*/  LDS R168, [R0+UR12+0x8680] ;  /* 0x0086800c00a87984 */ /* 0x000fe20008000800 */
[----:B------:R-:W-:Y:S03]  /*2b230*/  HMMA.1688.F32.TF32 R72, R72, R12, R108 ;  /* 0x0000000c4848723c */ /* 0x000fe6000008106c */
[----:B------:R-:W-:Y:S03]  /*2b240*/  STL.64 [R1+0x2648], R56 ;  /* 0x0026483801007387 */ /* 0x000fe60000100a00 */
[C---:B------:R-:W-:Y:S01]  /*2b250*/  HMMA.1688.F32.TF32 R80, R104.reuse, R4, R80 ;  /* 0x000000046850723c */ /* 0x040fe20000081050 */
[----:B------:R-:W-:Y:S05]  /*2b260*/  STL.64 [R1+0x2660], R62 ;  /* 0x0026603e01007387 */ /* 0x000fea0000100a00 */
[C---:B------:R-:W-:Y:S01]  /*2b270*/  HMMA.1688.F32.TF32 R84, R104.reuse, R32, R84 ;  /* 0x000000206854723c */ /* 0x040fe20000081054 */
[----:B------:R-:W-:Y:S04]  /*2b280*/  STL.64 [R1+0x2658], R60 ;  /* 0x0026583c01007387 */ /* 0x000fe80000100a00 */
[----:B------:R-:W-:Y:S01]  /*2b290*/  STL.64 [R1+0x2670], R66 ;  /* 0x0026704201007387 */ /* 0x000fe20000100a00 */
[----:B------:R-:W-:Y:S03]  /*2b2a0*/  HMMA.1688.F32.TF32 R88, R104, R28, R88 ;  /* 0x0000001c6858723c */ /* 0x000fe60000081058 */
        /* <DEDUP_REMOVED lines=15> */
[----:B------:R-:W-:-:S03]  /*2b3a0*/  IMAD.MOV.U32 R112, RZ, RZ, R234 ;  /* 0x000000ffff707224 */ /* 0x000fc600078e00ea */
[----:B------:R-:W3:Y:S01]  /*2b3b0*/  LDL.LU R108, [R1+0x910] ;  /* 0x00091000016c7983 */ /* 0x000ee20000300800 */
[----:B------:R-:W-:-:S03]  /*2b3c0*/  IMAD.MOV.U32 R113, RZ, RZ, R235 ;  /* 0x000000ffff717224 */ /* 0x000fc600078e00eb */
[----:B------:R-:W3:Y:S04]  /*2b3d0*/  LDL.LU R109, [R1+0x914] ;  /* 0x00091400016d7983 */ /* 0x000ee80000300800 */
[----:B------:R-:W3:Y:S01]  /*2b3e0*/  LDL.LU R110, [R1+0x918] ;  /* 0x00091800016e7983 */ /* 0x000ee20000300800 */
[----:B------:R-:W-:-:S03]  /*2b3f0*/  MOV R114, R247 ;  /* 0x000000f700727202 */ /* 0x000fc60000000f00 */
[----:B------:R-:W3:Y:S04]  /*2b400*/  LDL.LU R111, [R1+0x91c] ;  /* 0x00091c00016f7983 */ /* 0x000ee80000300800 */
[----:B------:R-:W2:Y:S04]  /*2b410*/  LDL.LU R234, [R1+0x2870] ;  /* 0x0028700001ea7983 */ /* 0x000ea80000300800 */
[----:B------:R-:W2:Y:S04]  /*2b420*/  LDL.LU R235, [R1+0x286c] ;  /* 0x00286c0001eb7983 */ /* 0x000ea80000300800 */
[----:B------:R-:W4:Y:S04]  /*2b430*/  LDL.LU R247, [R1+0x2868] ;  /* 0x0028680001f77983 */ /* 0x000f280000300800 */
[----:B------:R-:W4:Y:S01]  /*2b440*/  LDL.LU R115, [R1+0x90c] ;  /* 0x00090c0001737983 */ /* 0x000f220000300800 */
[----:B------:R-:W-:Y:S01]  /*2b450*/  HMMA.1688.F32.TF32 R96, R104, R20, R96 ;  /* 0x000000146860723c */ /* 0x000fe20000081060 */
[----:B------:R-:W-:Y:S01]  /*2b460*/  IMAD.MOV.U32 R116, RZ, RZ, R103 ;  /* 0x000000ffff747224 */ /* 0x000fe200078e0067 */
[----:B------:R-:W-:Y:S01]  /*2b470*/  MOV R118, R101 ;  /* 0x0000006500767202 */ /* 0x000fe20000000f00 */
[----:B------:R-:W-:Y:S01]  /*2b480*/  IMAD.MOV.U32 R117, RZ, RZ, R102 ;  /* 0x000000ffff757224 */ /* 0x000fe200078e0066 */
[----:B------:R-:W-:Y:S01]  /*2b490*/  LDS R170, [R0+UR12+0xa680] ;  /* 0x00a6800c00aa7984 */ /* 0x000fe20008000800 */
[----:B------:R-:W-:Y:S01]  /*2b4a0*/  IMAD.MOV.U32 R119, RZ, RZ, R100 ;  /* 0x000000ffff777224 */ /* 0x000fe200078e0064 */
[----:B------:R-:W-:Y:S01]  /*2b4b0*/  MOV R156, R143 ;  /* 0x0000008f009c7202 */ /* 0x000fe20000000f00 */
[----:B------:R-:W-:Y:S01]  /*2b4c0*/  IMAD.MOV.U32 R157, RZ, RZ, R142 ;  /* 0x000000ffff9d7224 */ /* 0x000fe200078e008e */
[----:B------:R-:W-:Y:S01]  /*2b4d0*/  MOV R143, R124 ;  /* 0x0000007c008f7202 */ /* 0x000fe20000000f00 */
[----:B------:R-:W-:Y:S01]  /*2b4e0*/  IMAD.MOV.U32 R158, RZ, RZ, R141 ;  /* 0x000000ffff9e7224 */ /* 0x000fe200078e008d */
[----:B------:R-:W-:Y:S01]  /*2b4f0*/  MOV R159, R140 ;  /* 0x0000008c009f7202 */ /* 0x000fe20000000f00 */
[----:B------:R-:W-:Y:S01]  /*2b500*/  IMAD.MOV.U32 R142, RZ, RZ, R125 ;  /* 0x000000ffff8e7224 */ /* 0x000fe200078e007d */
[----:B------:R-:W-:Y:S01]  /*2b510*/  LDS R169, [R2+UR12+0x8680] ;  /* 0x0086800c02a97984 */ /* 0x000fe20008000800 */
[----:B------:R-:W-:-:S02]  /*2b520*/  IMAD.MOV.U32 R37, RZ, RZ, R178 ;  /* 0x000000ffff257224 */ /* 0x000fc400078e00b2 */
[----:B------:R-:W-:Y:S01]  /*2b530*/  IMAD.MOV.U32 R36, RZ, RZ, R179 ;  /* 0x000000ffff247224 */ /* 0x000fe200078e00b3 */
[----:B------:R-:W1:Y:S07]  /*2b540*/  LDS R171, [R2+UR12+0xa680] ;  /* 0x00a6800c02ab7984 */ /* 0x000e6e0008000800 */
[----:B------:R-:W-:Y:S04]  /*2b550*/  STL.64 [R1+0x26f0], R98 ;  /* 0x0026f06201007387 */ /* 0x000fe80000100a00 */
[----:B------:R-:W-:Y:S01]  /*2b560*/  STL.64 [R1+0x26e8], R96 ;  /* 0x0026e86001007387 */ /* 0x000fe20000100a00 */
[----:B------:R-:W-:Y:S01]  /*2b570*/  IMAD.MOV.U32 R141, RZ, RZ, R126 ;  /* 0x000000ffff8d7224 */ /* 0x000fe200078e007e */
[----:B------:R-:W-:Y:S01]  /*2b580*/  MOV R140, R127 ;  /* 0x0000007f008c7202 */ /* 0x000fe20000000f00 */
[----:B------:R-:W-:Y:S01]  /*2b590*/  IMAD.MOV.U32 R173, RZ, RZ, R154 ;  /* 0x000000ffffad7224 */ /* 0x000fe200078e009a */
        /* <DEDUP_REMOVED lines=9> */
[----:B------:R-:W-:Y:S02]  /*2b630*/  IMAD.MOV.U32 R166, RZ, RZ, R145 ;  /* 0x000000ffffa67224 */ /* 0x000fe400078e0091 */
[----:B------:R-:W-:Y:S01]  /*2b640*/  IMAD.MOV.U32 R164, RZ, RZ, R147 ;  /* 0x000000ffffa47224 */ /* 0x000fe200078e0093 */
[----:B---3--:R-:W-:Y:S06]  /*2b650*/  HMMA.1688.F32.TF32 R108, R136, R8, R108 ;  /* 0x00000008886c723c */ /* 0x008fec000008106c */
[C---:B--2---:R-:W-:Y:S01]  /*2b660*/  HMMA.1688.F32.TF32 R100, R104.reuse, R16, R232 ;  /* 0x000000106864723c */ /* 0x044fe200000810e8 */
[----:B------:R-:W-:Y:S04]  /*2b670*/  LDS R232, [R0+UR12+0x8780] ;  /* 0x0087800c00e87984 */ /* 0x000fe80008000800 */
[----:B------:R-:W-:Y:S01]  /*2b680*/  LDS R234, [R0+UR12+0xa780] ;  /* 0x00a7800c00ea7984 */ /* 0x000fe20008000800 */
[----:B----4-:R-:W-:Y:S03]  /*2b690*/  HMMA.1688.F32.TF32 R104, R104, R12, R244 ;  /* 0x0000000c6868723c */ /* 0x010fe600000810f4 */
[----:B------:R-:W-:Y:S03]  /*2b6a0*/  LDS R233, [R2+UR12+0x8780] ;  /* 0x0087800c02e97984 */ /* 0x000fe60008000800 */
[----:B------:R-:W-:Y:S01]  /*2b6b0*/  HMMA.1688.F32.TF32 R112, R136, R4, R112 ;  /* 0x000000048870723c */ /* 0x000fe20000081070 */
[----:B------:R-:W2:Y:S01]  /*2b6c0*/  LDS R235, [R2+UR12+0xa780] ;  /* 0x00a7800c02eb7984 */ /* 0x000ea20008000800 */
[----:B------:R-:W-:Y:S01]  /*2b6d0*/  IMAD.MOV.U32 R44, RZ, RZ, R219 ;  /* 0x000000ffff2c7224 */ /* 0x000fe200078e00db */
[----:B------:R-:W-:Y:S01]  /*2b6e0*/  MOV R45, R218 ;  /* 0x000000da002d7202 */ /* 0x000fe20000000f00 */
[----:B------:R-:W-:-:S02]  /*2b6f0*/  IMAD.MOV.U32 R46, RZ, RZ, R217 ;  /* 0x000000ffff2e7224 */ /* 0x000fc400078e00d9 */
[----:B------:R-:W-:Y:S01]  /*2b700*/  IMAD.MOV.U32 R47, RZ, RZ, R216 ;  /* 0x000000ffff2f7224 */ /* 0x000fe200078e00d8 */
[----:B------:R-:W-:Y:S01]  /*2b710*/  HMMA.1688.F32.TF32 R116, R136, R32, R116 ;  /* 0x000000208874723c */ /* 0x000fe20000081074 */
[----:B------:R-:W-:Y:S01]  /*2b720*/  IMAD.MOV.U32 R48, RZ, RZ, R15 ;  /* 0x000000ffff307224 */ /* 0x000fe200078e000f */
[----:B------:R-:W-:Y:S01]  /*2b730*/  MOV R50, R26 ;  /* 0x0000001a00327202 */ /* 0x000fe20000000f00 */
[----:B------:R-:W-:Y:S01]  /*2b740*/  IMAD.MOV.U32 R49, RZ, RZ, R27 ;  /* 0x000000ffff317224 */ /* 0x000fe200078e001b */
        /* <DEDUP_REMOVED lines=44> */
[C---:B------:R-:W-:Y:S06]  /*2ba10*/  HMMA.1688.F32.TF32 R172, R200.reuse, R8, R172 ;  /* 0x00000008c8ac723c */ /* 0x040fec00000810ac */
[C---:B------:R-:W-:Y:S06]  /*2ba20*/  HMMA.1688.F32.TF32 R180, R200.reuse, R32, R180 ;  /* 0x00000020c8b4723c */ /* 0x040fec00000810b4 */
[C---:B------:R-:W-:Y:S06]  /*2ba30*/  HMMA.1688.F32.TF32 R184, R200.reuse, R28, R184 ;  /* 0x0000001cc8b8723c */ /* 0x040fec00000810b8 */
[C---:B------:R-:W-:Y:S06]  /*2ba40*/  HMMA.1688.F32.TF32 R188, R200.reuse, R24, R188 ;  /* 0x00000018c8bc723c */ /* 0x040fec00000810bc */
[----:B------:R-:W-:Y:S01]  /*2ba50*/  HMMA.1688.F32.TF32 R196, R200, R16, R196 ;  /* 0x00000010c8c4723c */ /* 0x000fe200000810c4 */
[----:B------:R-:W-:Y:S04]  /*2ba60*/  STL.64 [R1+0x27d0], R118 ;  /* 0x0027d07601007387 */ /* 0x000fe80000100a00 */
[----:B------:R-:W-:Y:S01]  /*2ba70*/  STL.64 [R1+0x27c8], R116 ;  /* 0x0027c87401007387 */ /* 0x000fe20000100a00 */
[----:B-1----:R-:W-:Y:S01]  /*2ba80*/  HMMA.1688.F32.TF32 R140, R168, R8, R140 ;  /* 0x00000008a88c723c */ /* 0x002fe2000008108c */
[----:B------:R-:W-:-:S02]  /*2ba90*/  IMAD.MOV.U32 R51, RZ, RZ, R14 ;  /* 0x000000ffff337224 */ /* 0x000fc400078e000e */
[----:B------:R-:W-:Y:S03]  /*2baa0*/  LDS R244, [R0+UR12+0xc180] ;  /* 0x00c1800c00f47984 */ /* 0x000fe60008000800 */
[C---:B------:R-:W-:Y:S01]  /*2bab0*/  HMMA.1688.F32.TF32 R148, R168.reuse, R32, R148 ;  /* 0x00000020a894723c */ /* 0x040fe20000081094 */
[----:B------:R-:W-:Y:S04]  /*2bac0*/  LDS R246, [R0+UR12+0xe180] ;  /* 0x00e1800c00f67984 */ /* 0x000fe80008000800 */
[----:B------:R-:W-:Y:S01]  /*2bad0*/  LDS R245, [R2+UR12+0xc180] ;  /* 0x00c1800c02f57984 */ /* 0x000fe20008000800 */
[C---:B------:R-:W-:Y:S03]  /*2bae0*/  HMMA.1688.F32.TF32 R152, R168.reuse, R28, R152 ;  /* 0x0000001ca898723c */ /* 0x040fe60000081098 */
[----:B------:R-:W-:Y:S03]  /*2baf0*/  LDS R247, [R2+UR12+0xe180] ;  /* 0x00e1800c02f77984 */ /* 0x000fe60008000800 */
[C---:B------:R-:W-:Y:S06]  /*2bb00*/  HMMA.1688.F32.TF32 R156, R168.reuse, R24, R156 ;  /* 0x00000018a89c723c */ /* 0x040fec000008109c */
[----:B------:R-:W-:Y:S06]  /*2bb10*/  HMMA.1688.F32.TF32 R164, R168, R16, R164 ;  /* 0x00000010a8a4723c */ /* 0x000fec00000810a4 */
[C---:B---3--:R-:W-:Y:S06]  /*2bb20*/  HMMA.1688.F32.TF32 R124, R136.reuse, R24, R124 ;  /* 0x00000018887c723c */ /* 0x048fec000008107c */
[C---:B----4-:R-:W-:Y:S06]  /*2bb30*/  HMMA.1688.F32.TF32 R120, R136.reuse, R28, R120 ;  /* 0x0000001c8878723c */ /* 0x050fec0000081078 */
[----:B--2---:R-:W-:-:S15]  /*2bb40*/  HMMA.1688.F32.TF32 R128, R136, R20, R128 ;  /* 0x000000148880723c */ /* 0x004fde0000081080 */
[----:B------:R-:W-:-:S02]  /*2bb50*/  NOP ;  /* 0x0000000000007918 */ /* 0x000fc40000000000 */
[----:B------:R-:W-:Y:S04]  /*2bb60*/  STL.64 [R1+0x27e0], R122 ;  /* 0x0027e07a01007387 */ /* 0x000fe80000100a00 */
[----:B------:R-:W-:Y:S04]  /*2bb70*/  STL.64 [R1+0x27d8], R120 ;  /* 0x0027d87801007387 */ /* 0x000fe80000100a00 */
[----:B------:R-:W-:Y:S01]  /*2bb80*/  STL.64 [R1+0x27f0], R126 ;  /* 0x0027f07e01007387 */ /* 0x000fe20000100a00 */
[C---:B------:R-:W-:Y:S03]  /*2bb90*/  HMMA.1688.F32.TF32 R132, R136.reuse, R16, R132 ;  /* 0x000000108884723c */ /* 0x040fe60000081084 */
[----:B------:R-:W-:Y:S04]  /*2bba0*/  STL.64 [R1+0x27e8], R124 ;  /* 0x0027e87c01007387 */ /* 0x000fe80000100a00 */
[----:B------:R-:W-:Y:S01]  /*2bbb0*/  STL.64 [R1+0x2800], R130 ;  /* 0x0028008201007387 */ /* 0x000fe20000100a00 */
[----:B------:R-:W-:Y:S03]  /*2bbc0*/  HMMA.1688.F32.TF32 R136, R136, R12, R40 ;  /* 0x0000000c8888723c */ /* 0x000fe60000081028 */
[----:B------:R-:W-:Y:S04]  /*2bbd0*/  STL.64 [R1+0x27f8], R128 ;  /* 0x0027f88001007387 */ /* 0x000fe80000100a00 */
[----:B------:R-:W-:Y:S01]  /*2bbe0*/  IMAD.MOV.U32 R43, RZ, RZ, R30 ;  /* 0x000000ffff2b7224 */ /* 0x000fe200078e001e */
[-C--:B------:R-:W-:Y:S06]  /*2bbf0*/  HMMA.1688.F32.TF32 R144, R168, R4.reuse, R144 ;  /* 0x00000004a890723c */ /* 0x080fec0000081090 */
[C---:B------:R-:W-:Y:S06]  /*2bc00*/  HMMA.1688.F32.TF32 R176, R200.reuse, R4, R176 ;  /* 0x00000004c8b0723c */ /* 0x040fec00000810b0 */
[C---:B------:R-:W-:Y:S06]  /*2bc10*/  HMMA.1688.F32.TF32 R192, R200.reuse, R20, R192 ;  /* 0x00000014c8c0723c */ /* 0x040fec00000810c0 */
[-C--:B------:R-:W-:Y:S06]  /*2bc20*/  HMMA.1688.F32.TF32 R200, R200, R12.reuse, R36 ;  /* 0x0000000cc8c8723c */ /* 0x080fec0000081024 */
[C---:B------:R-:W-:Y:S01]  /*2bc30*/  HMMA.1688.F32.TF32 R36, R232.reuse, R12, R236 ;  /* 0x0000000ce824723c */ /* 0x040fe200000810ec */
[----:B------:R-:W-:Y:S04]  /*2bc40*/  LDS R236, [R0+UR12+0xc080] ;  /* 0x00c0800c00ec7984 */ /* 0x000fe80008000800 */
[----:B------:R-:W-:Y:S01]  /*2bc50*/  LDS R238, [R0+UR12+0xe080] ;  /* 0x00e0800c00ee7984 */ /* 0x000fe20008000800 */
[----:B------:R-:W-:Y:S03]  /*2bc60*/  HMMA.1688.F32.TF32 R208, R232, R4, R208 ;  /* 0x00000004e8d0723c */ /* 0x000fe600000810d0 */
[----:B------:R-:W-:Y:S03]  /*2bc70*/  LDS R237, [R2+UR12+0xc080] ;  /* 0x00c0800c02ed7984 */ /* 0x000fe60008000800 */
[----:B------:R-:W-:Y:S01]  /*2bc80*/  HMMA.1688.F32.TF32 R160, R168, R20, R160 ;  /* 0x00000014a8a0723c */ /* 0x000fe200000810a0 */
[----:B------:R-:W-:Y:S10]  /*2bc90*/  LDS R239, [R2+UR12+0xe080] ;  /* 0x00e0800c02ef7984 */ /* 0x000ff40008000800 */
[----:B------:R1:W-:Y:S04]  /*2bca0*/  STL.64 [R1+0x20], R36 ;  /* 0x0000202401007387 */ /* 0x0003e80000100a00 */
[----:B------:R-:W2:Y:S01]  /*2bcb0*/  LDL.LU R40, [R1+0x4c0] ;  /* 0x0004c00001287983 */ /* 0x000ea20000300800 */
[----:B------:R-:W-:-:S03]  /*2bcc0*/  MOV R5, R38 ;  /* 0x0000002600057202 */ /* 0x000fc60000000f00 */
[----:B------:R-:W2:Y:S01]  /*2bcd0*/  LDL.LU R41, [R1+0x4c4] ;  /* 0x0004c40001297983 */ /* 0x000ea20000300800 */
[----:B------:R-:W-:-:S03]  /*2bce0*/  IMAD.MOV.U32 R4, RZ, RZ, R39 ;  /* 0x000000ffff047224 */ /* 0x000fc600078e0027 */
[----:B------:R-:W2:Y:S01]  /*2bcf0*/  LDL.LU R42, [R1+0x4c8] ;  /* 0x0004c800012a7983 */ /* 0x000ea20000300800 */
[----:B-1----:R-:W-:Y:S01]  /*2bd00*/  MOV R36, R31 ;  /* 0x0000001f00247202 */ /* 0x002fe20000000f00 */
[----:B------:R-:W-:Y:S02]  /*2bd10*/  IMAD.MOV.U32 R37, RZ, RZ, R34 ;  /* 0x000000ffff257224 */ /* 0x000fe400078e0022 */
[----:B------:R-:W3:Y:S01]  /*2bd20*/  LDL.LU R30, [R1+0x2864] ;  /* 0x00286400011e7983 */ /* 0x000ee20000300800 */
[----:B------:R-:W-:Y:S01]  /*2bd30*/  IMAD.MOV.U32 R38, RZ, RZ, R35 ;  /* 0x000000ffff267224 */ /* 0x000fe200078e0023 */
[----:B------:R-:W-:Y:S02]  /*2bd40*/  HMMA.1688.F32.TF32 R168, R168, R12, R248 ;  /* 0x0000000ca8a8723c */ /* 0x000fe400000810f8 */
[----:B------:R-:W3:Y:S01]  /*2bd50*/  LDL.LU R31, [R1+0x2860] ;  /* 0x00286000011f7983 */ /* 0x000ee20000300800 */
[----:B------:R-:W-:-:S03]  /*2bd60*/  MOV R39, R6 ;  /* 0x0000000600277202 */ /* 0x000fc60000000f00 */
[----:B------:R-:W4:Y:S01]  /*2bd70*/  LDL.LU R34, [R1+0x285c] ;  /* 0x00285c0001227983 */ /* 0x000f220000300800 */
[----:B------:R-:W-:-:S03]  /*2bd80*/  IMAD.MOV.U32 R248, RZ, RZ, R7 ;  /* 0x000000fffff87224 */ /* 0x000fc600078e0007 */
[----:B------:R-:W4:Y:S01]  /*2bd90*/  LDL.LU R35, [R1+0x2858] ;  /* 0x0028580001237983 */ /* 0x000f220000300800 */
[----:B------:R-:W-:Y:S01]  /*2bda0*/  IMAD.MOV.U32 R249, RZ, RZ, R10 ;  /* 0x000000fffff97224 */ /* 0x000fe200078e000a */
[----:B------:R-:W-:Y:S02]  /*2bdb0*/  MOV R250, R11 ;  /* 0x0000000b00fa7202 */ /* 0x000fe40000000f00 */
[----:B------:R-:W2:Y:S04]  /*2bdc0*/  LDL.LU R6, [R1+0x2854] ;  /* 0x0028540001067983 */ /* 0x000ea80000300800 */
[----:B------:R-:W2:Y:S04]  /*2bdd0*/  LDL.LU R7, [R1+0x2850] ;  /* 0x0028500001077983 */ /* 0x000ea80000300800 */
[----:B------:R-:W3:Y:S04]  /*2bde0*/  LDL.LU R10, [R1+0x284c] ;  /* 0x00284c00010a7983 */ /* 0x000ee80000300800 */
[----:B------:R-:W3:Y:S01]  /*2bdf0*/  LDL.LU R11, [R1+0x2848] ;  /* 0x00284800010b7983 */ /* 0x000ee20000300800 */
        /* <DEDUP_REMOVED lines=9> */
[----:B------:R-:W2:Y:S01]  /*2be90*/  LDS R235, [R2+UR12+0xe000] ;  /* 0x00e0000c02eb7984 */ /* 0x000ea20008000800 */
[----:B------:R-:W-:-:S03]  /*2bea0*/  IMAD.MOV.U32 R251, RZ, RZ, R252 ;  /* 0x000000fffffb7224 */ /* 0x000fc600078e00fc */
[----:B------:R-:W-:Y:S04]  /*2beb0*/  LDS R240, [R0+UR12+0xc100] ;  /* 0x00c1000c00f07984 */ /* 0x000fe80008000800 */
[----:B------:R-:W-:Y:S04]  /*2bec0*/  LDS R242, [R0+UR12+0xe100] ;  /* 0x00e1000c00f27984 */ /* 0x000fe80008000800 */
[----:B------:R-:W-:Y:S04]  /*2bed0*/  LDS R241, [R2+UR12+0xc100] ;  /* 0x00c1000c02f17984 */ /* 0x000fe80008000800 */
[----:B------:R-:W1:Y:S01]  /*2bee0*/  LDS R243, [R2+UR12+0xe100] ;  /* 0x00e1000c02f37984 */ /* 0x000e620008000800 */
[C---:B--2---:R-:W-:Y:S06]  /*2bef0*/  HMMA.1688.F32.TF32 R40, R232.reuse, R6, R40 ;  /* 0x00000006e828723c */ /* 0x044fec0000081028 */
[----:B---3--:R-:W-:-:S15]  /*2bf00*/  HMMA.1688.F32.TF32 R44, R232, R10, R44 ;  /* 0x0000000ae82c723c */ /* 0x008fde000008102c */
[----:B------:R-:W-:-:S03]  /*2bf10*/  NOP ;  /* 0x0000000000007918 */ /* 0x000fc60000000000 */
[----:B------:R-:W-:-:S06]  /*2bf20*/  MOV R21, R40 ;  /* 0x0000002800157202 */ /* 0x000fcc0000000f00 */
[----:B------:R-:W-:Y:S01]  /*2bf30*/  IMAD.MOV.U32 R8, RZ, RZ, R47 ;  /* 0x000000ffff087224 */ /* 0x000fe200078e002f */
[----:B------:R-:W-:Y:S01]  /*2bf40*/  MOV R12, R45 ;  /* 0x0000002d000c7202 */ /* 0x000fe20000000f00 */
[----:B------:R-:W-:Y:S02]  /*2bf50*/  IMAD.MOV.U32 R9, RZ, RZ, R46 ;  /* 0x000000ffff097224 */ /* 0x000fe400078e002e */
[----:B------:R-:W-:Y:S01]  /*2bf60*/  IMAD.MOV.U32 R13, RZ, RZ, R44 ;  /* 0x000000ffff0d7224 */ /* 0x000fe200078e002c */
[----:B------:R-:W-:Y:S04]  /*2bf70*/  STL [R1+0x25fc], R8 ;  /* 0x0025fc0801007387 */ /* 0x000fe80000100800 */
[----:B------:R-:W-:Y:S04]  /*2bf80*/  STL [R1+0x25f8], R9 ;  /* 0x0025f80901007387 */ /* 0x000fe80000100800 */
[----:B------:R-:W-:Y:S04]  /*2bf90*/  STL [R1+0x25f4], R12 ;  /* 0x0025f40c01007387 */ /* 0x000fe80000100800 */
[----:B------:R2:W-:Y:S01]  /*2bfa0*/  STL [R1+0x25f0], R13 ;  /* 0x0025f00d01007387 */ /* 0x0005e20000100800 */
[----:B------:R-:W-:-:S03]  /*2bfb0*/  MOV R47, R3 ;  /* 0x00000003002f7202 */ /* 0x000fc60000000f00 */
[----:B------:R3:W-:Y:S04]  /*2bfc0*/  STL [R1+0x2600], R21 ;  /* 0x0026001501007387 */ /* 0x0007e80000100800 */
[----:B------:R-:W3:Y:S04]  /*2bfd0*/  LDL.LU R44, [R1+0x10] ;  /* 0x00001000012c7983 */ /* 0x000ee80000300800 */
[----:B------:R-:W3:Y:S04]  /*2bfe0*/  LDL.LU R45, [R1+0x14] ;  /* 0x00001400012d7983 */ /* 0x000ee80000300800 */
[----:B------:R-:W3:Y:S04]  /*2bff0*/  LDL.LU R46, [R1+0x18] ;  /* 0x00001800012e7983 */ /* 0x000ee80000300800 */
[----:B------:R-:W4:Y:S04]  /*2c000*/  LDL.LU R3, [R1+0x2844] ;  /* 0x0028440001037983 */ /* 0x000f280000300800 */
[----:B------:R-:W3:Y:S04]  /*2c010*/  LDL.LU R15, [R1+0x2840] ;  /* 0x00284000010f7983 */ /* 0x000ee80000300800 */
[----:B------:R-:W3:Y:S04]  /*2c020*/  LDL.LU R27, [R1+0x283c] ;  /* 0x00283c00011b7983 */ /* 0x000ee80000300800 */
[----:B------:R-:W3:Y:S04]  /*2c030*/  LDL.LU R26, [R1+0x2838] ;  /* 0x00283800011a7983 */ /* 0x000ee80000300800 */
[----:B------:R-:W3:Y:S04]  /*2c040*/  LDL.LU R14, [R1+0x2834] ;  /* 0x00283400010e7983 */ /* 0x000ee80000300800 */
[----:B------:R-:W3:Y:S04]  /*2c050*/  LDL.LU R52, [R1+0x240] ;  /* 0x0002400001347983 */ /* 0x000ee80000300800 */
[----:B------:R-:W3:Y:S04]  /*2c060*/  LDL.LU R53, [R1+0x244] ;  /* 0x0002440001357983 */ /* 0x000ee80000300800 */
[----:B------:R-:W3:Y:S01]  /*2c070*/  LDL.LU R54, [R1+0x248] ;  /* 0x0002480001367983 */ /* 0x000ee20000300800 */
[----:B----4-:R-:W-:-:S03]  /*2c080*/  IMAD.MOV.U32 R55, RZ, RZ, R3 ;  /* 0x000000ffff377224 */ /* 0x010fc600078e0003 */
        /* <DEDUP_REMOVED lines=8> */
[----:B------:R-:W-:Y:S01]  /*2c110*/  HMMA.1688.F32.TF32 R36, R232, R30, R36 ;  /* 0x0000001ee824723c */ /* 0x000fe20000081024 */
[----:B----4-:R-:W-:-:S02]  /*2c120*/  MOV R67, R3 ;  /* 0x0000000300437202 */ /* 0x010fc40000000f00 */
        /* <DEDUP_REMOVED lines=17> */
[----:B------:R-:W1:Y:S04]  /*2c240*/  LDL.LU R92, [R1+0x3d0] ;  /* 0x0003d000015c7983 */ /* 0x000e680000300800 */
[----:B------:R-:W1:Y:S04]  /*2c250*/  LDL.LU R93, [R1+0x3d4] ;  /* 0x0003d400015d7983 */ /* 0x000e680000300800 */
[----:B------:R-:W1:Y:S04]  /*2c260*/  LDL.LU R94, [R1+0x3d8] ;  /* 0x0003d800015e7983 */ /* 0x000e680000300800 */
[----:B------:R-:W1:Y:S04]  /*2c270*/  LDL.LU R95, [R1+0x3dc] ;  /* 0x0003dc00015f7983 */ /* 0x000e680000300800 */
[----:B------:R-:W4:Y:S04]  /*2c280*/  LDL.LU R96, [R1+0x3e0] ;  /* 0x0003e00001607983 */ /* 0x000f280000300800 */
[----:B------:R-:W4:Y:S04]  /*2c290*/  LDL.LU R97, [R1+0x3e4] ;  /* 0x0003e40001617983 */ /* 0x000f280000300800 */
[----:B------:R-:W4:Y:S04]  /*2c2a0*/  LDL.LU R98, [R1+0x3e8] ;  /* 0x0003e80001627983 */ /* 0x000f280000300800 */
[----:B------:R-:W4:Y:S01]  /*2c2b0*/  LDL.LU R99, [R1+0x3ec] ;  /* 0x0003ec0001637983 */ /* 0x000f220000300800 */
[----:B--2---:R-:W-:-:S03]  /*2c2c0*/  IMAD.MOV.U32 R13, RZ, RZ, R36 ;  /* 0x000000ffff0d7224 */ /* 0x004fc600078e0024 */
[----:B------:R-:W2:Y:S01]  /*2c2d0*/  LDL.LU R88, [R1+0x3c0] ;  /* 0x0003c00001587983 */ /* 0x000ea20000300800 */
[----:B------:R-:W-:-:S03]  /*2c2e0*/  MOV R252, R37 ;  /* 0x0000002500fc7202 */ /* 0x000fc60000000f00 */
[----:B------:R-:W2:Y:S01]  /*2c2f0*/  LDL.LU R89, [R1+0x3c4] ;  /* 0x0003c40001597983 */ /* 0x000ea20000300800 */
[----:B------:R-:W-:-:S03]  /*2c300*/  IMAD.MOV.U32 R33, RZ, RZ, R38 ;  /* 0x000000ffff217224 */ /* 0x000fc600078e0026 */
[----:B------:R-:W2:Y:S01]  /*2c310*/  LDL.LU R90, [R1+0x3c8] ;  /* 0x0003c800015a7983 */ /* 0x000ea20000300800 */
[----:B------:R-:W-:-:S03]  /*2c320*/  IMAD.MOV.U32 R32, RZ, RZ, R39 ;  /* 0x000000ffff207224 */ /* 0x000fc600078e0027 */
        /* <DEDUP_REMOVED lines=20> */
[----:B------:R-:W-:-:S03]  /*2c470*/  IMAD.MOV.U32 R20, RZ, RZ, R41 ;  /* 0x000000ffff147224 */ /* 0x000fc600078e0029 */
[----:B------:R-:W2:Y:S01]  /*2c480*/  LDL.LU R131, [R1+0x49c] ;  /* 0x00049c0001837983 */ /* 0x000ea20000300800 */
[----:B------:R-:W-:Y:S01]  /*2c490*/  IMAD.MOV.U32 R17, RZ, RZ, R42 ;  /* 0x000000ffff117224 */ /* 0x000fe200078e002a */
[----:B------:R-:W-:Y:S02]  /*2c4a0*/  MOV R16, R43 ;  /* 0x0000002b00107202 */ /* 0x000fe40000000f00 */
        /* <DEDUP_REMOVED lines=21> */
[----:B---3--:R-:W-:-:S03]  /*2c600*/  IMAD.MOV.U32 R56, RZ, RZ, R14 ;  /* 0x000000ffff387224 */ /* 0x008fc600078e000e */
[----:B------:R-:W3:Y:S01]  /*2c610*/  LDL.LU R72, [R1+0x380] ;  /* 0x0003800001487983 */ /* 0x000ee20000300800 */
[----:B------:R-:W-:-:S03]  /*2c620*/  MOV R57, R26 ;  /* 0x0000001a00397202 */ /* 0x000fc60000000f00 */
[----:B------:R-:W3:Y:S01]  /*2c630*/  LDL.LU R73, [R1+0x384] ;  /* 0x0003840001497983 */ /* 0x000ee20000300800 */
[----:B------:R-:W-:-:S03]  /*2c640*/  IMAD.MOV.U32 R58, RZ, RZ, R27 ;  /* 0x000000ffff3a7224 */ /* 0x000fc600078e001b */
[----:B------:R-:W3:Y:S01]  /*2c650*/  LDL.LU R74, [R1+0x388] ;  /* 0x00038800014a7983 */ /* 0x000ee20000300800 */
[----:B------:R-:W-:Y:S01]  /*2c660*/  IMAD.MOV.U32 R29, RZ, RZ, R40 ;  /* 0x000000ffff1d7224 */ /* 0x000fe200078e0028 */
[----:B------:R-:W-:Y:S01]  /*2c670*/  MOV R40, R22 ;  /* 0x0000001600287202 */ /* 0x000fe20000000f00 */
[----:B------:R-:W-:Y:S02]  /*2c680*/  IMAD.MOV.U32 R59, RZ, RZ, R15 ;  /* 0x000000ffff3b7224 */ /* 0x000fe400078e000f */
[----:B------:R-:W-:Y:S02]  /*2c690*/  IMAD.MOV.U32 R28, RZ, RZ, R41 ;  /* 0x000000ffff1c7224 */ /* 0x000fe400078e0029 */
[----:B------:R-:W-:Y:S02]  /*2c6a0*/  IMAD.MOV.U32 R41, RZ, RZ, R23 ;  /* 0x000000ffff297224 */ /* 0x000fe400078e0017 */
[----:B----4-:R-:W-:Y:S02]  /*2c6b0*/  IMAD.MOV.U32 R75, RZ, RZ, R3 ;  /* 0x000000ffff4b7224 */ /* 0x010fe400078e0003 */
[----:B------:R-:W4:Y:S04]  /*2c6c0*/  LDL.LU R3, [R1+0x2828] ;  /* 0x0028280001037983 */ /* 0x000f280000300800 */
[----:B------:R-:W3:Y:S04]  /*2c6d0*/  LDL.LU R14, [R1+0x2824] ;  /* 0x00282400010e7983 */ /* 0x000ee80000300800 */
[----:B------:R-:W4:Y:S04]  /*2c6e0*/  LDL.LU R26, [R1+0x2820] ;  /* 0x00282000011a7983 */ /* 0x000f280000300800 */
[----:B------:R-:W4:Y:S01]  /*2c6f0*/  LDL.LU R27, [R1+0x281c] ;  /* 0x00281c00011b7983 */ /* 0x000f220000300800 */
[----:B------:R-:W-:-:S03]  /*2c700*/  MOV R25, R42 ;  /* 0x0000002a00197202 */ /* 0x000fc60000000f00 */
[----:B------:R-:W3:Y:S01]  /*2c710*/  LDL.LU R15, [R1+0x2818] ;  /* 0x00281800010f7983 */ /* 0x000ee20000300800 */
[----:B------:R-:W-:-:S03]  /*2c720*/  IMAD.MOV.U32 R24, RZ, RZ, R43 ;  /* 0x000000ffff187224 */ /* 0x000fc600078e002b */
[----:B------:R-:W3:Y:S01]  /*2c730*/  LDL.LU R22, [R1+0x2814] ;  /* 0x0028140001167983 */ /* 0x000ee20000300800 */
[----:B------:R-:W-:-:S03]  /*2c740*/  IMAD.MOV.U32 R42, RZ, RZ, R18 ;  /* 0x000000ffff2a7224 */ /* 0x000fc600078e0012 */
[----:B------:R-:W3:Y:S01]  /*2c750*/  LDL.LU R23, [R1+0x2810] ;  /* 0x0028100001177983 */ /* 0x000ee20000300800 */
[----:B------:R-:W-:-:S03]  /*2c760*/  MOV R43, R19 ;  /* 0x00000013002b7202 */ /* 0x000fc60000000f00 */
[----:B------:R-:W3:Y:S04]  /*2c770*/  LDL.LU R18, [R1+0x280c] ;  /* 0x00280c0001127983 */ /* 0x000ee80000300800 */
[----:B------:R-:W3:Y:S01]  /*2c780*/  LDL.LU R19, [R1+0x2808] ;  /* 0x0028080001137983 */ /* 0x000ee20000300800 */
[C---:B--2---:R-:W-:Y:S06]  /*2c790*/  HMMA.1688.F32.TF32 R100, R236.reuse, R30, R100 ;  /* 0x0000001eec64723c */ /* 0x044fec0000081064 */
[C---:B------:R-:W-:Y:S06]  /*2c7a0*/  HMMA.1688.F32.TF32 R104, R236.reuse, R34, R104 ;  /* 0x00000022ec68723c */ /* 0x040fec0000081068 */
[----:B------:R-:W-:Y:S06]  /*2c7b0*/  HMMA.1688.F32.TF32 R112, R236, R10, R112 ;  /* 0x0000000aec70723c */ /* 0x000fec0000081070 */
[C---:B----4-:R-:W-:Y:S06]  /*2c7c0*/  HMMA.1688.F32.TF32 R128, R232.reuse, R26, R128 ;  /* 0x0000001ae880723c */ /* 0x050fec0000081080 */
[C---:B---3--:R-:W-:Y:S06]  /*2c7d0*/  HMMA.1688.F32.TF32 R124, R232.reuse, R22, R124 ;  /* 0x00000016e87c723c */ /* 0x048fec000008107c */
[C---:B------:R-:W-:Y:S06]  /*2c7e0*/  HMMA.1688.F32.TF32 R120, R232.reuse, R18, R120 ;  /* 0x00000012e878723c */ /* 0x040fec0000081078 */
[----:B------:R-:W-:Y:S06]  /*2c7f0*/  HMMA.1688.F32.TF32 R232, R232, R14, R116 ;  /* 0x0000000ee8e8723c */ /* 0x000fec0000081074 */
[----:B------:R-:W-:Y:S01]  /*2c800*/  MOV R9, R130 ;  /* 0x0000008200097202 */ /* 0x000fe20000000f00 */
[----:B------:R-:W-:-:S02]  /*2c810*/  IMAD.MOV.U32 R12, RZ, RZ, R131 ;  /* 0x000000ffff0c7224 */ /* 0x000fc400078e0083 */
[----:B------:R-:W-:Y:S01]  /*2c820*/  IMAD.MOV.U32 R21, RZ, RZ, R128 ;  /* 0x000000ffff157224 */ /* 0x000fe200078e0080 */
[----:B------:R-:W2:Y:S01]  /*2c830*/  LDL.LU.64 R130, [R1+0x2800] ;  /* 0x0028000001827983 */ /* 0x000ea20000300a00 */
[----:B------:R-:W-:-:S03]  /*2c840*/  IMAD.MOV.U32 R8, RZ, RZ, R129 ;  /* 0x000000ffff087224 */ /* 0x000fc600078e0081 */
        /* <DEDUP_REMOVED lines=9> */
[----:B------:R-:W2:Y:S04]  /*2c8e0*/  LDL.LU.64 R118, [R1+0x27d0] ;  /* 0x0027d00001767983 */ /* 0x000ea80000300a00 */
[----:B------:R-:W2:Y:S04]  /*2c8f0*/  LDL.LU.64 R116, [R1+0x27c8] ;  /* 0x0027c80001747983 */ /* 0x000ea80000300a00 */
[----:B------:R1:W-:Y:S04]  /*2c900*/  STL.64 [R1+0x7d0], R232 ;  /* 0x0007d0e801007387 */ /* 0x0003e80000100a00 */
[----:B------:R1:W-:Y:S04]  /*2c910*/  STL.64 [R1+0x7d8], R234 ;  /* 0x0007d8ea01007387 */ /* 0x0003e80000100a00 */
[----:B-1----:R-:W3:Y:S04]  /*2c920*/  LDL.LU R232, [R1+0x3f0] ;  /* 0x0003f00001e87983 */ /* 0x002ee80000300800 */
[----:B------:R-:W3:Y:S04]  /*2c930*/  LDL.LU R233, [R1+0x3f4] ;  /* 0x0003f40001e97983 */ /* 0x000ee80000300800 */
[----:B------:R-:W3:Y:S01]  /*2c940*/  LDL.LU R234, [R1+0x3f8] ;  /* 0x0003f80001ea7983 */ /* 0x000ee20000300800 */
[C---:B------:R-:W-:Y:S06]  /*2c950*/  HMMA.1688.F32.TF32 R108, R236.reuse, R6, R108 ;  /* 0x00000006ec6c723c */ /* 0x040fec000008106c */
[C---:B------:R-:W-:Y:S01]  /*2c960*/  HMMA.1688.F32.TF32 R36, R236.reuse, R26, R36 ;  /* 0x0000001aec24723c */ /* 0x040fe20000081024 */
[----:B------:R-:W-:Y:S01]  /*2c970*/  IMAD.MOV.U32 R235, RZ, RZ, R3 ;  /* 0x000000ffffeb7224 */ /* 0x000fe200078e0003 */
[----:B------:R-:W-:Y:S04]  /*2c980*/  STL.64 [R1+0x7c0], R112 ;  /* 0x0007c07001007387 */ /* 0x000fe80000100a00 */
[----:B------:R-:W-:Y:S01]  /*2c990*/  HMMA.1688.F32.TF32 R248, R236, R22, R248 ;  /* 0x00000016ecf8723c */ /* 0x000fe200000810f8 */
[----:B------:R1:W-:Y:S01]  /*2c9a0*/  STL [R1+0x7c8], R114 ;  /* 0x0007c87201007387 */ /* 0x0003e20000100800 */
[----:B------:R-:W-:-:S03]  /*2c9b0*/  MOV R3, R115 ;  /* 0x0000007300037202 */ /* 0x000fc60000000f00 */
        /* <DEDUP_REMOVED lines=17> */
[----:B------:R-:W2:Y:S04]  /*2cad0*/  LDL.LU.64 R36, [R1+0x2778] ;  /* 0x0027780001247983 */ /* 0x000ea80000300a00 */
[----:B------:R-:W-:Y:S04]  /*2cae0*/  STL.64 [R1+0x770], R248 ;  /* 0x000770f801007387 */ /* 0x000fe80000100a00 */
[----:B------:R1:W-:Y:S04]  /*2caf0*/  STL.64 [R1+0x778], R250 ;  /* 0x000778fa01007387 */ /* 0x0003e80000100a00 */
[----:B-1----:R-:W2:Y:S04]  /*2cb00*/  LDL.LU.64 R250, [R1+0x2770] ;  /* 0x0027700001fa7983 */ /* 0x002ea80000300a00 */
[----:B------:R-:W2:Y:S01]  /*2cb10*/  LDL.LU.64 R248, [R1+0x2768] ;  /* 0x0027680001f87983 */ /* 0x000ea20000300a00 */
[----:B------:R-:W-:Y:S06]  /*2cb20*/  HMMA.1688.F32.TF32 R40, R244, R22, R40 ;  /* 0x00000016f428723c */ /* 0x000fec0000081028 */
[----:B---3--:R-:W-:-:S15]  /*2cb30*/  HMMA.1688.F32.TF32 R232, R236, R18, R232 ;  /* 0x00000012ece8723c */ /* 0x008fde00000810e8 */
[----:B------:R-:W-:-:S08]  /*2cb40*/  NOP ;  /* 0x0000000000007918 */ /* 0x000fd00000000000 */
[----:B------:R-:W-:Y:S04]  /*2cb50*/  STL.64 [R1+0x760], R232 ;  /* 0x000760e801007387 */ /* 0x000fe80000100a00 */
[----:B------:R1:W-:Y:S02]  /*2cb60*/  STL.64 [R1+0x768], R234 ;  /* 0x000768ea01007387 */ /* 0x0003e40000100a00 */
[----:B-1----:R-:W-:Y:S02]  /*2cb70*/  HMMA.1688.F32.TF32 R232, R236, R14, R96 ;  /* 0x0000000eece8723c */ /* 0x002fe40000081060 */
        /* <DEDUP_REMOVED lines=10> */
[C---:B------:R-:W-:Y:S06]  /*2cc20*/  HMMA.1688.F32.TF32 R72, R240.reuse, R18, R68 ;  /* 0x00000012f048723c */ /* 0x040fec0000081044 */
[----:B------:R-:W-:Y:S01]  /*2cc30*/  HMMA.1688.F32.TF32 R68, R240, R14, R64 ;  /* 0x0000000ef044723c */ /* 0x000fe20000081040 */
[----:B------:R-:W-:Y:S04]  /*2cc40*/  STL.64 [R1+0x5d0], R232 ;  /* 0x0005d0e801007387 */ /* 0x000fe80000100a00 */
[----:B------:R-:W-:Y:S01]  /*2cc50*/  LDS R240, [R0+UR12+0xc380] ;  /* 0x00c3800c00f07984 */ /* 0x000fe20008000800 */
[C---:B------:R-:W-:Y:S03]  /*2cc60*/  HMMA.1688.F32.TF32 R64, R244.reuse, R10, R60 ;  /* 0x0000000af440723c */ /* 0x040fe6000008103c */
[----:B------:R-:W-:Y:S03]  /*2cc70*/  LDS R232, [R0+UR12+0xc280] ;  /* 0x00c2800c00e87984 */ /* 0x000fe60008000800 */
[C---:B------:R-:W-:Y:S01]  /*2cc80*/  HMMA.1688.F32.TF32 R60, R244.reuse, R6, R56 ;  /* 0x00000006f43c723c */ /* 0x040fe20000081038 */
[----:B------:R-:W-:Y:S04]  /*2cc90*/  STL.64 [R1+0x5d8], R234 ;  /* 0x0005d8ea01007387 */ /* 0x000fe80000100a00 */
[----:B------:R-:W-:Y:S01]  /*2cca0*/  LDS R233, [R2+UR12+0xc280] ;  /* 0x00c2800c02e97984 */ /* 0x000fe20008000800 */
[C---:B------:R-:W-:Y:S03]  /*2ccb0*/  HMMA.1688.F32.TF32 R56, R244.reuse, R34, R52 ;  /* 0x00000022f438723c */ /* 0x040fe60000081034 */
[----:B------:R-:W-:Y:S03]  /*2ccc0*/  STL.64 [R1+0x5c0], R96 ;  /* 0x0005c06001007387 */ /* 0x000fe60000100a00 */
        /* <DEDUP_REMOVED lines=23> */
[----:B----4-:R-:W-:-:S03]  /*2ce40*/  IMAD.MOV.U32 R44, RZ, RZ, R39 ;  /* 0x000000ffff2c7224 */ /* 0x010fc600078e0027 */
[----:B------:R-:W-:Y:S04]  /*2ce50*/  STL.64 [R1+0x3c0], R52 ;  /* 0x0003c03401007387 */ /* 0x000fe80000100a00 */
[----:B------:R-:W-:Y:S04]  /*2ce60*/  STL.64 [R1+0x3c8], R54 ;  /* 0x0003c83601007387 */ /* 0x000fe80000100a00 */
[----:B------:R1:W-:Y:S01]  /*2ce70*/  STL.64 [R1+0x260], R48 ;  /* 0x0002603001007387 */ /* 0x0003e20000100a00 */
[----:B--2---:R-:W-:-:S03]  /*2ce80*/  IMAD.MOV.U32 R45, RZ, RZ, R248 ;  /* 0x000000ffff2d7224 */ /* 0x004fc600078e00f8 */
[----:B------:R2:W-:Y:S01]  /*2ce90*/  STL.64 [R1+0x268], R50 ;  /* 0x0002683201007387 */ /* 0x0005e20000100a00 */
[----:B------:R-:W-:-:S03]  /*2cea0*/  MOV R46, R37 ;  /* 0x00000025002e7202 */ /* 0x000fc60000000f00 */
[----:B------:R-:W3:Y:S01]  /*2ceb0*/  LDL.LU R39, [R1+0x2760] ;  /* 0x0027600001277983 */ /* 0x000ee20000300800 */
[----:B------:R-:W-:-:S03]  /*2cec0*/  IMAD.MOV.U32 R47, RZ, RZ, R38 ;  /* 0x000000ffff2f7224 */ /* 0x000fc600078e0026 */
[----:B------:R4:W-:Y:S04]  /*2ced0*/  STL.64 [R1+0x240], R40 ;  /* 0x0002402801007387 */ /* 0x0009e80000100a00 */
[----:B------:R4:W-:Y:S04]  /*2cee0*/  STL.64 [R1+0x248], R42 ;  /* 0x0002482a01007387 */ /* 0x0009e80000100a00 */
[----:B------:R-:W4:Y:S01]  /*2cef0*/  LDL.LU R248, [R1+0x275c] ;  /* 0x00275c0001f87983 */ /* 0x000f220000300800 */
[----:B-1----:R-:W-:-:S03]  /*2cf00*/  IMAD.MOV.U32 R48, RZ, RZ, R251 ;  /* 0x000000ffff307224 */ /* 0x002fc600078e00fb */
[----:B------:R-:W4:Y:S01]  /*2cf10*/  LDL.LU R37, [R1+0x2758] ;  /* 0x0027580001257983 */ /* 0x000f220000300800 */
[----:B------:R-:W-:-:S03]  /*2cf20*/  MOV R49, R250 ;  /* 0x000000fa00317202 */ /* 0x000fc60000000f00 */
[----:B------:R-:W4:Y:S01]  /*2cf30*/  LDL.LU R38, [R1+0x2754] ;  /* 0x0027540001267983 */ /* 0x000f220000300800 */
[----:B--2---:R-:W-:-:S03]  /*2cf40*/  IMAD.MOV.U32 R50, RZ, RZ, R249 ;  /* 0x000000ffff327224 */ /* 0x004fc600078e00f9 */
[----:B------:R-:W2:Y:S01]  /*2cf50*/  LDL.LU R251, [R1+0x2750] ;  /* 0x0027500001fb7983 */ /* 0x000ea20000300800 */
[----:B------:R-:W-:-:S03]  /*2cf60*/  IMAD.MOV.U32 R51, RZ, RZ, R36 ;  /* 0x000000ffff337224 */ /* 0x000fc600078e0024 */
[----:B------:R-:W2:Y:S04]  /*2cf70*/  LDL.LU R250, [R1+0x274c] ;  /* 0x00274c0001fa7983 */ /* 0x000ea80000300800 */
[----:B------:R-:W2:Y:S04]  /*2cf80*/  LDL.LU R249, [R1+0x2748] ;  /* 0x0027480001f97983 */ /* 0x000ea80000300800 */
[----:B------:R-:W2:Y:S04]  /*2cf90*/  LDL.LU R36, [R1+0x2744] ;  /* 0x0027440001247983 */ /* 0x000ea80000300800 */
[----:B------:R-:W-:Y:S04]  /*2cfa0*/  LDS R234, [R0+UR12+0xe280] ;  /* 0x00e2800c00ea7984 */ /* 0x000fe80008000800 */
[----:B------:R-:W1:Y:S04]  /*2cfb0*/  LDS R235, [R2+UR12+0xe280] ;  /* 0x00e2800c02eb7984 */ /* 0x000e680008000800 */
[----:B------:R-:W-:Y:S04]  /*2cfc0*/  LDS R242, [R0+UR12+0xe380] ;  /* 0x00e3800c00f27984 */ /* 0x000fe80008000800 */
[----:B------:R-:W-:Y:S04]  /*2cfd0*/  LDS R241, [R2+UR12+0xc380] ;  /* 0x00c3800c02f17984 */ /* 0x000fe80008000800 */
[----:B------:R-:W-:Y:S01]  /*2cfe0*/  LDS R243, [R2+UR12+0xe380] ;  /* 0x00e3800c02f37984 */ /* 0x000fe20008000800 */
[----:B---3--:R-:W-:Y:S01]  /*2cff0*/  MOV R55, R39 ;  /* 0x0000002700377202 */ /* 0x008fe20000000f00 */
[----:B----4-:R-:W-:Y:S01]  /*2d000*/  IMAD.MOV.U32 R54, RZ, RZ, R248 ;  /* 0x000000ffff367224 */ /* 0x010fe200078e00f8 */
[----:B------:R-:W-:-:S02]  /*2d010*/  MOV R52, R37 ;  /* 0x0000002500347202 */ /* 0x000fc40000000f00 */
[----:B------:R-:W3:Y:S01]  /*2d020*/  LDL.LU R37, [R1+0x2740] ;  /* 0x0027400001257983 */ /* 0x000ee20000300800 */
[----:B------:R-:W-:-:S03]  /*2d030*/  IMAD.MOV.U32 R53, RZ, RZ, R38 ;  /* 0x000000ffff357224 */ /* 0x000fc600078e0026 */
[----:B------:R-:W4:Y:S04]  /*2d040*/  LDL.LU R38, [R1+0x273c] ;  /* 0x00273c0001267983 */ /* 0x000f280000300800 */
[----:B------:R-:W4:Y:S04]  /*2d050*/  LDL.LU R248, [R1+0x2738] ;  /* 0x0027380001f87983 */ /* 0x000f280000300800 */
[----:B------:R-:W4:Y:S04]  /*2d060*/  LDL.LU R39, [R1+0x2734] ;  /* 0x0027340001277983 */ /* 0x000f280000300800 */
[----:B------:R-:W4:Y:S01]  /*2d070*/  LDL.LU R60, [R1+0x1b0] ;  /* 0x0001b000013c7983 */ /* 0x000f220000300800 */
[----:B--2---:R-:W-:-:S03]  /*2d080*/  IMAD.MOV.U32 R63, RZ, RZ, R36 ;  /* 0x000000ffff3f7224 */ /* 0x004fc600078e0024 */
[----:B------:R-:W2:Y:S04]  /*2d090*/  LDL.LU R61, [R1+0x1b4] ;  /* 0x0001b400013d7983 */ /* 0x000ea80000300800 */
[----:B------:R-:W2:Y:S04]  /*2d0a0*/  LDL.LU R62, [R1+0x1b8] ;  /* 0x0001b800013e7983 */ /* 0x000ea80000300800 */
[----:B------:R-:W2:Y:S01]  /*2d0b0*/  LDL.LU R36, [R1+0x2730] ;  /* 0x0027300001247983 */ /* 0x000ea20000300800 */
[----:B---3--:R-:W-:Y:S02]  /*2d0c0*/  IMAD.MOV.U32 R67, RZ, RZ, R37 ;  /* 0x000000ffff437224 */ /* 0x008fe400078e0025 */
[----:B----4-:R-:W-:-:S02]  /*2d0d0*/  IMAD.MOV.U32 R66, RZ, RZ, R38 ;  /* 0x000000ffff427224 */ /* 0x010fc400078e0026 */
[----:B------:R-:W-:Y:S02]  /*2d0e0*/  IMAD.MOV.U32 R64, RZ, RZ, R248 ;  /* 0x000000ffff407224 */ /* 0x000fe400078e00f8 */
[----:B------:R-:W3:Y:S01]  /*2d0f0*/  LDL.LU R248, [R1+0x272c] ;  /* 0x00272c0001f87983 */ /* 0x000ee20000300800 */
[----:B------:R-:W-:-:S03]  /*2d100*/  MOV R65, R39 ;  /* 0x0000002700417202 */ /* 0x000fc60000000f00 */
[----:B------:R-:W4:Y:S04]  /*2d110*/  LDL.LU R39, [R1+0x2728] ;  /* 0x0027280001277983 */ /* 0x000f280000300800 */
[----:B------:R-:W3:Y:S04]  /*2d120*/  LDL.LU R38, [R1+0x2724] ;  /* 0x0027240001267983 */ /* 0x000ee80000300800 */
[----:B------:R-:W4:Y:S04]  /*2d130*/  LDL.LU R37, [R1+0x2720] ;  /* 0x0027200001257983 */ /* 0x000f280000300800 */
[----:B------:R-:W3:Y:S01]  /*2d140*/  LDL.LU R68, [R1+0x1d0] ;  /* 0x0001d00001447983 */ /* 0x000ee20000300800 */
[----:B--2---:R-:W-:-:S03]  /*2d150*/  MOV R69, R36 ;  /* 0x0000002400457202 */ /* 0x004fc60000000f00 */
[----:B------:R-:W2:Y:S04]  /*2d160*/  LDL.LU R36, [R1+0x271c] ;  /* 0x00271c0001247983 */ /* 0x000ea80000300800 */
[----:B------:R-:W3:Y:S04]  /*2d170*/  LDL.LU R70, [R1+0x1d8] ;  /* 0x0001d80001467983 */ /* 0x000ee80000300800 */
[----:B------:R-:W3:Y:S04]  /*2d180*/  LDL.LU R71, [R1+0x1dc] ;  /* 0x0001dc0001477983 */ /* 0x000ee80000300800 */
[----:B------:R-:W3:Y:S04]  /*2d190*/  LDL.LU R76, [R1+0x1f0] ;  /* 0x0001f000014c7983 */ /* 0x000ee80000300800 */
[----:B------:R-:W3:Y:S04]  /*2d1a0*/  LDL.LU R77, [R1+0x1f4] ;  /* 0x0001f400014d7983 */ /* 0x000ee80000300800 */
[----:B------:R-:W3:Y:S01]  /*2d1b0*/  LDL.LU R78, [R1+0x1f8] ;  /* 0x0001f800014e7983 */ /* 0x000ee20000300800 */
[----:B--2---:R-:W-:-:S03]  /*2d1c0*/  IMAD.MOV.U32 R79, RZ, RZ, R36 ;  /* 0x000000ffff4f7224 */ /* 0x004fc600078e0024 */
        /* <DEDUP_REMOVED lines=8> */
[----:B----4-:R-:W-:Y:S01]  /*2d250*/  MOV R72, R37 ;  /* 0x0000002500487202 */ /* 0x010fe20000000f00 */
[----:B---3--:R-:W-:-:S02]  /*2d260*/  IMAD.MOV.U32 R73, RZ, RZ, R38 ;  /* 0x000000ffff497224 */ /* 0x008fc400078e0026 */
[----:B------:R-:W-:Y:S01]  /*2d270*/  IMAD.MOV.U32 R74, RZ, RZ, R39 ;  /* 0x000000ffff4a7224 */ /* 0x000fe200078e0027 */
[----:B------:R-:W-:Y:S01]  /*2d280*/  MOV R75, R248 ;  /* 0x000000f8004b7202 */ /* 0x000fe20000000f00 */
[----:B------:R-:W-:Y:S01]  /*2d290*/  IMAD.MOV.U32 R56, RZ, RZ, R249 ;  /* 0x000000ffff387224 */ /* 0x000fe200078e00f9 */
[----:B------:R-:W-:Y:S01]  /*2d2a0*/  MOV R58, R251 ;  /* 0x000000fb003a7202 */ /* 0x000fe20000000f00 */
[----:B------:R-:W-:Y:S02]  /*2d2b0*/  IMAD.MOV.U32 R57, RZ, RZ, R250 ;  /* 0x000000ffff397224 */ /* 0x000fe400078e00fa */
[----:B--2---:R-:W-:Y:S02]  /*2d2c0*/  IMAD.MOV.U32 R87, RZ, RZ, R36 ;  /* 0x000000ffff577224 */ /* 0x004fe400078e0024 */
[----:B------:R-:W2:Y:S04]  /*2d2d0*/  LDL.LU R36, [R1+0x2714] ;  /* 0x0027140001247983 */ /* 0x000ea80000300800 */
[----:B------:R-:W3:Y:S04]  /*2d2e0*/  LDL.LU R88, [R1+0x220] ;  /* 0x0002200001587983 */ /* 0x000ee80000300800 */
[----:B------:R-:W3:Y:S04]  /*2d2f0*/  LDL.LU R89, [R1+0x224] ;  /* 0x0002240001597983 */ /* 0x000ee80000300800 */
[----:B------:R-:W3:Y:S04]  /*2d300*/  LDL.LU R90, [R1+0x228] ;  /* 0x00022800015a7983 */ /* 0x000ee80000300800 */
[----:B------:R-:W3:Y:S04]  /*2d310*/  LDL.LU R91, [R1+0x22c] ;  /* 0x00022c00015b7983 */ /* 0x000ee80000300800 */
        /* <DEDUP_REMOVED lines=11> */
[----:B------:R-:W3:Y:S01]  /*2d3d0*/  LDL.LU R43, [R1+0x16c] ;  /* 0x00016c00012b7983 */ /* 0x000ee20000300800 */
[C---:B-1----:R-:W-:Y:S06]  /*2d3e0*/  HMMA.1688.F32.TF32 R48, R232.reuse, R34, R48 ;  /* 0x00000022e830723c */ /* 0x042fec0000081030 */
[----:B------:R-:W-:Y:S06]  /*2d3f0*/  HMMA.1688.F32.TF32 R44, R232, R30, R44 ;  /* 0x0000001ee82c723c */ /* 0x000fec000008102c */
[C---:B--2---:R-:W-:Y:S01]  /*2d400*/  HMMA.1688.F32.TF32 R92, R244.reuse, R14, R36 ;  /* 0x0000000ef45c723c */ /* 0x044fe20000081024 */
[----:B------:R-:W-:Y:S04]  /*2d410*/  LDS R36, [R0+UR12+0xc200] ;  /* 0x00c2000c00247984 */ /* 0x000fe80008000800 */
[----:B------:R-:W-:Y:S04]  /*2d420*/  LDS R38, [R0+UR12+0xe200] ;  /* 0x00e2000c00267984 */ /* 0x000fe80008000800 */
[----:B------:R-:W-:Y:S04]  /*2d430*/  LDS R37, [R2+UR12+0xc200] ;  /* 0x00c2000c02257984 */ /* 0x000fe80008000800 */
[----:B------:R-:W1:Y:S01]  /*2d440*/  LDS R39, [R2+UR12+0xe200] ;  /* 0x00e2000c02277984 */ /* 0x000e620008000800 */
[----:B----4-:R-:W-:Y:S06]  /*2d450*/  HMMA.1688.F32.TF32 R96, R244, R18, R248 ;  /* 0x00000012f460723c */ /* 0x010fec00000810f8 */
[-C--:B---3--:R-:W-:Y:S06]  /*2d460*/  HMMA.1688.F32.TF32 R56, R232, R10.reuse, R56 ;  /* 0x0000000ae838723c */ /* 0x088fec0000081038 */
[C---:B-1----:R-:W-:Y:S06]  /*2d470*/  HMMA.1688.F32.TF32 R88, R36.reuse, R10, R88 ;  /* 0x0000000a2458723c */ /* 0x042fec0000081058 */
[C---:B------:R-:W-:Y:S06]  /*2d480*/  HMMA.1688.F32.TF32 R84, R36.reuse, R6, R84 ;  /* 0x000000062454723c */ /* 0x040fec0000081054 */
[C---:B------:R-:W-:Y:S06]  /*2d490*/  HMMA.1688.F32.TF32 R80, R36.reuse, R34, R80 ;  /* 0x000000222450723c */ /* 0x040fec0000081050 */
[C---:B------:R-:W-:Y:S06]  /*2d4a0*/  HMMA.1688.F32.TF32 R76, R36.reuse, R30, R76 ;  /* 0x0000001e244c723c */ /* 0x040fec000008104c */
[C---:B------:R-:W-:Y:S06]  /*2d4b0*/  HMMA.1688.F32.TF32 R72, R36.reuse, R26, R72 ;  /* 0x0000001a2448723c */ /* 0x040fec0000081048 */
[C---:B------:R-:W-:Y:S06]  /*2d4c0*/  HMMA.1688.F32.TF32 R68, R36.reuse, R22, R68 ;  /* 0x000000162444723c */ /* 0x040fec0000081044 */
[C---:B------:R-:W-:Y:S01]  /*2d4d0*/  HMMA.1688.F32.TF32 R64, R36.reuse, R18, R64 ;  /* 0x000000122440723c */ /* 0x040fe20000081040 */
[----:B------:R-:W-:Y:S05]  /*2d4e0*/  STL.64 [R1+0x10], R96 ;  /* 0x0000106001007387 */ /* 0x000fea0000100a00 */
[----:B------:R-:W-:Y:S01]  /*2d4f0*/  HMMA.1688.F32.TF32 R60, R36, R14, R60 ;  /* 0x0000000e243c723c */ /* 0x000fe2000008103c */
        /* <DEDUP_REMOVED lines=23> */
[----:B------:R1:W-:Y:S02]  /*2d670*/  STL.64 [R1+0x738], R38 ;  /* 0x0007382601007387 */ /* 0x0003e40000100a00 */
[C---:B-1----:R-:W-:Y:S02]  /*2d680*/  HMMA.1688.F32.TF32 R36, R232.reuse, R26, R40 ;  /* 0x0000001ae824723c */ /* 0x042fe40000081028 */
[----:B------:R1:W-:Y:S04]  /*2d690*/  STL.64 [R1+0x720], R48 ;  /* 0x0007203001007387 */ /* 0x0003e80000100a00 */
[----:B------:R2:W-:Y:S04]  /*2d6a0*/  STL.64 [R1+0x728], R50 ;  /* 0x0007283201007387 */ /* 0x0005e80000100a00 */
[----:B-1----:R-:W3:Y:S04]  /*2d6b0*/  LDL.LU R48, [R1+0x80] ;  /* 0x0000800001307983 */ /* 0x002ee80000300800 */
[----:B------:R-:W-:Y:S04]  /*2d6c0*/  STL.64 [R1+0x710], R44 ;  /* 0x0007102c01007387 */ /* 0x000fe80000100a00 */
[----:B------:R-:W-:Y:S05]  /*2d6d0*/  STL.64 [R1+0x718], R46 ;  /* 0x0007182e01007387 */ /* 0x000fea0000100a00 */
[----:B------:R1:W-:Y:S04]  /*2d6e0*/  STL.64 [R1+0x700], R36 ;  /* 0x0007002401007387 */ /* 0x0003e80000100a00 */
[----:B------:R4:W-:Y:S04]  /*2d6f0*/  STL.64 [R1+0x708], R38 ;  /* 0x0007082601007387 */ /* 0x0009e80000100a00 */
[----:B------:R-:W3:Y:S04]  /*2d700*/  LDL.LU R49, [R1+0x84] ;  /* 0x0000840001317983 */ /* 0x000ee80000300800 */
[----:B--2---:R-:W3:Y:S04]  /*2d710*/  LDL.LU R50, [R1+0x88] ;  /* 0x0000880001327983 */ /* 0x004ee80000300800 */
[----:B------:R-:W3:Y:S04]  /*2d720*/  LDL.LU R51, [R1+0x8c] ;  /* 0x00008c0001337983 */ /* 0x000ee80000300800 */
        /* <DEDUP_REMOVED lines=8> */
[----:B-1----:R-:W2:Y:S04]  /*2d7b0*/  LDL.LU R36, [R1+0xc0] ;  /* 0x0000c00001247983 */ /* 0x002ea80000300800 */
        /* <DEDUP_REMOVED lines=61> */
[----:B----4-:R-:W-:-:S15]  /*2db90*/  HMMA.1688.F32.TF32 R232, R232, R14, R88 ;  /* 0x0000000ee8e8723c */ /* 0x010fde0000081058 */
[----:B------:R-:W-:-:S02]  /*2dba0*/  NOP ;  /* 0x0000000000007918 */ /* 0x000fc40000000000 */
        /* <DEDUP_REMOVED lines=8> */
[----:B------:R-:W4:Y:S04]  /*2dc30*/  LDL.LU.64 R90, [R1+0x26d0] ;  /* 0x0026d000015a7983 */ /* 0x000f280000300a00 */
[----:B------:R-:W4:Y:S04]  /*2dc40*/  LDL.LU.64 R88, [R1+0x26c8] ;  /* 0x0026c80001587983 */ /* 0x000f280000300a00 */
[----:B------:R1:W-:Y:S04]  /*2dc50*/  STL.64 [R1+0x550], R232 ;  /* 0x000550e801007387 */ /* 0x0003e80000100a00 */
[----:B------:R1:W-:Y:S04]  /*2dc60*/  STL.64 [R1+0x558], R234 ;  /* 0x000558ea01007387 */ /* 0x0003e80000100a00 */
[----:B-1----:R-:W2:Y:S04]  /*2dc70*/  LDL.LU R232, [R1+0xd0] ;  /* 0x0000d00001e87983 */ /* 0x002ea80000300800 */
[----:B------:R-:W2:Y:S04]  /*2dc80*/  LDL.LU R233, [R1+0xd4] ;  /* 0x0000d40001e97983 */ /* 0x000ea80000300800 */
[----:B------:R-:W2:Y:S04]  /*2dc90*/  LDL.LU R234, [R1+0xd8] ;  /* 0x0000d80001ea7983 */ /* 0x000ea80000300800 */
[----:B------:R-:W2:Y:S01]  /*2dca0*/  LDL.LU R235, [R1+0xdc] ;  /* 0x0000dc0001eb7983 */ /* 0x000ea20000300800 */
[C---:B------:R-:W-:Y:S06]  /*2dcb0*/  HMMA.1688.F32.TF32 R84, R236.reuse, R10, R84 ;  /* 0x0000000aec54723c */ /* 0x040fec0000081054 */
[C---:B------:R-:W-:Y:S06]  /*2dcc0*/  HMMA.1688.F32.TF32 R80, R236.reuse, R6, R80 ;  /* 0x00000006ec50723c */ /* 0x040fec0000081050 */
[C---:B------:R-:W-:Y:S06]  /*2dcd0*/  HMMA.1688.F32.TF32 R76, R236.reuse, R34, R76 ;  /* 0x00000022ec4c723c */ /* 0x040fec000008104c */
[C---:B------:R-:W-:Y:S06]  /*2dce0*/  HMMA.1688.F32.TF32 R72, R236.reuse, R30, R72 ;  /* 0x0000001eec48723c */ /* 0x040fec0000081048 */
[C---:B------:R-:W-:Y:S01]  /*2dcf0*/  HMMA.1688.F32.TF32 R68, R236.reuse, R26, R68 ;  /* 0x0000001aec44723c */ /* 0x040fe20000081044 */
        /* <DEDUP_REMOVED lines=19> */
[----:B------:R-:W3:Y:S01]  /*2de30*/  LDL.LU.64 R68, [R1+0x2678] ;  /* 0x0026780001447983 */ /* 0x000ee20000300a00 */
[----:B--2---:R-:W-:-:S15]  /*2de40*/  HMMA.1688.F32.TF32 R232, R236, R22, R232 ;  /* 0x00000016ece8723c */ /* 0x004fde00000810e8 */
[----:B------:R-:W-:-:S08]  /*2de50*/  NOP ;  /* 0x0000000000007918 */ /* 0x000fd00000000000 */
[----:B------:R-:W-:Y:S04]  /*2de60*/  STL.64 [R1+0x470], R232 ;  /* 0x000470e801007387 */ /* 0x000fe80000100a00 */
[----:B------:R1:W-:Y:S02]  /*2de70*/  STL.64 [R1+0x478], R234 ;  /* 0x000478ea01007387 */ /* 0x0003e40000100a00 */
[C---:B-1----:R-:W-:Y:S06]  /*2de80*/  HMMA.1688.F32.TF32 R232, R236.reuse, R18, R36 ;  /* 0x00000012ece8723c */ /* 0x042fec0000081024 */
[----:B------:R-:W-:Y:S06]  /*2de90*/  HMMA.1688.F32.TF32 R236, R236, R14, R244 ;  /* 0x0000000eecec723c */ /* 0x000fec00000810f4 */
[C---:B------:R-:W-:Y:S11]  /*2dea0*/  HMMA.1688.F32.TF32 R36, R240.reuse, R10, R248 ;  /* 0x0000000af024723c */ /* 0x040ff600000810f8 */
[----:B------:R-:W-:Y:S04]  /*2deb0*/  STL.64 [R1+0x460], R232 ;  /* 0x000460e801007387 */ /* 0x000fe80000100a00 */
[----:B------:R1:W-:Y:S04]  /*2dec0*/  STL.64 [R1+0x468], R234 ;  /* 0x000468ea01007387 */ /* 0x0003e80000100a00 */
[----:B------:R-:W-:Y:S04]  /*2ded0*/  STL.64 [R1+0x3b0], R236 ;  /* 0x0003b0ec01007387 */ /* 0x000fe80000100a00 */
[----:B------:R-:W-:Y:S01]  /*2dee0*/  STL.64 [R1+0x3b8], R238 ;  /* 0x0003b8ee01007387 */ /* 0x000fe20000100a00 */
[C---:B-1----:R-:W-:Y:S03]  /*2def0*/  HMMA.1688.F32.TF32 R232, R240.reuse, R6, R52 ;  /* 0x00000006f0e8723c */ /* 0x042fe60000081034 */
[----:B------:R-:W-:Y:S04]  /*2df00*/  STL.64 [R1+0x3a0], R36 ;  /* 0x0003a02401007387 */ /* 0x000fe80000100a00 */
[----:B------:R1:W-:Y:S01]  /*2df10*/  STL.64 [R1+0x3a8], R38 ;  /* 0x0003a82601007387 */ /* 0x0003e20000100a00 */
[C---:B------:R-:W-:Y:S03]  /*2df20*/  HMMA.1688.F32.TF32 R52, R240.reuse, R34, R48 ;  /* 0x00000022f034723c */ /* 0x040fe60000081030 */
[----:B------:R-:W-:Y:S03]  /*2df30*/  LDS R236, [R0+UR12+0xc500] ;  /* 0x00c5000c00ec7984 */ /* 0x000fe60008000800 */
[C---:B------:R-:W-:Y:S01]  /*2df40*/  HMMA.1688.F32.TF32 R64, R240.reuse, R26, R64 ;  /* 0x0000001af040723c */ /* 0x040fe20000081040 */
[----:B------:R-:W-:Y:S04]  /*2df50*/  LDS R238, [R0+UR12+0xe500] ;  /* 0x00e5000c00ee7984 */ /* 0x000fe80008000800 */
[----:B------:R-:W-:Y:S01]  /*2df60*/  LDS R237, [R2+UR12+0xc500] ;  /* 0x00c5000c02ed7984 */ /* 0x000fe20008000800 */
[C---:B-1----:R-:W-:Y:S03]  /*2df70*/  HMMA.1688.F32.TF32 R36, R240.reuse, R30, R44 ;  /* 0x0000001ef024723c */ /* 0x042fe6000008102c */
[----:B------:R-:W-:Y:S04]  /*2df80*/  LDS R239, [R2+UR12+0xe500] ;  /* 0x00e5000c02ef7984 */ /* 0x000fe80008000800 */
[----:B------:R-:W-:Y:S04]  /*2df90*/  STL.64 [R1+0x390], R232 ;  /* 0x000390e801007387 */ /* 0x000fe80000100a00 */
[----:B------:R-:W-:Y:S04]  /*2dfa0*/  STL.64 [R1+0x398], R234 ;  /* 0x000398ea01007387 */ /* 0x000fe80000100a00 */
[----:B------:R-:W2:Y:S04]  /*2dfb0*/  LDL.LU R48, [R1+0x340] ;  /* 0x0003400001307983 */ /* 0x000ea80000300800 */
[----:B------:R1:W-:Y:S04]  /*2dfc0*/  STL.64 [R1+0x380], R52 ;  /* 0x0003803401007387 */ /* 0x0003e80000100a00 */
[----:B------:R4:W-:Y:S04]  /*2dfd0*/  STL.64 [R1+0x388], R54 ;  /* 0x0003883601007387 */ /* 0x0009e80000100a00 */
[----:B------:R-:W-:Y:S04]  /*2dfe0*/  STL.64 [R1+0x370], R36 ;  /* 0x0003702401007387 */ /* 0x000fe80000100a00 */
[----:B------:R3:W-:Y:S04]  /*2dff0*/  STL.64 [R1+0x378], R38 ;  /* 0x0003782601007387 */ /* 0x0007e80000100a00 */
[----:B------:R-:W2:Y:S04]  /*2e000*/  LDL.LU R49, [R1+0x344] ;  /* 0x0003440001317983 */ /* 0x000ea80000300800 */
[----:B------:R-:W2:Y:S04]  /*2e010*/  LDL.LU R50, [R1+0x348] ;  /* 0x0003480001327983 */ /* 0x000ea80000300800 */
[----:B------:R-:W2:Y:S04]  /*2e020*/  LDL.LU R51, [R1+0x34c] ;  /* 0x00034c0001337983 */ /* 0x000ea80000300800 */
[----:B-1----:R-:W2:Y:S04]  /*2e030*/  LDL.LU R52, [R1+0x350] ;  /* 0x0003500001347983 */ /* 0x002ea80000300800 */
[----:B------:R-:W2:Y:S04]  /*2e040*/  LDL.LU R53, [R1+0x354] ;  /* 0x0003540001357983 */ /* 0x000ea80000300800 */
[----:B----4-:R-:W4:Y:S04]  /*2e050*/  LDL.LU R54, [R1+0x358] ;  /* 0x0003580001367983 */ /* 0x010f280000300800 */
[----:B------:R-:W4:Y:S04]  /*2e060*/  LDL.LU R55, [R1+0x35c] ;  /* 0x00035c0001377983 */ /* 0x000f280000300800 */
[----:B------:R-:W4:Y:S04]  /*2e070*/  LDL.LU R44, [R1+0x330] ;  /* 0x00033000012c7983 */ /* 0x000f280000300800 */
[----:B------:R-:W4:Y:S04]  /*2e080*/  LDL.LU R45, [R1+0x334] ;  /* 0x00033400012d7983 */ /* 0x000f280000300800 */
[----:B------:R-:W4:Y:S04]  /*2e090*/  LDL.LU R46, [R1+0x338] ;  /* 0x00033800012e7983 */ /* 0x000f280000300800 */
[----:B------:R-:W4:Y:S01]  /*2e0a0*/  LDL.LU R47, [R1+0x33c] ;  /* 0x00033c00012f7983 */ /* 0x000f220000300800 */
[C---:B------:R-:W-:Y:S03]  /*2e0b0*/  HMMA.1688.F32.TF32 R60, R240.reuse, R22, R60 ;  /* 0x00000016f03c723c */ /* 0x040fe6000008103c */
[----:B------:R-:W-:Y:S03]  /*2e0c0*/  LDS R232, [R0+UR12+0xc480] ;  /* 0x00c4800c00e87984 */ /* 0x000fe60008000800 */
[C---:B---3--:R-:W-:Y:S01]  /*2e0d0*/  HMMA.1688.F32.TF32 R36, R240.reuse, R18, R56 ;  /* 0x00000012f024723c */ /* 0x048fe20000081038 */
[----:B------:R-:W-:Y:S04]  /*2e0e0*/  STL.64 [R1+0x360], R64 ;  /* 0x0003604001007387 */ /* 0x000fe80000100a00 */
[----:B------:R-:W-:Y:S01]  /*2e0f0*/  STL.64 [R1+0x368], R66 ;  /* 0x0003684201007387 */ /* 0x000fe20000100a00 */
[----:B------:R-:W-:Y:S03]  /*2e100*/  HMMA.1688.F32.TF32 R248, R240, R14, R40 ;  /* 0x0000000ef0f8723c */ /* 0x000fe60000081028 */
[----:B------:R-:W-:Y:S04]  /*2e110*/  LDS R234, [R0+UR12+0xe480] ;  /* 0x00e4800c00ea7984 */ /* 0x000fe80008000800 */
[----:B------:R-:W-:Y:S04]  /*2e120*/  LDS R233, [R2+UR12+0xc480] ;  /* 0x00c4800c02e97984 */ /* 0x000fe80008000800 */
[----:B------:R-:W-:Y:S04]  /*2e130*/  STL.64 [R1+0x250], R60 ;  /* 0x0002503c01007387 */ /* 0x000fe80000100a00 */
[----:B------:R-:W-:Y:S04]  /*2e140*/  STL.64 [R1+0x258], R62 ;  /* 0x0002583e01007387 */ /* 0x000fe80000100a00 */
[----:B------:R-:W3:Y:S04]  /*2e150*/  LDL.LU R40, [R1+0x320] ;  /* 0x0003200001287983 */ /* 0x000ee80000300800 */
[----:B------:R-:W-:Y:S04]  /*2e160*/  STL.64 [R1+0x1d0], R36 ;  /* 0x0001d02401007387 */ /* 0x000fe80000100a00 */
[----:B------:R-:W-:Y:S04]  /*2e170*/  STL.64 [R1+0x1d8], R38 ;  /* 0x0001d82601007387 */ /* 0x000fe80000100a00 */
[----:B------:R-:W-:Y:S04]  /*2e180*/  LDS R36, [R0+UR12+0xc400] ;  /* 0x00c4000c00247984 */ /* 0x000fe80008000800 */
[----:B------:R-:W-:Y:S04]  /*2e190*/  LDS R38, [R0+UR12+0xe400] ;  /* 0x00e4000c00267984 */ /* 0x000fe80008000800 */
[----:B------:R-:W-:Y:S04]  /*2e1a0*/  LDS R37, [R2+UR12+0xc400] ;  /* 0x00c4000c02257984 */ /* 0x000fe80008000800 */
[----:B------:R-:W2:Y:S04]  /*2e1b0*/  LDS R39, [R2+UR12+0xe400] ;  /* 0x00e4000c02277984 */ /* 0x000ea80008000800 */
[----:B------:R-:W3:Y:S04]  /*2e1c0*/  LDL.LU R41, [R1+0x324] ;  /* 0x0003240001297983 */ /* 0x000ee80000300800 */
[----:B------:R-:W3:Y:S04]  /*2e1d0*/  LDL.LU R42, [R1+0x328] ;  /* 0x00032800012a7983 */ /* 0x000ee80000300800 */
[----:B------:R-:W3:Y:S04]  /*2e1e0*/  LDL.LU R43, [R1+0x32c] ;  /* 0x00032c00012b7983 */ /* 0x000ee80000300800 */
[----:B------:R1:W-:Y:S04]  /*2e1f0*/  STL [R1+0x25c8], R248 ;  /* 0x0025c8f801007387 */ /* 0x0003e80000100800 */
[----:B------:R-:W-:Y:S04]  /*2e200*/  STL [R1+0x25c4], R249 ;  /* 0x0025c4f901007387 */ /* 0x000fe80000100800 */
[----:B------:R-:W-:Y:S04]  /*2e210*/  STL [R1+0x25c0], R250 ;  /* 0x0025c0fa01007387 */ /* 0x000fe80000100800 */
[----:B------:R-:W-:Y:S04]  /*2e220*/  STL [R1+0x25bc], R251 ;  /* 0x0025bcfb01007387 */ /* 0x000fe80000100800 */
[----:B------:R-:W1:Y:S04]  /*2e230*/  LDS R235, [R2+UR12+0xe480] ;  /* 0x00e4800c02eb7984 */ /* 0x000e680008000800 */
[----:B------:R-:W-:Y:S04]  /*2e240*/  LDS R240, [R0+UR12+0xc580] ;  /* 0x00c5800c00f07984 */ /* 0x000fe80008000800 */
[----:B------:R-:W-:Y:S04]  /*2e250*/  LDS R242, [R0+UR12+0xe580] ;  /* 0x00e5800c00f27984 */ /* 0x000fe80008000800 */
[----:B------:R-:W-:Y:S04]  /*2e260*/  LDS R241, [R2+UR12+0xc580] ;  /* 0x00c5800c02f17984 */ /* 0x000fe80008000800 */
[----:B------:R-:W1:Y:S01]  /*2e270*/  LDS R243, [R2+UR12+0xe580] ;  /* 0x00e5800c02f37984 */ /* 0x000e620008000800 */
[C---:B--2---:R-:W-:Y:S06]  /*2e280*/  HMMA.1688.F32.TF32 R48, R36.reuse, R6, R48 ;  /* 0x000000062430723c */ /* 0x044fec0000081030 */
[C---:B----4-:R-:W-:Y:S06]  /*2e290*/  HMMA.1688.F32.TF32 R52, R36.reuse, R10, R52 ;  /* 0x0000000a2434723c */ /* 0x050fec0000081034 */
[----:B------:R-:W-:-:S15]  /*2e2a0*/  HMMA.1688.F32.TF32 R44, R36, R34, R44 ;  /* 0x00000022242c723c */ /* 0x000fde000008102c */
[----:B------:R-:W-:-:S02]  /*2e2b0*/  NOP ;  /* 0x0000000000007918 */ /* 0x000fc40000000000 */
[----:B------:R-:W-:Y:S04]  /*2e2c0*/  STL.64 [R1+0x8b0], R52 ;  /* 0x0008b03401007387 */ /* 0x000fe80000100a00 */
[----:B------:R-:W-:Y:S04]  /*2e2d0*/  STL.64 [R1+0x8b8], R54 ;  /* 0x0008b83601007387 */ /* 0x000fe80000100a00 */
[----:B------:R-:W2:Y:S04]  /*2e2e0*/  LDL.LU R64, [R1+0x310] ;  /* 0x0003100001407983 */ /* 0x000ea80000300800 */
[----:B------:R-:W-:Y:S04]  /*2e2f0*/  STL.64 [R1+0x8a0], R48 ;  /* 0x0008a03001007387 */ /* 0x000fe80000100a00 */
[----:B------:R-:W-:Y:S04]  /*2e300*/  STL.64 [R1+0x8a8], R50 ;  /* 0x0008a83201007387 */ /* 0x000fe80000100a00 */
[----:B------:R-:W-:Y:S04]  /*2e310*/  STL.64 [R1+0x890], R44 ;  /* 0x0008902c01007387 */ /* 0x000fe80000100a00 */
[----:B------:R-:W-:Y:S04]  /*2e320*/  STL.64 [R1+0x898], R46 ;  /* 0x0008982e01007387 */ /* 0x000fe80000100a00 */
        /* <DEDUP_REMOVED lines=8> */
[----:B------:R-:W4:Y:S01]  /*2e3b0*/  LDL.LU R61, [R1+0x2f4] ;  /* 0x0002f400013d7983 */ /* 0x000f220000300800 */
[----:B---3--:R-:W-:Y:S03]  /*2e3c0*/  HMMA.1688.F32.TF32 R40, R36, R30, R40 ;  /* 0x0000001e2428723c */ /* 0x008fe60000081028 */
[----:B------:R-:W4:Y:S04]  /*2e3d0*/  LDL.LU R62, [R1+0x2f8] ;  /* 0x0002f800013e7983 */ /* 0x000f280000300800 */
[----:B------:R-:W4:-:S15]  /*2e3e0*/  LDL.LU R63, [R1+0x2fc] ;  /* 0x0002fc00013f7983 */ /* 0x000f1e0000300800 */
[----:B------:R-:W-:-:S01]  /*2e3f0*/  NOP ;  /* 0x0000000000007918 */ /* 0x000fc20000000000 */
[----:B------:R3:W-:Y:S01]  /*2e400*/  STL.64 [R1+0x880], R40 ;  /* 0x0008802801007387 */ /* 0x0007e20000100a00 */
[----:B-1----:R-:W-:-:S03]  /*2e410*/  IMAD.MOV.U32 R248, RZ, RZ, R43 ;  /* 0x000000fffff87224 */ /* 0x002fc600078e002b */
[----:B------:R1:W-:Y:S04]  /*2e420*/  STL [R1+0x888], R42 ;  /* 0x0008882a01007387 */ /* 0x0003e80000100800 */
[----:B---3--:R-:W3:Y:S04]  /*2e430*/  LDL.LU R40, [R1+0x290] ;  /* 0x0002900001287983 */ /* 0x008ee80000300800 */
[----:B------:R-:W3:Y:S04]  /*2e440*/  LDL.LU R41, [R1+0x294] ;  /* 0x0002940001297983 */ /* 0x000ee80000300800 */
[----:B-1----:R-:W3:Y:S04]  /*2e450*/  LDL.LU R42, [R1+0x298] ;  /* 0x00029800012a7983 */ /* 0x002ee80000300800 */
        /* <DEDUP_REMOVED lines=17> */
[----:B------:R-:W-:Y:S01]  /*2e570*/  STL [R1+0x25cc], R248 ;  /* 0x0025ccf801007387 */ /* 0x000fe20000100800 */
[----:B--2---:R-:W-:-:S15]  /*2e580*/  HMMA.1688.F32.TF32 R64, R36, R26, R64 ;  /* 0x0000001a2440723c */ /* 0x004fde0000081040 */
[----:B------:R-:W-:-:S09]  /*2e590*/  NOP ;  /* 0x0000000000007918 */ /* 0x000fd20000000000 */
[----:B------:R-:W-:Y:S01]  /*2e5a0*/  IMAD.MOV.U32 R251, RZ, RZ, R66 ;  /* 0x000000fffffb7224 */ /* 0x000fe200078e0042 */
[----:B------:R-:W-:Y:S01]  /*2e5b0*/  MOV R250, R65 ;  /* 0x0000004100fa7202 */ /* 0x000fe20000000f00 */
[----:B------:R-:W-:Y:S01]  /*2e5c0*/  IMAD.MOV.U32 R249, RZ, RZ, R64 ;  /* 0x000000fffff97224 */ /* 0x000fe200078e0040 */
[----:B------:R1:W-:Y:S04]  /*2e5d0*/  STL [R1+0x87c], R67 ;  /* 0x00087c4301007387 */ /* 0x0003e80000100800 */
[----:B-1----:R-:W2:Y:S04]  /*2e5e0*/  LDL.LU.64 R66, [R1+0x2670] ;  /* 0x0026700001427983 */ /* 0x002ea80000300a00 */
[----:B------:R-:W2:Y:S04]  /*2e5f0*/  LDL.LU.64 R64, [R1+0x2668] ;  /* 0x0026680001407983 */ /* 0x000ea80000300a00 */
[----:B------:R-:W-:Y:S04]  /*2e600*/  STL [R1+0x25d8], R251 ;  /* 0x0025d8fb01007387 */ /* 0x000fe80000100800 */
[----:B------:R-:W-:Y:S04]  /*2e610*/  STL [R1+0x25d4], R250 ;  /* 0x0025d4fa01007387 */ /* 0x000fe80000100800 */
[----:B------:R1:W-:Y:S04]  /*2e620*/  STL [R1+0x25d0], R249 ;  /* 0x0025d0f901007387 */ /* 0x0003e80000100800 */
[----:B------:R-:W3:Y:S04]  /*2e630*/  LDL.LU R248, [R1+0x300] ;  /* 0x0003000001f87983 */ /* 0x000ee80000300800 */
[----:B-1----:R-:W3:Y:S04]  /*2e640*/  LDL.LU R249, [R1+0x304] ;  /* 0x0003040001f97983 */ /* 0x002ee80000300800 */
[----:B------:R-:W3:Y:S04]  /*2e650*/  LDL.LU R250, [R1+0x308] ;  /* 0x0003080001fa7983 */ /* 0x000ee80000300800 */
[----:B------:R-:W3:Y:S01]  /*2e660*/  LDL.LU R251, [R1+0x30c] ;  /* 0x00030c0001fb7983 */ /* 0x000ee20000300800 */
[C---:B----4-:R-:W-:Y:S06]  /*2e670*/  HMMA.1688.F32.TF32 R60, R36.reuse, R18, R60 ;  /* 0x00000012243c723c */ /* 0x050fec000008103c */
[----:B---3--:R-:W-:-:S15]  /*2e680*/  HMMA.1688.F32.TF32 R248, R36, R22, R248 ;  /* 0x0000001624f8723c */ /* 0x008fde00000810f8 */
[----:B------:R-:W-:-:S08]  /*2e690*/  NOP ;  /* 0x0000000000007918 */ /* 0x000fd00000000000 */
[----:B------:R1:W-:Y:S04]  /*2e6a0*/  STL.64 [R1+0x860], R248 ;  /* 0x000860f801007387 */ /* 0x0003e80000100a00 */
[----:B------:R3:W-:Y:S01]  /*2e6b0*/  STL.64 [R1+0x868], R250 ;  /* 0x000868fa01007387 */ /* 0x0007e20000100a00 */
[----:B-1----:R-:W-:Y:S02]  /*2e6c0*/  IMAD.MOV.U32 R248, RZ, RZ, R63 ;  /* 0x000000fffff87224 */ /* 0x002fe400078e003f */
[----:B------:R-:W-:Y:S02]  /*2e6d0*/  IMAD.MOV.U32 R249, RZ, RZ, R62 ;  /* 0x000000fffff97224 */ /* 0x000fe400078e003e */
[----:B---3--:R-:W-:Y:S01]  /*2e6e0*/  IMAD.MOV.U32 R251, RZ, RZ, R60 ;  /* 0x000000fffffb7224 */ /* 0x008fe200078e003c */
[----:B------:R-:W-:Y:S01]  /*2e6f0*/  MOV R250, R61 ;  /* 0x0000003d00fa7202 */ /* 0x000fe20000000f00 */
[----:B------:R-:W3:Y:S04]  /*2e700*/  LDL.LU.64 R62, [R1+0x2660] ;  /* 0x00266000013e7983 */ /* 0x000ee80000300a00 */
[----:B------:R-:W3:Y:S04]  /*2e710*/  LDL.LU.64 R60, [R1+0x2658] ;  /* 0x00265800013c7983 */ /* 0x000ee80000300a00 */
[----:B------:R1:W-:Y:S04]  /*2e720*/  STL [R1+0x25e8], R248 ;  /* 0x0025e8f801007387 */ /* 0x0003e80000100800 */
[----:B------:R4:W-:Y:S04]  /*2e730*/  STL [R1+0x25e4], R249 ;  /* 0x0025e4f901007387 */ /* 0x0009e80000100800 */
[----:B------:R-:W-:Y:S04]  /*2e740*/  STL [R1+0x25e0], R251 ;  /* 0x0025e0fb01007387 */ /* 0x000fe80000100800 */
[----:B------:R2:W-:Y:S04]  /*2e750*/  STL [R1+0x25dc], R250 ;  /* 0x0025dcfa01007387 */ /* 0x0005e80000100800 */
[----:B-1----:R-:W3:Y:S04]  /*2e760*/  LDL.LU R248, [R1+0x2e0] ;  /* 0x0002e00001f87983 */ /* 0x002ee80000300800 */
[----:B----4-:R-:W3:Y:S04]  /*2e770*/  LDL.LU R249, [R1+0x2e4] ;  /* 0x0002e40001f97983 */ /* 0x010ee80000300800 */
[----:B--2---:R-:W3:Y:S04]  /*2e780*/  LDL.LU R250, [R1+0x2e8] ;  /* 0x0002e80001fa7983 */ /* 0x004ee80000300800 */
[----:B------:R-:W3:Y:S01]  /*2e790*/  LDL.LU R251, [R1+0x2ec] ;  /* 0x0002ec0001fb7983 */ /* 0x000ee20000300800 */
[C---:B------:R-:W-:Y:S06]  /*2e7a0*/  HMMA.1688.F32.TF32 R56, R232.reuse, R10, R56 ;  /* 0x0000000ae838723c */ /* 0x040fec0000081038 */
[C---:B------:R-:W-:Y:S06]  /*2e7b0*/  HMMA.1688.F32.TF32 R52, R232.reuse, R6, R52 ;  /* 0x00000006e834723c */ /* 0x040fec0000081034 */
[C---:B------:R-:W-:Y:S06]  /*2e7c0*/  HMMA.1688.F32.TF32 R48, R232.reuse, R34, R48 ;  /* 0x00000022e830723c */ /* 0x040fec0000081030 */
[C---:B------:R-:W-:Y:S06]  /*2e7d0*/  HMMA.1688.F32.TF32 R44, R232.reuse, R30, R44 ;  /* 0x0000001ee82c723c */ /* 0x040fec000008102c */
[----:B------:R-:W-:Y:S06]  /*2e7e0*/  HMMA.1688.F32.TF32 R40, R232, R26, R40 ;  /* 0x0000001ae828723c */ /* 0x000fec0000081028 */
[----:B---3--:R-:W-:Y:S01]  /*2e7f0*/  HMMA.1688.F32.TF32 R248, R36, R14, R248 ;  /* 0x0000000e24f8723c */ /* 0x008fe200000810f8 */
[----:B------:R-:W2:-:S15]  /*2e800*/  LDL.LU R36, [R1+0x280] ;  /* 0x0002800001247983 */ /* 0x000e9e0000300800 */
[----:B------:R-:W-:-:S07]  /*2e810*/  NOP ;  /* 0x0000000000007918 */ /* 0x000fce0000000000 */
[----:B------:R-:W-:Y:S04]  /*2e820*/  STL.64 [R1+0x6d0], R248 ;  /* 0x0006d0f801007387 */ /* 0x000fe80000100a00 */
[----:B------:R1:W-:Y:S04]  /*2e830*/  STL.64 [R1+0x6d8], R250 ;  /* 0x0006d8fa01007387 */ /* 0x0003e80000100a00 */
[----:B------:R-:W2:Y:S04]  /*2e840*/  LDL.LU R37, [R1+0x284] ;  /* 0x0002840001257983 */ /* 0x000ea80000300800 */
[----:B------:R-:W2:Y:S04]  /*2e850*/  LDL.LU R38, [R1+0x288] ;  /* 0x0002880001267983 */ /* 0x000ea80000300800 */
[----:B------:R-:W2:Y:S01]  /*2e860*/  LDL.LU R39, [R1+0x28c] ;  /* 0x00028c0001277983 */ /* 0x000ea20000300800 */
[----:B-1----:R-:W-:Y:S01]  /*2e870*/  IMAD.MOV.U32 R251, RZ, RZ, R58 ;  /* 0x000000fffffb7224 */ /* 0x002fe200078e003a */
[----:B------:R-:W-:Y:S01]  /*2e880*/  MOV R250, R59 ;  /* 0x0000003b00fa7202 */ /* 0x000fe20000000f00 */
[----:B------:R-:W-:Y:S01]  /*2e890*/  IMAD.MOV.U32 R249, RZ, RZ, R57 ;  /* 0x000000fffff97224 */ /* 0x000fe200078e0039 */
[----:B------:R-:W-:Y:S01]  /*2e8a0*/  MOV R248, R56 ;  /* 0x0000003800f87202 */ /* 0x000fe20000000f00 */
[----:B------:R-:W3:Y:S04]  /*2e8b0*/  LDL.LU.64 R58, [R1+0x2650] ;  /* 0x00265000013a7983 */ /* 0x000ee80000300a00 */
        /* <DEDUP_REMOVED lines=15> */
[----:B-1----:R-:W4:Y:S04]  /*2e9b0*/  LDL.LU.64 R42, [R1+0x2610] ;  /* 0x00261000012a7983 */ /* 0x002f280000300a00 */
[----:B------:R-:W4:Y:S01]  /*2e9c0*/  LDL.LU.64 R40, [R1+0x2608] ;  /* 0x0026080001287983 */ /* 0x000f220000300a00 */
[----:B--2---:R-:W-:-:S15]  /*2e9d0*/  HMMA.1688.F32.TF32 R36, R232, R22, R36 ;  /* 0x00000016e824723c */ /* 0x004fde0000081024 */
[----:B------:R-:W-:-:S08]  /*2e9e0*/  NOP ;  /* 0x0000000000007918 */ /* 0x000fd00000000000 */
[----:B------:R-:W-:Y:S04]  /*2e9f0*/  STL.64 [R1+0x670], R36 ;  /* 0x0006702401007387 */ /* 0x000fe80000100a00 */
[----:B------:R1:W-:Y:S02]  /*2ea00*/  STL.64 [R1+0x678], R38 ;  /* 0x0006782601007387 */ /* 0x0003e40000100a00 */
[----:B-1----:R-:W-:-:S15]  /*2ea10*/  HMMA.1688.F32.TF32 R36, R232, R18, R244 ;  /* 0x00000012e824723c */ /* 0x002fde00000810f4 */
[----:B------:R-:W-:-:S08]  /*2ea20*/  NOP ;  /* 0x0000000000007918 */ /* 0x000fd00000000000 */
[----:B------:R-:W-:Y:S04]  /*2ea30*/  STL.64 [R1+0x660], R36 ;  /* 0x0006602401007387 */ /* 0x000fe80000100a00 */
[----:B------:R3:W-:Y:S02]  /*2ea40*/  STL.64 [R1+0x668], R38 ;  /* 0x0006682601007387 */ /* 0x0007e40000100a00 */
[----:B---3--:R-:W-:Y:S02]  /*2ea50*/  HMMA.1688.F32.TF32 R36, R236, R6, R48 ;  /* 0x00000006ec24723c */ /* 0x008fe40000081030 */
[----:B------:R-:W-:Y:S04]  /*2ea60*/  LDS R48, [R0+UR12+0xc700] ;  /* 0x00c7000c00307984 */ /* 0x000fe80008000800 */
[----:B------:R-:W-:Y:S01]  /*2ea70*/  LDS R50, [R0+UR12+0xe700] ;  /* 0x00e7000c00327984 */ /* 0x000fe20008000800 */
[----:B----4-:R-:W-:Y:S03]  /*2ea80*/  HMMA.1688.F32.TF32 R232, R232, R14, R40 ;  /* 0x0000000ee8e8723c */ /* 0x010fe60000081028 */
[----:B------:R-:W-:Y:S04]  /*2ea90*/  LDS R49, [R2+UR12+0xc700] ;  /* 0x00c7000c02317984 */ /* 0x000fe80008000800 */
[----:B------:R-:W-:Y:S01]  /*2eaa0*/  LDS R51, [R2+UR12+0xe700] ;  /* 0x00e7000c02337984 */ /* 0x000fe20008000800 */
[C---:B------:R-:W-:Y:S06]  /*2eab0*/  HMMA.1688.F32.TF32 R40, R236.reuse, R10, R44 ;  /* 0x0000000aec28723c */ /* 0x040fec000008102c */
[C---:B------:R-:W-:Y:S09]  /*2eac0*/  HMMA.1688.F32.TF32 R44, R236.reuse, R30, R56 ;  /* 0x0000001eec2c723c */ /* 0x040ff20000081038 */
[----:B------:R-:W-:Y:S04]  /*2ead0*/  STL.64 [R1+0x450], R232 ;  /* 0x000450e801007387 */ /* 0x000fe80000100a00 */
[----:B------:R1:W-:Y:S04]  /*2eae0*/  STL.64 [R1+0x458], R234 ;  /* 0x000458ea01007387 */ /* 0x0003e80000100a00 */
[----:B------:R-:W-:Y:S01]  /*2eaf0*/  STL.64 [R1+0x440], R40 ;  /* 0x0004402801007387 */ /* 0x000fe20000100a00 */
[C---:B-1----:R-:W-:Y:S03]  /*2eb00*/  HMMA.1688.F32.TF32 R232, R236.reuse, R34, R52 ;  /* 0x00000022ece8723c */ /* 0x042fe60000081034 */
[----:B------:R1:W-:Y:S03]  /*2eb10*/  STL.64 [R1+0x448], R42 ;  /* 0x0004482a01007387 */ /* 0x0003e60000100a00 */
[----:B-1----:R-:W-:-:S15]  /*2eb20*/  HMMA.1688.F32.TF32 R40, R236, R26, R60 ;  /* 0x0000001aec28723c */ /* 0x002fde000008103c */
[----:B------:R-:W-:-:S02]  /*2eb30*/  NOP ;  /* 0x0000000000007918 */ /* 0x000fc40000000000 */
[----:B------:R-:W-:Y:S04]  /*2eb40*/  STL [R1+0x25b8], R232 ;  /* 0x0025b8e801007387 */ /* 0x000fe80000100800 */
[----:B------:R-:W-:Y:S04]  /*2eb50*/  STL.64 [R1+0x430], R36 ;  /* 0x0004302401007387 */ /* 0x000fe80000100a00 */
[----:B------:R1:W-:Y:S04]  /*2eb60*/  STL.64 [R1+0x438], R38 ;  /* 0x0004382601007387 */ /* 0x0003e80000100a00 */
[----:B------:R-:W-:Y:S04]  /*2eb70*/  STL [R1+0x25b4], R233 ;  /* 0x0025b4e901007387 */ /* 0x000fe80000100800 */
[----:B------:R-:W-:Y:S04]  /*2eb80*/  STL [R1+0x25b0], R234 ;  /* 0x0025b0ea01007387 */ /* 0x000fe80000100800 */
[----:B------:R-:W-:Y:S01]  /*2eb90*/  STL [R1+0x25ac], R235 ;  /* 0x0025aceb01007387 */ /* 0x000fe20000100800 */
[C---:B-1----:R-:W-:Y:S03]  /*2eba0*/  HMMA.1688.F32.TF32 R36, R236.reuse, R22, R64 ;  /* 0x00000016ec24723c */ /* 0x042fe60000081040 */
[----:B------:R-:W-:Y:S04]  /*2ebb0*/  STL.64 [R1+0x420], R44 ;  /* 0x0004202c01007387 */ /* 0x000fe80000100a00 */
[----:B------:R1:W-:Y:S04]  /*2ebc0*/  STL.64 [R1+0x428], R46 ;  /* 0x0004282e01007387 */ /* 0x0003e80000100a00 */
[----:B------:R-:W-:Y:S04]  /*2ebd0*/  STL.64 [R1+0x410], R40 ;  /* 0x0004102801007387 */ /* 0x000fe80000100a00 */
[----:B------:R2:W-:Y:S01]  /*2ebe0*/  STL.64 [R1+0x418], R42 ;  /* 0x0004182a01007387 */ /* 0x0005e20000100a00 */
[C---:B-1----:R-:W-:Y:S06]  /*2ebf0*/  HMMA.1688.F32.TF32 R44, R236.reuse, R18, R68 ;  /* 0x00000012ec2c723c */ /* 0x042fec0000081044 */
[----:B--2---:R-:W-:Y:S02]  /*2ec00*/  HMMA.1688.F32.TF32 R40, R236, R14, R72 ;  /* 0x0000000eec28723c */ /* 0x004fe40000081048 */
[----:B------:R-:W-:Y:S01]  /*2ec10*/  IMAD.MOV.U32 R232, RZ, RZ, R36 ;  /* 0x000000ffffe87224 */ /* 0x000fe200078e0024 */
[----:B------:R-:W-:Y:S01]  /*2ec20*/  MOV R234, R38 ;  /* 0x0000002600ea7202 */ /* 0x000fe20000000f00 */
[----:B------:R-:W-:-:S02]  /*2ec30*/  IMAD.MOV.U32 R233, RZ, RZ, R37 ;  /* 0x000000ffffe97224 */ /* 0x000fc400078e0025 */
[----:B------:R-:W-:Y:S02]  /*2ec40*/  IMAD.MOV.U32 R235, RZ, RZ, R39 ;  /* 0x000000ffffeb7224 */ /* 0x000fe400078e0027 */
[C---:B------:R-:W-:Y:S09]  /*2ec50*/  HMMA.1688.F32.TF32 R36, R240.reuse, R10, R76 ;  /* 0x0000000af024723c */ /* 0x040ff2000008104c */
        /* <DEDUP_REMOVED lines=14> */
[C---:B--2---:R-:W-:Y:S05]  /*2ed40*/  HMMA.1688.F32.TF32 R40, R240.reuse, R22, R96 ;  /* 0x00000016f028723c */ /* 0x044fea0000081060 */
[----:B------:R-:W-:Y:S04]  /*2ed50*/  STL.64 [R1+0x300], R36 ;  /* 0x0003002401007387 */ /* 0x000fe80000100a00 */
[----:B------:R1:W-:Y:S08]  /*2ed60*/  STL.64 [R1+0x308], R38 ;  /* 0x0003082601007387 */ /* 0x0003f00000100a00 */
[----:B------:R-:W-:Y:S04]  /*2ed70*/  STL.64 [R1+0x320], R44 ;  /* 0x0003202c01007387 */ /* 0x000fe80000100a00 */
[----:B------:R-:W-:Y:S04]  /*2ed80*/  STL.64 [R1+0x328], R46 ;  /* 0x0003282e01007387 */ /* 0x000fe80000100a00 */
[----:B------:R-:W-:Y:S04]  /*2ed90*/  STL.64 [R1+0x340], R40 ;  /* 0x0003402801007387 */ /* 0x000fe80000100a00 */
[----:B------:R-:W-:Y:S04]  /*2eda0*/  STL.64 [R1+0x348], R42 ;  /* 0x0003482a01007387 */ /* 0x000fe80000100a00 */
[----:B------:R-:W-:Y:S04]  /*2edb0*/  LDS R40, [R0+UR12+0xc600] ;  /* 0x00c6000c00287984 */ /* 0x000fe80008000800 */
[----:B------:R-:W-:Y:S04]  /*2edc0*/  LDS R42, [R0+UR12+0xe600] ;  /* 0x00e6000c002a7984 */ /* 0x000fe80008000800 */
[----:B------:R-:W-:Y:S04]  /*2edd0*/  LDS R41, [R2+UR12+0xc600] ;  /* 0x00c6000c02297984 */ /* 0x000fe80008000800 */
[----:B------:R-:W2:Y:S01]  /*2ede0*/  LDS R43, [R2+UR12+0xe600] ;  /* 0x00e6000c022b7984 */ /* 0x000ea20008000800 */
[C---:B------:R-:W-:Y:S03]  /*2edf0*/  HMMA.1688.F32.TF32 R244, R240.reuse, R14, R104 ;  /* 0x0000000ef0f4723c */ /* 0x040fe60000081068 */
[----:B------:R-:W-:Y:S03]  /*2ee00*/  LDS R44, [R0+UR12+0xc680] ;  /* 0x00c6800c002c7984 */ /* 0x000fe60008000800 */
[----:B-1----:R-:W-:Y:S01]  /*2ee10*/  HMMA.1688.F32.TF32 R36, R240, R18, R100 ;  /* 0x00000012f024723c */ /* 0x002fe20000081064 */
[----:B------:R-:W-:Y:S04]  /*2ee20*/  LDS R46, [R0+UR12+0xe680] ;  /* 0x00e6800c002e7984 */ /* 0x000fe80008000800 */
[----:B------:R-:W-:Y:S04]  /*2ee30*/  LDS R45, [R2+UR12+0xc680] ;  /* 0x00c6800c022d7984 */ /* 0x000fe80008000800 */
[----:B------:R-:W1:Y:S01]  /*2ee40*/  LDS R47, [R2+UR12+0xe680] ;  /* 0x00e6800c022f7984 */ /* 0x000e620008000800 */
[C---:B--2---:R-:W-:Y:S07]  /*2ee50*/  HMMA.1688.F32.TF32 R56, R40.reuse, R10, R108 ;  /* 0x0000000a2838723c */ /* 0x044fee000008106c */
[----:B------:R2:W-:Y:S01]  /*2ee60*/  STL [R1+0x2594], R244 ;  /* 0x002594f401007387 */ /* 0x0005e20000100800 */
[C---:B------:R-:W-:Y:S05]  /*2ee70*/  HMMA.1688.F32.TF32 R52, R40.reuse, R6, R112 ;  /* 0x000000062834723c */ /* 0x040fea0000081070 */
[----:B------:R-:W-:Y:S04]  /*2ee80*/  STL.64 [R1+0x330], R36 ;  /* 0x0003302401007387 */ /* 0x000fe80000100a00 */
[----:B------:R-:W-:Y:S04]  /*2ee90*/  STL.64 [R1+0x338], R38 ;  /* 0x0003382601007387 */ /* 0x000fe80000100a00 */
[----:B------:R-:W-:Y:S04]  /*2eea0*/  STL [R1+0x2590], R245 ;  /* 0x002590f501007387 */ /* 0x000fe80000100800 */
[----:B------:R-:W-:Y:S04]  /*2eeb0*/  STL [R1+0x258c], R246 ;  /* 0x00258cf601007387 */ /* 0x000fe80000100800 */
[----:B------:R-:W-:Y:S04]  /*2eec0*/  STL [R1+0x2588], R247 ;  /* 0x002588f701007387 */ /* 0x000fe80000100800 */
[----:B------:R-:W-:Y:S04]  /*2eed0*/  STL.64 [R1+0x840], R56 ;  /* 0x0008403801007387 */ /* 0x000fe80000100a00 */
[----:B------:R3:W-:Y:S01]  /*2eee0*/  STL.64 [R1+0x848], R58 ;  /* 0x0008483a01007387 */ /* 0x0007e20000100a00 */
[----:B--2---:R-:W-:Y:S01]  /*2eef0*/  IMAD.MOV.U32 R244, RZ, RZ, R53 ;  /* 0x000000fffff47224 */ /* 0x004fe200078e0035 */
[----:B------:R-:W-:Y:S02]  /*2ef00*/  HMMA.1688.F32.TF32 R64, R40, R18, R132 ;  /* 0x000000122840723c */ /* 0x000fe40000081084 */
[----:B------:R-:W-:Y:S04]  /*2ef10*/  LDS R36, [R0+UR12+0xc780] ;  /* 0x00c7800c00247984 */ /* 0x000fe80008000800 */
[----:B-1----:R-:W-:Y:S01]  /*2ef20*/  HMMA.1688.F32.TF32 R60, R44, R10, R140 ;  /* 0x0000000a2c3c723c */ /* 0x002fe2000008108c */
[----:B------:R-:W-:Y:S04]  /*2ef30*/  LDS R38, [R0+UR12+0xe780] ;  /* 0x00e7800c00267984 */ /* 0x000fe80008000800 */
[----:B------:R-:W-:Y:S01]  /*2ef40*/  LDS R37, [R2+UR12+0xc780] ;  /* 0x00c7800c02257984 */ /* 0x000fe20008000800 */
[C---:B---3--:R-:W-:Y:S01]  /*2ef50*/  HMMA.1688.F32.TF32 R56, R40.reuse, R34, R116 ;  /* 0x000000222838723c */ /* 0x048fe20000081074 */
[----:B------:R-:W-:Y:S01]  /*2ef60*/  IMAD.MOV.U32 R246, RZ, RZ, R55 ;  /* 0x000000fffff67224 */ /* 0x000fe200078e0037 */
[----:B------:R-:W-:Y:S01]  /*2ef70*/  MOV R245, R54 ;  /* 0x0000003600f57202 */ /* 0x000fe20000000f00 */
[----:B------:R1:W-:Y:S04]  /*2ef80*/  STL [R1+0x830], R52 ;  /* 0x0008303401007387 */ /* 0x0003e80000100800 */
[----:B------:R-:W-:Y:S04]  /*2ef90*/  STL [R1+0x25a0], R246 ;  /* 0x0025a0f601007387 */ /* 0x000fe80000100800 */
[----:B------:R-:W2:Y:S01]  /*2efa0*/  LDS R39, [R2+UR12+0xe780] ;  /* 0x00e7800c02277984 */ /* 0x000ea20008000800 */
[C---:B-1----:R-:W-:Y:S03]  /*2efb0*/  HMMA.1688.F32.TF32 R52, R40.reuse, R30, R120 ;  /* 0x0000001e2834723c */ /* 0x042fe60000081078 */
[----:B------:R-:W-:Y:S04]  /*2efc0*/  STL [R1+0x259c], R245 ;  /* 0x00259cf501007387 */ /* 0x000fe80000100800 */
[----:B------:R-:W-:Y:S04]  /*2efd0*/  STL [R1+0x2598], R244 ;  /* 0x002598f401007387 */ /* 0x000fe80000100800 */
[----:B------:R-:W-:Y:S04]  /*2efe0*/  STL.64 [R1+0x820], R56 ;  /* 0x0008203801007387 */ /* 0x000fe80000100a00 */
[----:B------:R1:W-:Y:S02]  /*2eff0*/  STL.64 [R1+0x828], R58 ;  /* 0x0008283a01007387 */ /* 0x0003e40000100a00 */
[----:B-1----:R-:W-:Y:S07]  /*2f000*/  HMMA.1688.F32.TF32 R56, R40, R26, R124 ;  /* 0x0000001a2838723c */ /* 0x002fee000008107c */
[----:B------:R-:W-:Y:S01]  /*2f010*/  MOV R245, R54 ;  /* 0x0000003600f57202 */ /* 0x000fe20000000f00 */
[----:B------:R-:W-:Y:S01]  /*2f020*/  IMAD.MOV.U32 R244, RZ, RZ, R55 ;  /* 0x000000fffff47224 */ /* 0x000fe200078e0037 */
[----:B------:R1:W-:Y:S01]  /*2f030*/  STL [R1+0x810], R52 ;  /* 0x0008103401007387 */ /* 0x0003e20000100800 */
[----:B------:R-:W-:Y:S01]  /*2f040*/  IMAD.MOV.U32 R246, RZ, RZ, R53 ;  /* 0x000000fffff67224 */ /* 0x000fe200078e0035 */
[----:B------:R-:W-:Y:S01]  /*2f050*/  MOV R70, R17 ;  /* 0x0000001100467202 */ /* 0x000fe20000000f00 */
[----:B------:R-:W-:Y:S01]  /*2f060*/  IMAD.MOV.U32 R71, RZ, RZ, R16 ;  /* 0x000000ffff477224 */ /* 0x000fe200078e0010 */
[----:B------:R-:W-:Y:S01]  /*2f070*/  LDS R124, [R0+UR12+0x10300] ;  /* 0x0103000c007c7984 */ /* 0x000fe20008000800 */
[----:B------:R-:W-:-:S03]  /*2f080*/  IMAD.MOV.U32 R69, RZ, RZ, R20 ;  /* 0x000000ffff457224 */ /* 0x000fc600078e0014 */
[----:B------:R-:W-:Y:S04]  /*2f090*/  LDS R126, [R0+UR12+0x12300] ;  /* 0x0123000c007e7984 */ /* 0x000fe80008000800 */
[----:B-1----:R-:W3:Y:S04]  /*2f0a0*/  LDL.LU R52, [R1+0x20] ;  /* 0x0000200001347983 */ /* 0x002ee80000300800 */
[----:B------:R-:W3:Y:S04]  /*2f0b0*/  LDL.LU R53, [R1+0x24] ;  /* 0x0000240001357983 */ /* 0x000ee80000300800 */
[----:B------:R-:W-:Y:S01]  /*2f0c0*/  STL [R1+0x25a8], R245 ;  /* 0x0025a8f501007387 */ /* 0x000fe20000100800 */
[----:B------:R-:W-:-:S03]  /*2f0d0*/  IMAD.MOV.U32 R247, RZ, RZ, R56 ;  /* 0x000000fffff77224 */ /* 0x000fc600078e0038 */
[----:B------:R-:W-:Y:S04]  /*2f0e0*/  STL [R1+0x25a4], R244 ;  /* 0x0025a4f401007387 */ /* 0x000fe80000100800 */
[----:B------:R-:W-:Y:S04]  /*2f0f0*/  STL [R1+0x804], R57 ;  /* 0x0008043901007387 */ /* 0x000fe80000100800 */
[----:B------:R1:W-:Y:S04]  /*2f100*/  STL.64 [R1+0x808], R58 ;  /* 0x0008083a01007387 */ /* 0x0003e80000100a00 */
[----:B------:R-:W-:Y:S04]  /*2f110*/  LDS R125, [R2+UR12+0x10300] ;  /* 0x0103000c027d7984 */ /* 0x000fe80008000800 */
[----:B------:R-:W-:Y:S01]  /*2f120*/  LDS R127, [R2+UR12+0x12300] ;  /* 0x0123000c027f7984 */ /* 0x000fe20008000800 */
[----:B-1----:R-:W-:-:S15]  /*2f130*/  HMMA.1688.F32.TF32 R56, R40, R22, R128 ;  /* 0x000000162838723c */ /* 0x002fde0000081080 */
[----:B------:R-:W-:-:S08]  /*2f140*/  NOP ;  /* 0x0000000000007918 */ /* 0x000fd00000000000 */
[----:B------:R1:W-:Y:S01]  /*2f150*/  STL.64 [R1+0x7f8], R58 ;  /* 0x0007f83a01007387 */ /* 0x0003e20000100a00 */
[----:B------:R-:W-:Y:S01]  /*2f160*/  IMAD.MOV.U32 R245, RZ, RZ, R56 ;  /* 0x000000fffff57224 */ /* 0x000fe200078e0038 */
[----:B------:R-:W-:Y:S02]  /*2f170*/  MOV R244, R57 ;  /* 0x0000003900f47202 */ /* 0x000fe40000000f00 */
[----:B-1----:R-:W-:Y:S06]  /*2f180*/  HMMA.1688.F32.TF32 R56, R40, R14, R136 ;  /* 0x0000000e2838723c */ /* 0x002fec0000081088 */
[----:B------:R-:W-:Y:S01]  /*2f190*/  HMMA.1688.F32.TF32 R40, R44, R6, R144 ;  /* 0x000000062c28723c */ /* 0x000fe20000081090 */
[----:B------:R-:W-:Y:S04]  /*2f1a0*/  STL.64 [R1+0x7e0], R64 ;  /* 0x0007e04001007387 */ /* 0x000fe80000100a00 */
[----:B------:R-:W-:-:S12]  /*2f1b0*/  STL.64 [R1+0x7e8], R66 ;  /* 0x0007e84201007387 */ /* 0x000fd80000100a00 */
[----:B------:R-:W-:Y:S04]  /*2f1c0*/  STL.64 [R1+0x650], R56 ;  /* 0x0006503801007387 */ /* 0x000fe80000100a00 */
[----:B------:R1:W-:Y:S04]  /*2f1d0*/  STL.64 [R1+0x658], R58 ;  /* 0x0006583a01007387 */ /* 0x0003e80000100a00 */
[----:B------:R-:W-:Y:S04]  /*2f1e0*/  STL.64 [R1+0x640], R60 ;  /* 0x0006403c01007387 */ /* 0x000fe80000100a00 */
[----:B------:R4:W-:Y:S01]  /*2f1f0*/  STL.64 [R1+0x648], R62 ;  /* 0x0006483e01007387 */ /* 0x0009e20000100a00 */
[C---:B-1----:R-:W-:Y:S03]  /*2f200*/  HMMA.1688.F32.TF32 R56, R44.reuse, R34, R148 ;  /* 0x000000222c38723c */ /* 0x042fe60000081094 */
[----:B------:R-:W-:Y:S04]  /*2f210*/  STL.64 [R1+0x630], R40 ;  /* 0x0006302801007387 */ /* 0x000fe80000100a00 */
[----:B------:R1:W-:Y:S01]  /*2f220*/  STL.64 [R1+0x638], R42 ;  /* 0x0006382a01007387 */ /* 0x0003e20000100a00 */
[C---:B----4-:R-:W-:Y:S06]  /*2f230*/  HMMA.1688.F32.TF32 R60, R44.reuse, R30, R152 ;  /* 0x0000001e2c3c723c */ /* 0x050fec0000081098 */
[----:B-1----:R-:W-:Y:S01]  /*2f240*/  HMMA.1688.F32.TF32 R40, R44, R26, R156 ;  /* 0x0000001a2c28723c */ /* 0x002fe2000008109c */
[----:B------:R-:W-:Y:S01]  /*2f250*/  IMAD.MOV.U32 R54, RZ, RZ, R5 ;  /* 0x000000ffff367224 */ /* 0x000fe200078e0005 */
[----:B------:R-:W-:Y:S01]  /*2f260*/  MOV R55, R4 ;  /* 0x0000000400377202 */ /* 0x000fe20000000f00 */
[----:B------:R-:W-:Y:S01]  /*2f270*/  IMAD.MOV.U32 R66, RZ, RZ, R25 ;  /* 0x000000ffff427224 */ /* 0x000fe200078e0019 */
[----:B------:R-:W-:Y:S01]  /*2f280*/  MOV R67, R24 ;  /* 0x0000001800437202 */ /* 0x000fe20000000f00 */
[----:B------:R-:W-:-:S04]  /*2f290*/  IMAD.MOV.U32 R65, RZ, RZ, R28 ;  /* 0x000000ffff417224 */ /* 0x000fc800078e001c */
[----:B------:R-:W-:Y:S04]  /*2f2a0*/  STL.64 [R1+0x620], R56 ;  /* 0x0006203801007387 */ /* 0x000fe80000100a00 */
[----:B------:R1:W-:Y:S04]  /*2f2b0*/  STL.64 [R1+0x628], R58 ;  /* 0x0006283a01007387 */ /* 0x0003e80000100a00 */
[----:B------:R-:W-:Y:S04]  /*2f2c0*/  STL.64 [R1+0x610], R60 ;  /* 0x0006103c01007387 */ /* 0x000fe80000100a00 */
[----:B------:R4:W-:Y:S01]  /*2f2d0*/  STL.64 [R1+0x618], R62 ;  /* 0x0006183e01007387 */ /* 0x0009e20000100a00 */
[C---:B-1----:R-:W-:Y:S03]  /*2f2e0*/  HMMA.1688.F32.TF32 R56, R44.reuse, R22, R160 ;  /* 0x000000162c38723c */ /* 0x042fe600000810a0 */
[----:B------:R-:W-:Y:S04]  /*2f2f0*/  STL.64 [R1+0x600], R40 ;  /* 0x0006002801007387 */ /* 0x000fe80000100a00 */
[----:B------:R1:W-:Y:S01]  /*2f300*/  STL.64 [R1+0x608], R42 ;  /* 0x0006082a01007387 */ /* 0x0003e20000100a00 */
[----:B----4-:R-:W-:Y:S01]  /*2f310*/  HMMA.1688.F32.TF32 R60, R44, R18, R164 ;  /* 0x000000122c3c723c */ /* 0x010fe200000810a4 */
[----:B------:R-:W-:-:S02]  /*2f320*/  MOV R64, R29 ;  /* 0x0000001d00407202 */ /* 0x000fc40000000f00 */
[----:B------:R-:W-:Y:S04]  /*2f330*/  LDS R156, [R0+UR12+0x10380] ;  /* 0x0103800c009c7984 */ /* 0x000fe80008000800 */
[----:B------:R-:W-:Y:S01]  /*2f340*/  LDS R158, [R0+UR12+0x12380] ;  /* 0x0123800c009e7984 */ /* 0x000fe20008000800 */
[----:B-1----:R-:W-:Y:S03]  /*2f350*/  HMMA.1688.F32.TF32 R40, R44, R14, R168 ;  /* 0x0000000e2c28723c */ /* 0x002fe600000810a8 */
[----:B------:R-:W-:Y:S04]  /*2f360*/  LDS R157, [R2+UR12+0x10380] ;  /* 0x0103800c029d7984 */ /* 0x000fe80008000800 */
[----:B------:R-:W-:Y:S04]  /*2f370*/  LDS R159, [R2+UR12+0x12380] ;  /* 0x0123800c029f7984 */ /* 0x000fe80008000800 */
[----:B------:R-:W-:Y:S01]  /*2f380*/  STL.64 [R1+0x5f0], R56 ;  /* 0x0005f03801007387 */ /* 0x000fe20000100a00 */
[C---:B------:R-:W-:Y:S03]  /*2f390*/  HMMA.1688.F32.TF32 R44, R48.reuse, R6, R176 ;  /* 0x00000006302c723c */ /* 0x040fe600000810b0 */
[----:B------:R1:W-:Y:S04]  /*2f3a0*/  STL.64 [R1+0x5f8], R58 ;  /* 0x0005f83a01007387 */ /* 0x0003e80000100a00 */
        /* <DEDUP_REMOVED lines=13> */
[----:B----4-:R-:W-:Y:S06]  /*2f480*/  HMMA.1688.F32.TF32 R44, R48, R26, R188 ;  /* 0x0000001a302c723c */ /* 0x010fec00000810bc */
[----:B--2---:R-:W-:Y:S01]  /*2f490*/  HMMA.1688.F32.TF32 R4, R36, R6, R208 ;  /* 0x000000062404723c */ /* 0x004fe200000810d0 */
[----:B------:R-:W-:Y:S01]  /*2f4a0*/  IMAD.MOV.U32 R60, RZ, RZ, R13 ;  /* 0x000000ffff3c7224 */ /* 0x000fe200078e000d */
[----:B------:R-:W-:Y:S01]  /*2f4b0*/  MOV R61, R252 ;  /* 0x000000fc003d7202 */ /* 0x000fe20000000f00 */
[----:B------:R-:W-:Y:S01]  /*2f4c0*/  IMAD.MOV.U32 R62, RZ, RZ, R33 ;  /* 0x000000ffff3e7224 */ /* 0x000fe200078e0021 */
[----:B------:R-:W-:Y:S02]  /*2f4d0*/  LDS R188, [R0+UR12+0x10400] ;  /* 0x0104000c00bc7984 */ /* 0x000fe40008000800 */
[C---:B-1----:R-:W-:Y:S01]  /*2f4e0*/  HMMA.1688.F32.TF32 R40, R48.reuse, R22, R192 ;  /* 0x000000163028723c */ /* 0x042fe200000810c0 */
[----:B------:R-:W-:Y:S01]  /*2f4f0*/  IMAD.MOV.U32 R63, RZ, RZ, R32 ;  /* 0x000000ffff3f7224 */ /* 0x000fe200078e0020 */
[----:B------:R-:W-:Y:S04]  /*2f500*/  LDS R190, [R0+UR12+0x12400] ;  /* 0x0124000c00be7984 */ /* 0x000fe80008000800 */
[----:B------:R-:W-:Y:S04]  /*2f510*/  STL.64 [R1+0x490], R56 ;  /* 0x0004903801007387 */ /* 0x000fe80000100a00 */
[----:B------:R1:W-:Y:S04]  /*2f520*/  STL.64 [R1+0x498], R58 ;  /* 0x0004983a01007387 */ /* 0x0003e80000100a00 */
[----:B------:R-:W-:Y:S04]  /*2f530*/  STL.64 [R1+0x4a0], R44 ;  /* 0x0004a02c01007387 */ /* 0x000fe80000100a00 */
[----:B------:R2:W-:Y:S01]  /*2f540*/  STL.64 [R1+0x4a8], R46 ;  /* 0x0004a82e01007387 */ /* 0x0005e20000100a00 */
[C---:B-1----:R-:W-:Y:S04]  /*2f550*/  HMMA.1688.F32.TF32 R56, R48.reuse, R18, R196 ;  /* 0x000000123038723c */ /* 0x042fe800000810c4 */
[----:B------:R-:W-:Y:S04]  /*2f560*/  STL.64 [R1+0x4d0], R40 ;  /* 0x0004d02801007387 */ /* 0x000fe80000100a00 */
[----:B------:R1:W-:Y:S01]  /*2f570*/  STL.64 [R1+0x4d8], R42 ;  /* 0x0004d82a01007387 */ /* 0x0003e20000100a00 */
[----:B--2---:R-:W-:Y:S03]  /*2f580*/  HMMA.1688.F32.TF32 R44, R48, R14, R200 ;  /* 0x0000000e302c723c */ /* 0x004fe600000810c8 */
[----:B------:R-:W-:Y:S04]  /*2f590*/  LDS R48, [R0+UR12+0x10080] ;  /* 0x0100800c00307984 */ /* 0x000fe80008000800 */
[----:B------:R-:W-:Y:S01]  /*2f5a0*/  LDS R50, [R0+UR12+0x12080] ;  /* 0x0120800c00327984 */ /* 0x000fe20008000800 */
[C---:B-1----:R-:W-:Y:S03]  /*2f5b0*/  HMMA.1688.F32.TF32 R40, R36.reuse, R10, R204 ;  /* 0x0000000a2428723c */ /* 0x042fe600000810cc */
[----:B------:R-:W-:Y:S04]  /*2f5c0*/  LDS R49, [R2+UR12+0x10080] ;  /* 0x0100800c02317984 */ /* 0x000fe80008000800 */
[----:B------:R-:W-:Y:S04]  /*2f5d0*/  LDS R51, [R2+UR12+0x12080] ;  /* 0x0120800c02337984 */ /* 0x000fe80008000800 */
[----:B------:R-:W-:Y:S04]  /*2f5e0*/  STL.64 [R1+0x4c0], R56 ;  /* 0x0004c03801007387 */ /* 0x000fe80000100a00 */
[----:B------:R-:W-:Y:S04]  /*2f5f0*/  STL.64 [R1+0x4c8], R58 ;  /* 0x0004c83a01007387 */ /* 0x000fe80000100a00 */
        /* <DEDUP_REMOVED lines=9> */
[----:B------:R1:W-:Y:S08]  /*2f690*/  STL.64 [R1+0x2e8], R6 ;  /* 0x0002e80601007387 */ /* 0x0003f00000100a00 */
[----:B------:R-:W-:Y:S01]  /*2f6a0*/  STL.64 [R1+0x2b0], R44 ;  /* 0x0002b02c01007387 */ /* 0x000fe20000100a00 */
[C---:B-1----:R-:W-:Y:S03]  /*2f6b0*/  HMMA.1688.F32.TF32 R4, R36.reuse, R26, R220 ;  /* 0x0000001a2404723c */ /* 0x042fe600000810dc */
[----:B------:R1:W-:Y:S04]  /*2f6c0*/  STL.64 [R1+0x2b8], R46 ;  /* 0x0002b82e01007387 */ /* 0x0003e80000100a00 */
[----:B------:R-:W-:Y:S04]  /*2f6d0*/  STL.64 [R1+0x270], R40 ;  /* 0x0002702801007387 */ /* 0x000fe80000100a00 */
[----:B------:R2:W-:Y:S01]  /*2f6e0*/  STL.64 [R1+0x278], R42 ;  /* 0x0002782a01007387 */ /* 0x0005e20000100a00 */
[----:B-1----:R-:W-:Y:S01]  /*2f6f0*/  HMMA.1688.F32.TF32 R44, R36, R22, R224 ;  /* 0x00000016242c723c */ /* 0x002fe200000810e0 */
[----:B------:R-:W-:Y:S01]  /*2f700*/  IMAD.MOV.U32 R56, RZ, RZ, R21 ;  /* 0x000000ffff387224 */ /* 0x000fe200078e0015 */
[----:B------:R-:W-:Y:S01]  /*2f710*/  MOV R58, R9 ;  /* 0x00000009003a7202 */ /* 0x000fe20000000f00 */
[----:B------:R-:W-:-:S02]  /*2f720*/  IMAD.MOV.U32 R57, RZ, RZ, R8 ;  /* 0x000000ffff397224 */ /* 0x000fc400078e0008 */
[----:B------:R-:W-:Y:S01]  /*2f730*/  IMAD.MOV.U32 R192, RZ, RZ, R248 ;  /* 0x000000ffffc07224 */ /* 0x000fe200078e00f8 */
[----:B------:R-:W-:Y:S01]  /*2f740*/  MOV R194, R251 ;  /* 0x000000fb00c27202 */ /* 0x000fe20000000f00 */
[----:B------:R-:W-:Y:S01]  /*2f750*/  IMAD.MOV.U32 R59, RZ, RZ, R12 ;  /* 0x000000ffff3b7224 */ /* 0x000fe200078e000c */
[----:B--2---:R-:W-:Y:S03]  /*2f760*/  HMMA.1688.F32.TF32 R40, R36, R18, R228 ;  /* 0x000000122428723c */ /* 0x004fe600000810e4 */
[----:B------:R-:W-:Y:S04]  /*2f770*/  STL.64 [R1+0x220], R4 ;  /* 0x0002200401007387 */ /* 0x000fe80000100a00 */
[----:B------:R3:W-:Y:S01]  /*2f780*/  STL.64 [R1+0x228], R6 ;  /* 0x0002280601007387 */ /* 0x0007e20000100a00 */
[----:B------:R-:W-:-:S02]  /*2f790*/  IMAD.MOV.U32 R193, RZ, RZ, R249 ;  /* 0x000000ffffc17224 */ /* 0x000fc400078e00f9 */
[----:B------:R-:W-:Y:S01]  /*2f7a0*/  IMAD.MOV.U32 R195, RZ, RZ, R250 ;  /* 0x000000ffffc37224 */ /* 0x000fe200078e00fa */
[----:B------:R-:W-:Y:S04]  /*2f7b0*/  LDS R220, [R0+UR12+0x10480] ;  /* 0x0104800c00dc7984 */ /* 0x000fe80008000800 */
[----:B------:R-:W-:Y:S04]  /*2f7c0*/  LDS R222, [R0+UR12+0x12480] ;  /* 0x0124800c00de7984 */ /* 0x000fe80008000800 */
[----:B------:R-:W-:Y:S04]  /*2f7d0*/  STL.64 [R1+0x210], R44 ;  /* 0x0002102c01007387 */ /* 0x000fe80000100a00 */
[----:B------:R-:W-:Y:S04]  /*2f7e0*/  STL.64 [R1+0x218], R46 ;  /* 0x0002182e01007387 */ /* 0x000fe80000100a00 */
[----:B------:R-:W-:Y:S04]  /*2f7f0*/  STL.64 [R1], R40 ;  /* 0x0000002801007387 */ /* 0x000fe80000100a00 */
[----:B------:R-:W-:Y:S04]  /*2f800*/  STL.64 [R1+0x8], R42 ;  /* 0x0000082a01007387 */ /* 0x000fe80000100a00 */
[----:B------:R-:W2:Y:S04]  /*2f810*/  LDL.LU R21, [R1+0x2600] ;  /* 0x0026000001157983 */ /* 0x000ea80000300800 */
[----:B------:R-:W4:Y:S04]  /*2f820*/  LDL.LU R8, [R1+0x25fc] ;  /* 0x0025fc0001087983 */ /* 0x000f280000300800 */
[----:B------:R-:W2:Y:S04]  /*2f830*/  LDL.LU R9, [R1+0x25f8] ;  /* 0x0025f80001097983 */ /* 0x000ea80000300800 */
[----:B------:R-:W2:Y:S04]  /*2f840*/  LDL.LU R12, [R1+0x25f4] ;  /* 0x0025f400010c7983 */ /* 0x000ea80000300800 */
[----:B------:R-:W2:Y:S04]  /*2f850*/  LDL.LU R13, [R1+0x25f0] ;  /* 0x0025f000010d7983 */ /* 0x000ea80000300800 */
[----:B------:R-:W2:Y:S01]  /*2f860*/  LDL.LU R252, [R1+0x25ec] ;  /* 0x0025ec0001fc7983 */ /* 0x000ea20000300800 */
[----:B---3--:R-:W-:Y:S03]  /*2f870*/  HMMA.1688.F32.TF32 R4, R36, R14, R52 ;  /* 0x0000000e2404723c */ /* 0x008fe60000081034 */
[----:B------:R-:W-:Y:S04]  /*2f880*/  LDS R52, [R0+UR12+0x10000] ;  /* 0x0100000c00347984 */ /* 0x000fe80008000800 */
[----:B------:R-:W-:Y:S04]  /*2f890*/  LDS R54, [R0+UR12+0x12000] ;  /* 0x0120000c00367984 */ /* 0x000fe80008000800 */
[----:B------:R-:W-:Y:S04]  /*2f8a0*/  LDS R53, [R2+UR12+0x10000] ;  /* 0x0100000c02357984 */ /* 0x000fe80008000800 */
[----:B------:R-:W-:Y:S04]  /*2f8b0*/  LDS R55, [R2+UR12+0x12000] ;  /* 0x0120000c02377984 */ /* 0x000fe80008000800 */
[----:B------:R-:W-:Y:S04]  /*2f8c0*/  LDS R44, [R0+UR12+0x10100] ;  /* 0x0101000c002c7984 */ /* 0x000fe80008000800 */
[----:B------:R-:W-:Y:S04]  /*2f8d0*/  STL.64 [R1+0x2500], R6 ;  /* 0x0025000601007387 */ /* 0x000fe80000100a00 */
[----:B------:R-:W-:Y:S04]  /*2f8e0*/  STL.64 [R1+0x24f8], R4 ;  /* 0x0024f80401007387 */ /* 0x000fe80000100a00 */
[----:B------:R-:W-:Y:S04]  /*2f8f0*/  LDS R46, [R0+UR12+0x12100] ;  /* 0x0121000c002e7984 */ /* 0x000fe80008000800 */
[----:B------:R-:W-:Y:S04]  /*2f900*/  LDS R45, [R2+UR12+0x10100] ;  /* 0x0101000c022d7984 */ /* 0x000fe80008000800 */
[----:B------:R-:W-:Y:S04]  /*2f910*/  LDS R47, [R2+UR12+0x12100] ;  /* 0x0121000c022f7984 */ /* 0x000fe80008000800 */
[----:B------:R-:W-:Y:S04]  /*2f920*/  LDS R40, [R0+UR12+0x10180] ;  /* 0x0101800c00287984 */ /* 0x000fe80008000800 */
[----:B------:R-:W-:Y:S04]  /*2f930*/  LDS R42, [R0+UR12+0x12180] ;  /* 0x0121800c002a7984 */ /* 0x000fe80008000800 */
[----:B------:R-:W-:Y:S04]  /*2f940*/  LDS R41, [R2+UR12+0x10180] ;  /* 0x0101800c02297984 */ /* 0x000fe80008000800 */
[----:B------:R-:W-:Y:S04]  /*2f950*/  LDS R43, [R2+UR12+0x12180] ;  /* 0x0121800c022b7984 */ /* 0x000fe80008000800 */
[----:B------:R-:W-:Y:S04]  /*2f960*/  LDS R221, [R2+UR12+0x10480] ;  /* 0x0104800c02dd7984 */ /* 0x000fe80008000800 */
[----:B------:R-:W-:Y:S01]  /*2f970*/  LDS R223, [R2+UR12+0x12480] ;  /* 0x0124800c02df7984 */ /* 0x000fe20008000800 */
[----:B----4-:R-:W-:-:S02]  /*2f980*/  IMAD.MOV.U32 R75, RZ, RZ, R8 ;  /* 0x000000ffff4b7224 */ /* 0x010fc400078e0008 */
[----:B--2---:R-:W-:Y:S01]  /*2f990*/  IMAD.MOV.U32 R74, RZ, RZ, R9 ;  /* 0x000000ffff4a7224 */ /* 0x004fe200078e0009 */
[----:B------:R-:W-:Y:S01]  /*2f9a0*/  MOV R73, R12 ;  /* 0x0000000c00497202 */ /* 0x000fe20000000f00 */
[----:B------:R-:W-:Y:S02]  /*2f9b0*/  IMAD.MOV.U32 R72, RZ, RZ, R13 ;  /* 0x000000ffff487224 */ /* 0x000fe400078e000d */
[----:B------:R-:W1:Y:S04]  /*2f9c0*/  LDSM.16.M88.4 R12, [R252+UR17+0x40880] ;  /* 0x04088011fc0c783b */ /* 0x000e680008000200 */
[----:B------:R-:W2:Y:S01]  /*2f9d0*/  LDSM.16.M88.4 R8, [R252+UR17+0x40080] ;  /* 0x04008011fc08783b */ /* 0x000ea20008000200 */
[----:B------:R-:W-:-:S03]  /*2f9e0*/  IMAD.MOV.U32 R68, RZ, RZ, R21 ;  /* 0x000000ffff447224 */ /* 0x000fc600078e0015 */
[----:B------:R-:W3:Y:S04]  /*2f9f0*/  LDSM.16.M88.4 R16, [R252+UR17+0x41080] ;  /* 0x04108011fc10783b */ /* 0x000ee80008000200 */
[----:B------:R-:W4:Y:S04]  /*2fa00*/  LDSM.16.M88.4 R20, [R252+UR17+0x41880] ;  /* 0x04188011fc14783b */ /* 0x000f280008000200 */
[----:B------:R-:W4:Y:S04]  /*2fa10*/  LDSM.16.M88.4 R24, [R252+UR17+0x42080] ;  /* 0x04208011fc18783b */ /* 0x000f280008000200 */
[----:B------:R-:W4:Y:S04]  /*2fa20*/  LDSM.16.M88.4 R28, [R252+UR17+0x42880] ;  /* 0x04288011fc1c783b */ /* 0x000f280008000200 */
[----:B------:R-:W4:Y:S04]  /*2fa30*/  LDSM.16.M88.4 R32, [R252+UR17+0x43080] ;  /* 0x04308011fc20783b */ /* 0x000f280008000200 */
[----:B------:R-:W4:Y:S01]  /*2fa40*/  LDSM.16.M88.4 R36, [R252+UR17+0x43880] ;  /* 0x04388011fc24783b */ /* 0x000f220008000200 */
[C---:B-1----:R-:W-:Y:S06]  /*2fa50*/  HMMA.1688.F32.TF32 R4, R52.reuse, R12, R68 ;  /* 0x0000000c3404723c */ /* 0x042fec0000081044 */
[----:B--2---:R-:W-:Y:S01]  /*2fa60*/  HMMA.1688.F32.TF32 R72, R52, R8, R72 ;  /* 0x000000083448723c */ /* 0x004fe20000081048 */
[----:B------:R-:W-:Y:S04]  /*2fa70*/  STL [R1+0x2454], R10 ;  /* 0x0024540a01007387 */ /* 0x000fe80000100800 */
[----:B------:R-:W-:Y:S04]  /*2fa80*/  STL [R1+0x2450], R11 ;  /* 0x0024500b01007387 */ /* 0x000fe80000100800 */
[----:B------:R-:W-:Y:S04]  /*2fa90*/  STL [R1+0x245c], R14 ;  /* 0x00245c0e01007387 */ /* 0x000fe80000100800 */
[----:B------:R-:W-:Y:S04]  /*2faa0*/  STL [R1+0x2458], R15 ;  /* 0x0024580f01007387 */ /* 0x000fe80000100800 */
[----:B---3--:R-:W-:Y:S04]  /*2fab0*/  STL [R1+0x2464], R18 ;  /* 0x0024641201007387 */ /* 0x008fe80000100800 */
        /* <DEDUP_REMOVED lines=11> */
[----:B------:R-:W-:Y:S04]  /*2fb70*/  STL [R1+0x2038], R252 ;  /* 0x002038fc01007387 */ /* 0x000fe80000100800 */
[----:B------:R-:W-:Y:S01]  /*2fb80*/  STL.64 [R1+0x1f0], R4 ;  /* 0x0001f00401007387 */ /* 0x000fe20000100a00 */
[----:B-1----:R-:W-:-:S03]  /*2fb90*/  MOV R38, R7 ;  /* 0x0000000700267202 */ /* 0x002fc60000000f00 */
[----:B------:R-:W-:Y:S04]  /*2fba0*/  STL.64 [R1+0x200], R72 ;  /* 0x0002004801007387 */ /* 0x000fe80000100a00 */
[----:B------:R-:W-:Y:S04]  /*2fbb0*/  STL.64 [R1+0x208], R74 ;  /* 0x0002084a01007387 */ /* 0x000fe80000100a00 */
[----:B------:R1:W-:Y:S04]  /*2fbc0*/  STL [R1+0x1f8], R6 ;  /* 0x0001f80601007387 */ /* 0x0003e80000100800 */
[----:B------:R-:W2:Y:S04]  /*2fbd0*/  LDL.LU R68, [R1+0x940] ;  /* 0x0009400001447983 */ /* 0x000ea80000300800 */
[----:B------:R-:W2:Y:S01]  /*2fbe0*/  LDL.LU R69, [R1+0x944] ;  /* 0x0009440001457983 */ /* 0x000ea20000300800 */
[----:B-1----:R-:W-:Y:S03]  /*2fbf0*/  HMMA.1688.F32.TF32 R4, R52, R16, R64 ;  /* 0x000000103404723c */ /* 0x002fe60000081040 */
[----:B------:R-:W2:Y:S04]  /*2fc00*/  LDL.LU R70, [R1+0x948] ;  /* 0x0009480001467983 */ /* 0x000ea80000300800 */
[----:B------:R-:W2:Y:S04]  /*2fc10*/  LDL.LU R71, [R1+0x94c] ;  /* 0x00094c0001477983 */ /* 0x000ea80000300800 */
[----:B------:R1:W-:Y:S04]  /*2fc20*/  STL [R1+0x2490], R38 ;  /* 0x0024902601007387 */ /* 0x0003e80000100800 */
[----:B------:R-:W3:Y:S04]  /*2fc30*/  LDL.LU R64, [R1+0x930] ;  /* 0x0009300001407983 */ /* 0x000ee80000300800 */
[----:B------:R-:W3:Y:S04]  /*2fc40*/  LDL.LU R65, [R1+0x934] ;  /* 0x0009340001417983 */ /* 0x000ee80000300800 */
[----:B------:R-:W3:Y:S01]  /*2fc50*/  LDL.LU R66, [R1+0x938] ;  /* 0x0009380001427983 */ /* 0x000ee20000300800 */
[----:B------:R-:W-:Y:S01]  /*2fc60*/  IMAD.MOV.U32 R39, RZ, RZ, R4 ;  /* 0x000000ffff277224 */ /* 0x000fe200078e0004 */
[----:B------:R-:W-:Y:S01]  /*2fc70*/  MOV R35, R6 ;  /* 0x0000000600237202 */ /* 0x000fe20000000f00 */
[----:B------:R-:W-:Y:S01]  /*2fc80*/  IMAD.MOV.U32 R34, RZ, RZ, R5 ;  /* 0x000000ffff227224 */ /* 0x000fe200078e0005 */
[----:B------:R-:W3:Y:S01]  /*2fc90*/  LDL.LU R67, [R1+0x93c] ;  /* 0x00093c0001437983 */ /* 0x000ee20000300800 */
[----:B------:R-:W-:-:S02]  /*2fca0*/  IMAD.MOV.U32 R30, RZ, RZ, R7 ;  /* 0x000000ffff1e7224 */ /* 0x000fc400078e0007 */
[----:B------:R-:W-:Y:S03]  /*2fcb0*/  HMMA.1688.F32.TF32 R4, R52, R20, R60 ;  /* 0x000000143404723c */ /* 0x000fe6000008103c */
[----:B------:R-:W-:Y:S04]  /*2fcc0*/  STL [R1+0x24a0], R30 ;  /* 0x0024a01e01007387 */ /* 0x000fe80000100800 */
[----:B------:R-:W-:Y:S04]  /*2fcd0*/  STL [R1+0x249c], R35 ;  /* 0x00249c2301007387 */ /* 0x000fe80000100800 */
[----:B------:R-:W-:Y:S04]  /*2fce0*/  STL [R1+0x2498], R34 ;  /* 0x0024982201007387 */ /* 0x000fe80000100800 */
[----:B------:R-:W-:Y:S08]  /*2fcf0*/  STL [R1+0x2494], R39 ;  /* 0x0024942701007387 */ /* 0x000ff00000100800 */
[----:B------:R-:W-:Y:S04]  /*2fd00*/  STL [R1+0x1c0], R4 ;  /* 0x0001c00401007387 */ /* 0x000fe80000100800 */
[----:B------:R4:W-:Y:S04]  /*2fd10*/  STL.64 [R1+0x1c8], R6 ;  /* 0x0001c80601007387 */ /* 0x0009e80000100a00 */
[----:B------:R-:W3:Y:S04]  /*2fd20*/  LDL.LU R60, [R1+0x7d0] ;  /* 0x0007d000013c7983 */ /* 0x000ee80000300800 */
[----:B------:R-:W3:Y:S04]  /*2fd30*/  LDL.LU R61, [R1+0x7d4] ;  /* 0x0007d400013d7983 */ /* 0x000ee80000300800 */
[----:B------:R-:W3:Y:S04]  /*2fd40*/  LDL.LU R62, [R1+0x7d8] ;  /* 0x0007d800013e7983 */ /* 0x000ee80000300800 */
[----:B------:R-:W3:Y:S01]  /*2fd50*/  LDL.LU R63, [R1+0x7dc] ;  /* 0x0007dc00013f7983 */ /* 0x000ee20000300800 */
[----:B-1----:R-:W-:-:S02]  /*2fd60*/  IMAD.MOV.U32 R38, RZ, RZ, R5 ;  /* 0x000000ffff267224 */ /* 0x002fc400078e0005 */
[----:B----4-:R-:W-:Y:S03]  /*2fd70*/  HMMA.1688.F32.TF32 R4, R52, R24, R56 ;  /* 0x000000183404723c */ /* 0x010fe60000081038 */
[----:B------:R1:W-:Y:S04]  /*2fd80*/  STL [R1+0x24a4], R38 ;  /* 0x0024a42601007387 */ /* 0x0003e80000100800 */
[----:B------:R-:W4:Y:S04]  /*2fd90*/  LDL.LU R56, [R1+0x7c0] ;  /* 0x0007c00001387983 */ /* 0x000f280000300800 */
[----:B------:R-:W4:Y:S04]  /*2fda0*/  LDL.LU R57, [R1+0x7c4] ;  /* 0x0007c40001397983 */ /* 0x000f280000300800 */
[----:B------:R-:W4:Y:S09]  /*2fdb0*/  LDL.LU R58, [R1+0x7c8] ;  /* 0x0007c800013a7983 */ /* 0x000f320000300800 */
[----:B------:R-:W-:Y:S01]  /*2fdc0*/  MOV R31, R4 ;  /* 0x00000004001f7202 */ /* 0x000fe20000000f00 */
[----:B------:R-:W-:Y:S01]  /*2fdd0*/  IMAD.MOV.U32 R26, RZ, RZ, R5 ;  /* 0x000000ffff1a7224 */ /* 0x000fe200078e0005 */
[----:B------:R-:W-:Y:S01]  /*2fde0*/  MOV R22, R7 ;  /* 0x0000000700167202 */ /* 0x000fe20000000f00 */
[----:B------:R-:W-:-:S04]  /*2fdf0*/  IMAD.MOV.U32 R27, RZ, RZ, R6 ;  /* 0x000000ffff1b7224 */ /* 0x000fc800078e0006 */
[----:B------:R-:W-:Y:S04]  /*2fe00*/  STL [R1+0x24b4], R22 ;  /* 0x0024b41601007387 */ /* 0x000fe80000100800 */
[----:B------:R-:W-:Y:S04]  /*2fe10*/  STL [R1+0x24b0], R27 ;  /* 0x0024b01b01007387 */ /* 0x000fe80000100800 */
[----:B------:R-:W-:Y:S04]  /*2fe20*/  STL [R1+0x24ac], R26 ;  /* 0x0024ac1a01007387 */ /* 0x000fe80000100800 */
[----:B------:R1:W-:Y:S01]  /*2fe30*/  STL [R1+0x24a8], R31 ;  /* 0x0024a81f01007387 */ /* 0x0003e20000100800 */
[----:B------:R-:W-:Y:S01]  /*2fe40*/  IMAD.MOV.U32 R59, RZ, RZ, R3 ;  /* 0x000000ffff3b7224 */ /* 0x000fe200078e0003 */
[----:B--2---:R-:W-:-:S15]  /*2fe50*/  HMMA.1688.F32.TF32 R4, R52, R28, R68 ;  /* 0x0000001c3404723c */ /* 0x004fde0000081044 */
[----:B------:R-:W-:-:S09]  /*2fe60*/  NOP ;  /* 0x0000000000007918 */ /* 0x000fd20000000000 */
[----:B------:R-:W-:Y:S01]  /*2fe70*/  IMAD.MOV.U32 R30, RZ, RZ, R4 ;  /* 0x000000ffff1e7224 */ /* 0x000fe200078e0004 */
[----:B------:R-:W-:Y:S01]  /*2fe80*/  MOV R35, R5 ;  /* 0x0000000500237202 */ /* 0x000fe20000000f00 */
[----:B------:R-:W-:Y:S02]  /*2fe90*/  IMAD.MOV.U32 R34, RZ, RZ, R6 ;  /* 0x000000ffff227224 */ /* 0x000fe400078e0006 */
[----:B------:R-:W-:Y:S02]  /*2fea0*/  IMAD.MOV.U32 R39, RZ, RZ, R7 ;  /* 0x000000ffff277224 */ /* 0x000fe400078e0007 */
[----:B---3--:R-:W-:-:S15]  /*2feb0*/  HMMA.1688.F32.TF32 R4, R52, R32, R64 ;  /* 0x000000203404723c */ /* 0x008fde0000081040 */
[----:B------:R-:W-:-:S09]  /*2fec0*/  NOP ;  /* 0x0000000000007918 */ /* 0x000fd20000000000 */
[----:B------:R-:W-:Y:S01]  /*2fed0*/  MOV R23, R4 ;  /* 0x0000000400177202 */ /* 0x000fe20000000f00 */
[----:B------:R-:W-:Y:S01]  /*2fee0*/  IMAD.MOV.U32 R18, RZ, RZ, R5 ;  /* 0x000000ffff127224 */ /* 0x000fe200078e0005 */
[----:B------:R-:W-:Y:S01]  /*2fef0*/  MOV R14, R7 ;  /* 0x00000007000e7202 */ /* 0x000fe20000000f00 */
[----:B------:R-:W-:Y:S02]  /*2ff00*/  IMAD.MOV.U32 R19, RZ, RZ, R6 ;  /* 0x000000ffff137224 */ /* 0x000fe400078e0006 */
[----:B------:R-:W-:Y:S01]  /*2ff10*/  HMMA.1688.F32.TF32 R4, R52, R36, R60 ;  /* 0x000000243404723c */ /* 0x000fe2000008103c */
[----:B------:R-:W-:Y:S04]  /*2ff20*/  STL [R1+0x24c4], R39 ;  /* 0x0024c42701007387 */ /* 0x000fe80000100800 */
[----:B------:R2:W-:Y:S04]  /*2ff30*/  STL [R1+0x24c0], R34 ;  /* 0x0024c02201007387 */ /* 0x0005e80000100800 */
[----:B------:R3:W-:Y:S04]  /*2ff40*/  STL [R1+0x24bc], R35 ;  /* 0x0024bc2301007387 */ /* 0x0007e80000100800 */
[----:B------:R3:W-:Y:S04]  /*2ff50*/  STL [R1+0x24b8], R30 ;  /* 0x0024b81e01007387 */ /* 0x0007e80000100800 */
[----:B------:R-:W-:Y:S04]  /*2ff60*/  STL [R1+0x24d4], R14 ;  /* 0x0024d40e01007387 */ /* 0x000fe80000100800 */
[----:B------:R3:W-:Y:S03]  /*2ff70*/  STL [R1+0x24d0], R19 ;  /* 0x0024d01301007387 */ /* 0x0007e60000100800 */
[----:B-1----:R-:W-:Y:S01]  /*2ff80*/  IMAD.MOV.U32 R38, RZ, RZ, R7 ;  /* 0x000000ffff267224 */ /* 0x002fe200078e0007 */
[----:B------:R-:W-:Y:S01]  /*2ff90*/  MOV R31, R6 ;  /* 0x00000006001f7202 */ /* 0x000fe20000000f00 */
[----:B------:R-:W-:Y:S01]  /*2ffa0*/  IMAD.MOV.U32 R26, RZ, RZ, R5 ;  /* 0x000000ffff1a7224 */ /* 0x000fe200078e0005 */
[----:B------:R-:W-:Y:S01]  /*2ffb0*/  STL [R1+0x24cc], R18 ;  /* 0x0024cc1201007387 */ /* 0x000fe20000100800 */
[----:B------:R-:W-:-:S03]  /*2ffc0*/  IMAD.MOV.U32 R27, RZ, RZ, R4 ;  /* 0x000000ffff1b7224 */ /* 0x000fc600078e0004 */
[----:B------:R1:W-:Y:S01]  /*2ffd0*/  STL [R1+0x24c8], R23 ;  /* 0x0024c81701007387 */ /* 0x0003e20000100800 */
[----:B----4-:R-:W-:Y:S03]  /*2ffe0*/  HMMA.1688.F32.TF32 R4, R48, R8, R56 ;  /* 0x000000083004723c */ /* 0x010fe60000081038 */
[----:B------:R-:W-:Y:S04]  /*2fff0*/  STL [R1+0x24e4], R38 ;  /* 0x0024e42601007387 */ /* 0x000fe80000100800 */
[----:B------:R4:W-:Y:S04]  /*30000*/  STL [R1+0x24e0], R31 ;  /* 0x0024e01f01007387 */ /* 0x0009e80000100800 */
[----:B------:R4:W-:Y:S04]  /*30010*/  STL [R1+0x24dc], R26 ;  /* 0x0024dc1a01007387 */ /* 0x0009e80000100800 */
        /* <DEDUP_REMOVED lines=41> */
[----:B------:R-:W-:Y:S01]  /*302b0*/  IMAD.MOV.U32 R15, RZ, RZ, R4 ;  /* 0x000000ffff0f7224 */ /* 0x000fe200078e0004 */
[----:B------:R-:W-:Y:S01]  /*302c0*/  MOV R10, R5 ;  /* 0x00000005000a7202 */ /* 0x000fe20000000f00 */
[----:B------:R-:W-:-:S02]  /*302d0*/  IMAD.MOV.U32 R11, RZ, RZ, R6 ;  /* 0x000000ffff0b7224 */ /* 0x000fc400078e0006 */
[----:B------:R-:W-:-:S03]  /*302e0*/  IMAD.MOV.U32 R3, RZ, RZ, R7 ;  /* 0x000000ffff037224 */ /* 0x000fc600078e0007 */
[----:B------:R1:W-:Y:S04]  /*302f0*/  STL [R1+0x24f0], R11 ;  /* 0x0024f00b01007387 */ /* 0x0003e80000100800 */
[----:B------:R1:W-:Y:S04]  /*30300*/  STL [R1+0x24ec], R10 ;  /* 0x0024ec0a01007387 */ /* 0x0003e80000100800 */
[----:B------:R1:W-:Y:S01]  /*30310*/  STL [R1+0x24e8], R15 ;  /* 0x0024e80f01007387 */ /* 0x0003e20000100800 */
[----:B--2---:R-:W-:-:S15]  /*30320*/  HMMA.1688.F32.TF32 R4, R48, R12, R88 ;  /* 0x0000000c3004723c */ /* 0x004fde0000081058 */
[----:B------:R-:W-:-:S09]  /*30330*/  NOP ;  /* 0x0000000000007918 */ /* 0x000fd20000000000 */
[----:B------:R-:W-:Y:S01]  /*30340*/  MOV R34, R4 ;  /* 0x0000000400227202 */ /* 0x000fe20000000f00 */
[----:B---3--:R-:W-:Y:S01]  /*30350*/  IMAD.MOV.U32 R35, RZ, RZ, R5 ;  /* 0x000000ffff237224 */ /* 0x008fe200078e0005 */
[----:B------:R-:W-:Y:S01]  /*30360*/  MOV R22, R7 ;  /* 0x0000000700167202 */ /* 0x000fe20000000f00 */
[----:B------:R-:W-:Y:S02]  /*30370*/  IMAD.MOV.U32 R30, RZ, RZ, R6 ;  /* 0x000000ffff1e7224 */ /* 0x000fe400078e0006 */
[----:B----4-:R-:W-:-:S15]  /*30380*/  HMMA.1688.F32.TF32 R4, R48, R16, R76 ;  /* 0x000000103004723c */ /* 0x010fde000008104c */
[----:B------:R-:W-:-:S09]  /*30390*/  NOP ;  /* 0x0000000000007918 */ /* 0x000fd20000000000 */
[----:B------:R-:W-:Y:S01]  /*303a0*/  IMAD.MOV.U32 R19, RZ, RZ, R4 ;  /* 0x000000ffff137224 */ /* 0x000fe200078e0004 */
[----:B-1----:R-:W-:Y:S01]  /*303b0*/  MOV R23, R6 ;  /* 0x0000000600177202 */ /* 0x002fe20000000f00 */
[----:B------:R-:W-:Y:S02]  /*303c0*/  IMAD.MOV.U32 R18, RZ, RZ, R5 ;  /* 0x000000ffff127224 */ /* 0x000fe400078e0005 */
[----:B------:R-:W-:Y:S02]  /*303d0*/  IMAD.MOV.U32 R39, RZ, RZ, R7 ;  /* 0x000000ffff277224 */ /* 0x000fe400078e0007 */
[----:B------:R-:W-:Y:S01]  /*303e0*/  HMMA.1688.F32.TF32 R4, R48, R20, R60 ;  /* 0x000000143004723c */ /* 0x000fe2000008103c */
[----:B------:R-:W2:Y:S04]  /*303f0*/  LDL.LU R60, [R1+0x580] ;  /* 0x00058000013c7983 */ /* 0x000ea80000300800 */
[----:B------:R-:W2:Y:S04]  /*30400*/  LDL.LU R61, [R1+0x584] ;  /* 0x00058400013d7983 */ /* 0x000ea80000300800 */
[----:B------:R-:W2:Y:S04]  /*30410*/  LDL.LU R62, [R1+0x588] ;  /* 0x00058800013e7983 */ /* 0x000ea80000300800 */
[----:B------:R-:W2:Y:S04]  /*30420*/  LDL.LU R63, [R1+0x58c] ;  /* 0x00058c00013f7983 */ /* 0x000ea80000300800 */
[----:B------:R-:W3:Y:S04]  /*30430*/  LDL.LU R76, [R1+0x590] ;  /* 0x00059000014c7983 */ /* 0x000ee80000300800 */
[----:B------:R-:W3:Y:S03]  /*30440*/  LDL.LU R77, [R1+0x594] ;  /* 0x00059400014d7983 */ /* 0x000ee60000300800 */
[----:B------:R-:W-:Y:S01]  /*30450*/  IMAD.MOV.U32 R31, RZ, RZ, R4 ;  /* 0x000000ffff1f7224 */ /* 0x000fe200078e0004 */
[----:B------:R-:W-:Y:S01]  /*30460*/  MOV R26, R5 ;  /* 0x00000005001a7202 */ /* 0x000fe20000000f00 */
[----:B------:R-:W-:Y:S01]  /*30470*/  IMAD.MOV.U32 R27, RZ, RZ, R6 ;  /* 0x000000ffff1b7224 */ /* 0x000fe200078e0006 */
[----:B------:R-:W3:Y:S01]  /*30480*/  LDL.LU R78, [R1+0x598] ;  /* 0x00059800014e7983 */ /* 0x000ee20000300800 */
[----:B------:R-:W-:-:S03]  /*30490*/  IMAD.MOV.U32 R14, RZ, RZ, R7 ;  /* 0x000000ffff0e7224 */ /* 0x000fc600078e0007 */
[----:B------:R-:W3:Y:S01]  /*304a0*/  LDL.LU R79, [R1+0x59c] ;  /* 0x00059c00014f7983 */ /* 0x000ee20000300800 */
[C---:B------:R-:W-:Y:S06]  /*304b0*/  HMMA.1688.F32.TF32 R4, R48.reuse, R24, R84 ;  /* 0x000000183004723c */ /* 0x040fec0000081054 */
[C---:B------:R-:W-:Y:S06]  /*304c0*/  HMMA.1688.F32.TF32 R52, R48.reuse, R28, R80 ;  /* 0x0000001c3034723c */ /* 0x040fec0000081050 */
[----:B------:R-:W-:-:S12]  /*304d0*/  HMMA.1688.F32.TF32 R80, R48, R32, R236 ;  /* 0x000000203050723c */ /* 0x000fd800000810ec */
[----:B------:R-:W-:Y:S01]  /*304e0*/  MOV R11, R4 ;  /* 0x00000004000b7202 */ /* 0x000fe20000000f00 */
[----:B------:R-:W-:Y:S01]  /*304f0*/  IMAD.MOV.U32 R10, RZ, RZ, R5 ;  /* 0x000000ffff0a7224 */ /* 0x000fe200078e0005 */
[----:B------:R-:W-:Y:S01]  /*30500*/  MOV R38, R7 ;  /* 0x0000000700267202 */ /* 0x000fe20000000f00 */
[----:B------:R-:W-:Y:S02]  /*30510*/  IMAD.MOV.U32 R15, RZ, RZ, R6 ;  /* 0x000000ffff0f7224 */ /* 0x000fe400078e0006 */
[----:B------:R-:W-:Y:S01]  /*30520*/  HMMA.1688.F32.TF32 R4, R48, R36, R72 ;  /* 0x000000243004723c */ /* 0x000fe20000081048 */
[----:B------:R-:W-:Y:S04]  /*30530*/  STL.64 [R1+0x120], R52 ;  /* 0x0001203401007387 */ /* 0x000fe80000100a00 */
[----:B------:R1:W-:Y:S01]  /*30540*/  STL.64 [R1+0x128], R54 ;  /* 0x0001283601007387 */ /* 0x0003e20000100a00 */
[C---:B------:R-:W-:Y:S03]  /*30550*/  HMMA.1688.F32.TF32 R48, R44.reuse, R12, R64 ;  /* 0x0000000c2c30723c */ /* 0x040fe60000081040 */
[----:B------:R-:W-:Y:S04]  /*30560*/  STL.64 [R1+0x110], R80 ;  /* 0x0001105001007387 */ /* 0x000fe80000100a00 */
[----:B------:R-:W-:Y:S01]  /*30570*/  STL.64 [R1+0x118], R82 ;  /* 0x0001185201007387 */ /* 0x000fe20000100a00 */
[C---:B-1----:R-:W-:Y:S09]  /*30580*/  HMMA.1688.F32.TF32 R52, R44.reuse, R8, R68 ;  /* 0x000000082c34723c */ /* 0x042ff20000081044 */
[----:B------:R-:W-:Y:S04]  /*30590*/  STL.64 [R1+0x100], R4 ;  /* 0x0001000401007387 */ /* 0x000fe80000100a00 */
[----:B------:R1:W-:Y:S02]  /*305a0*/  STL.64 [R1+0x108], R6 ;  /* 0x0001080601007387 */ /* 0x0003e40000100a00 */
[C---:B-1----:R-:W-:Y:S08]  /*305b0*/  HMMA.1688.F32.TF32 R4, R44.reuse, R16, R56 ;  /* 0x000000102c04723c */ /* 0x042ff00000081038 */
[----:B------:R-:W-:Y:S04]  /*305c0*/  STL.64 [R1+0xf0], R52 ;  /* 0x0000f03401007387 */ /* 0x000fe80000100a00 */
[----:B------:R-:W-:Y:S04]  /*305d0*/  STL.64 [R1+0xf8], R54 ;  /* 0x0000f83601007387 */ /* 0x000fe80000100a00 */
[----:B------:R-:W4:Y:S04]  /*305e0*/  LDL.LU R64, [R1+0x3f0] ;  /* 0x0003f00001407983 */ /* 0x000f280000300800 */
[----:B------:R-:W-:Y:S04]  /*305f0*/  STL.64 [R1+0xe0], R48 ;  /* 0x0000e03001007387 */ /* 0x000fe80000100a00 */
[----:B------:R-:W-:Y:S04]  /*30600*/  STL.64 [R1+0xe8], R50 ;  /* 0x0000e83201007387 */ /* 0x000fe80000100a00 */
[----:B------:R-:W-:Y:S04]  /*30610*/  STL.64 [R1+0xd0], R4 ;  /* 0x0000d00401007387 */ /* 0x000fe80000100a00 */
[----:B------:R2:W-:Y:S04]  /*30620*/  STL.64 [R1+0xd8], R6 ;  /* 0x0000d80601007387 */ /* 0x0005e80000100a00 */
        /* <DEDUP_REMOVED lines=20> */
[----:B---3--:R-:W-:Y:S01]  /*30770*/  HMMA.1688.F32.TF32 R48, R44, R20, R76 ;  /* 0x000000142c30723c */ /* 0x008fe2000008104c */
[----:B------:R-:W2:-:S15]  /*30780*/  LDL.LU R76, [R1+0x10] ;  /* 0x00001000014c7983 */ /* 0x000e9e0000300800 */
[----:B------:R-:W-:-:S07]  /*30790*/  NOP ;  /* 0x0000000000007918 */ /* 0x000fce0000000000 */
        /* <DEDUP_REMOVED lines=27> */
[C---:B----4-:R-:W-:Y:S06]  /*30950*/  HMMA.1688.F32.TF32 R4, R44.reuse, R32, R72 ;  /* 0x000000202c04723c */ /* 0x050fec0000081048 */
[C---:B------:R-:W-:Y:S06]  /*30960*/  HMMA.1688.F32.TF32 R52, R44.reuse, R28, R236 ;  /* 0x0000001c2c34723c */ /* 0x040fec00000810ec */
[----:B------:R-:W-:Y:S06]  /*30970*/  HMMA.1688.F32.TF32 R48, R44, R36, R68 ;  /* 0x000000242c30723c */ /* 0x000fec0000081044 */
[C---:B------:R-:W-:Y:S11]  /*30980*/  HMMA.1688.F32.TF32 R44, R40.reuse, R8, R64 ;  /* 0x00000008282c723c */ /* 0x040ff60000081040 */
[----:B------:R-:W-:Y:S04]  /*30990*/  STL.64 [R1+0xa0], R52 ;  /* 0x0000a03401007387 */ /* 0x000fe80000100a00 */
[----:B------:R-:W-:Y:S04]  /*309a0*/  STL.64 [R1+0xa8], R54 ;  /* 0x0000a83601007387 */ /* 0x000fe80000100a00 */
[----:B------:R-:W-:Y:S04]  /*309b0*/  STL.64 [R1+0x90], R4 ;  /* 0x0000900401007387 */ /* 0x000fe80000100a00 */
[----:B------:R1:W-:Y:S02]  /*309c0*/  STL.64 [R1+0x98], R6 ;  /* 0x0000980601007387 */ /* 0x0003e40000100a00 */
[C---:B-1----:R-:W-:Y:S02]  /*309d0*/  HMMA.1688.F32.TF32 R4, R40.reuse, R12, R56 ;  /* 0x0000000c2804723c */ /* 0x042fe40000081038 */
[----:B------:R-:W-:Y:S04]  /*309e0*/  STL.64 [R1+0x80], R48 ;  /* 0x0000803001007387 */ /* 0x000fe80000100a00 */
[----:B------:R-:W-:Y:S04]  /*309f0*/  STL.64 [R1+0x88], R50 ;  /* 0x0000883201007387 */ /* 0x000fe80000100a00 */
[----:B------:R-:W4:Y:S04]  /*30a00*/  LDL.LU R64, [R1+0x8f0] ;  /* 0x0008f00001407983 */ /* 0x000f280000300800 */
[----:B------:R-:W-:Y:S04]  /*30a10*/  STL.64 [R1+0x70], R44 ;  /* 0x0000702c01007387 */ /* 0x000fe80000100a00 */
[----:B------:R3:W-:Y:S05]  /*30a20*/  STL.64 [R1+0x78], R46 ;  /* 0x0000782e01007387 */ /* 0x0007ea0000100a00 */
        /* <DEDUP_REMOVED lines=21> */
[C---:B---3--:R-:W-:Y:S03]  /*30b80*/  HMMA.1688.F32.TF32 R44, R40.reuse, R16, R92 ;  /* 0x00000010282c723c */ /* 0x048fe6000008105c */
[----:B------:R-:W-:Y:S04]  /*30b90*/  LDS R92, [R0+UR12+0x10280] ;  /* 0x0102800c005c7984 */ /* 0x000fe80008000800 */
[----:B------:R-:W-:Y:S01]  /*30ba0*/  LDS R94, [R0+UR12+0x12280] ;  /* 0x0122800c005e7984 */ /* 0x000fe20008000800 */
[C---:B--2---:R-:W-:Y:S03]  /*30bb0*/  HMMA.1688.F32.TF32 R48, R40.reuse, R24, R84 ;  /* 0x000000182830723c */ /* 0x044fe60000081054 */
[----:B------:R-:W-:Y:S04]  /*30bc0*/  LDS R93, [R2+UR12+0x10280] ;  /* 0x0102800c025d7984 */ /* 0x000fe80008000800 */
[----:B------:R-:W-:Y:S01]  /*30bd0*/  LDS R95, [R2+UR12+0x12280] ;  /* 0x0122800c025f7984 */ /* 0x000fe20008000800 */
[----:B-1----:R-:W-:Y:S07]  /*30be0*/  HMMA.1688.F32.TF32 R4, R40, R20, R88 ;  /* 0x000000142804723c */ /* 0x002fee0000081058 */
[----:B------:R-:W-:Y:S04]  /*30bf0*/  STL.64 [R1+0x50], R44 ;  /* 0x0000502c01007387 */ /* 0x000fe80000100a00 */
[----:B------:R1:W-:-:S12]  /*30c00*/  STL.64 [R1+0x58], R46 ;  /* 0x0000582e01007387 */ /* 0x0003d80000100a00 */
[----:B------:R-:W-:Y:S01]  /*30c10*/  STL.64 [R1+0x40], R4 ;  /* 0x0000400401007387 */ /* 0x000fe20000100a00 */
[C---:B-1----:R-:W-:Y:S03]  /*30c20*/  HMMA.1688.F32.TF32 R44, R40.reuse, R28, R80 ;  /* 0x0000001c282c723c */ /* 0x042fe60000081050 */
[----:B------:R1:W-:Y:S03]  /*30c30*/  STL.64 [R1+0x48], R6 ;  /* 0x0000480601007387 */ /* 0x0003e60000100a00 */
[C---:B-1----:R-:W-:Y:S06]  /*30c40*/  HMMA.1688.F32.TF32 R4, R40.reuse, R32, R76 ;  /* 0x000000202804723c */ /* 0x042fec000008104c */
[----:B------:R-:W-:Y:S01]  /*30c50*/  HMMA.1688.F32.TF32 R40, R40, R36, R60 ;  /* 0x000000242828723c */ /* 0x000fe2000008103c */
[----:B------:R-:W-:Y:S04]  /*30c60*/  LDS R60, [R0+UR12+0x10200] ;  /* 0x0102000c003c7984 */ /* 0x000fe80008000800 */
[----:B------:R-:W-:Y:S04]  /*30c70*/  LDS R62, [R0+UR12+0x12200] ;  /* 0x0122000c003e7984 */ /* 0x000fe80008000800 */
[----:B------:R-:W-:Y:S04]  /*30c80*/  LDS R61, [R2+UR12+0x10200] ;  /* 0x0102000c023d7984 */ /* 0x000fe80008000800 */
[----:B------:R-:W4:Y:S04]  /*30c90*/  LDS R63, [R2+UR12+0x12200] ;  /* 0x0122000c023f7984 */ /* 0x000f280008000800 */
[----:B------:R-:W-:Y:S04]  /*30ca0*/  STL.64 [R1+0x30], R48 ;  /* 0x0000303001007387 */ /* 0x000fe80000100a00 */
[----:B------:R-:W-:Y:S04]  /*30cb0*/  STL.64 [R1+0x38], R50 ;  /* 0x0000383201007387 */ /* 0x000fe80000100a00 */
[----:B------:R-:W-:Y:S04]  /*30cc0*/  STL.64 [R1+0x20], R44 ;  /* 0x0000202c01007387 */ /* 0x000fe80000100a00 */
[----:B------:R4:W-:Y:S04]  /*30cd0*/  STL.64 [R1+0x28], R46 ;  /* 0x0000282e01007387 */ /* 0x0009e80000100a00 */
[----:B------:R-:W-:Y:S04]  /*30ce0*/  STL.64 [R1+0x2388], R42 ;  /* 0x0023882a01007387 */ /* 0x000fe80000100a00 */
[----:B------:R-:W-:Y:S04]  /*30cf0*/  STL.64 [R1+0x10], R4 ;  /* 0x0000100401007387 */ /* 0x000fe80000100a00 */
[----:B------:R-:W-:Y:S04]  /*30d00*/  STL.64 [R1+0x18], R6 ;  /* 0x0000180601007387 */ /* 0x000fe80000100a00 */
[----:B------:R1:W-:Y:S01]  /*30d10*/  STL.64 [R1+0x2380], R40 ;  /* 0x0023802801007387 */ /* 0x0003e20000100a00 */
[C---:B----4-:R-:W-:Y:S06]  /*30d20*/  HMMA.1688.F32.TF32 R44, R60.reuse, R8, R236 ;  /* 0x000000083c2c723c */ /* 0x050fec00000810ec */
[C---:B-1----:R-:W-:Y:S06]  /*30d30*/  HMMA.1688.F32.TF32 R40, R60.reuse, R12, R72 ;  /* 0x0000000c3c28723c */ /* 0x042fec0000081048 */
[C---:B------:R-:W-:Y:S11]  /*30d40*/  HMMA.1688.F32.TF32 R4, R60.reuse, R16, R68 ;  /* 0x000000103c04723c */ /* 0x040ff60000081044 */
[----:B------:R-:W-:Y:S04]  /*30d50*/  STL.64 [R1+0x260], R44 ;  /* 0x0002602c01007387 */ /* 0x000fe80000100a00 */
[----:B------:R1:W-:Y:S02]  /*30d60*/  STL.64 [R1+0x268], R46 ;  /* 0x0002682e01007387 */ /* 0x0003e40000100a00 */
[C---:B-1----:R-:W-:Y:S02]  /*30d70*/  HMMA.1688.F32.TF32 R44, R60.reuse, R20, R64 ;  /* 0x000000143c2c723c */ /* 0x042fe40000081040 */
[----:B------:R1:W-:Y:S04]  /*30d80*/  STL.64 [R1+0x240], R40 ;  /* 0x0002402801007387 */ /* 0x0003e80000100a00 */
[----:B------:R2:W-:Y:S01]  /*30d90*/  STL.64 [R1+0x248], R42 ;  /* 0x0002482a01007387 */ /* 0x0005e20000100a00 */
[----:B------:R-:W-:-:S15]  /*30da0*/  HMMA.1688.F32.TF32 R48, R60, R24, R56 ;  /* 0x000000183c30723c */ /* 0x000fde0000081038 */
[----:B------:R-:W-:-:S01]  /*30db0*/  NOP ;  /* 0x0000000000007918 */ /* 0x000fc20000000000 */
[----:B------:R-:W-:Y:S04]  /*30dc0*/  STL.64 [R1+0x2378], R46 ;  /* 0x0023782e01007387 */ /* 0x000fe80000100a00 */
[----:B------:R3:W-:Y:S04]  /*30dd0*/  STL.64 [R1+0x230], R4 ;  /* 0x0002300401007387 */ /* 0x0007e80000100a00 */
[----:B------:R4:W-:Y:S04]  /*30de0*/  STL.64 [R1+0x238], R6 ;  /* 0x0002380601007387 */ /* 0x0009e80000100a00 */
[----:B------:R4:W-:Y:S04]  /*30df0*/  STL.64 [R1+0x2370], R44 ;  /* 0x0023702c01007387 */ /* 0x0009e80000100a00 */
        /* <DEDUP_REMOVED lines=44> */
[----:B------:R-:W-:Y:S04]  /*310c0*/  STL.64 [R1+0x2398], R50 ;  /* 0x0023983201007387 */ /* 0x000fe80000100a00 */
[----:B------:R-:W-:Y:S01]  /*310d0*/  STL.64 [R1+0x2390], R48 ;  /* 0x0023903001007387 */ /* 0x000fe20000100a00 */
[C---:B--2---:R-:W-:Y:S06]  /*310e0*/  HMMA.1688.F32.TF32 R88, R92.reuse, R32, R88 ;  /* 0x000000205c58723c */ /* 0x044fec0000081058 */
[----:B---3--:R-:W-:Y:S06]  /*310f0*/  HMMA.1688.F32.TF32 R72, R92, R16, R72 ;  /* 0x000000105c48723c */ /* 0x008fec0000081048 */
[C---:B----4-:R-:W-:Y:S06]  /*31100*/  HMMA.1688.F32.TF32 R56, R60.reuse, R32, R56 ;  /* 0x000000203c38723c */ /* 0x050fec0000081038 */
[C---:B------:R-:W-:Y:S06]  /*31110*/  HMMA.1688.F32.TF32 R52, R60.reuse, R28, R100 ;  /* 0x0000001c3c34723c */ /* 0x040fec0000081064 */
[----:B------:R-:W-:Y:S06]  /*31120*/  HMMA.1688.F32.TF32 R60, R60, R36, R96 ;  /* 0x000000243c3c723c */ /* 0x000fec0000081060 */
[C---:B------:R-:W-:Y:S11]  /*31130*/  HMMA.1688.F32.TF32 R64, R92.reuse, R8, R64 ;  /* 0x000000085c40723c */ /* 0x040ff60000081040 */
[----:B------:R-:W-:Y:S01]  /*31140*/  STL.64 [R1+0x23a8], R54 ;  /* 0x0023a83601007387 */ /* 0x000fe20000100a00 */
[C---:B------:R-:W-:Y:S03]  /*31150*/  HMMA.1688.F32.TF32 R68, R92.reuse, R12, R68 ;  /* 0x0000000c5c44723c */ /* 0x040fe60000081044 */
[----:B------:R-:W-:Y:S03]  /*31160*/  STL.64 [R1+0x23a0], R52 ;  /* 0x0023a03401007387 */ /* 0x000fe60000100a00 */
[C---:B------:R-:W-:Y:S01]  /*31170*/  HMMA.1688.F32.TF32 R76, R92.reuse, R20, R76 ;  /* 0x000000145c4c723c */ /* 0x040fe2000008104c */
[----:B------:R-:W-:Y:S05]  /*31180*/  STL.64 [R1+0x23b8], R58 ;  /* 0x0023b83a01007387 */ /* 0x000fea0000100a00 */
[C---:B------:R-:W-:Y:S01]  /*31190*/  HMMA.1688.F32.TF32 R80, R92.reuse, R24, R80 ;  /* 0x000000185c50723c */ /* 0x040fe20000081050 */
[----:B------:R-:W-:Y:S04]  /*311a0*/  STL.64 [R1+0x23b0], R56 ;  /* 0x0023b03801007387 */ /* 0x000fe80000100a00 */
[----:B------:R-:W-:Y:S01]  /*311b0*/  STL.64 [R1+0x23c8], R62 ;  /* 0x0023c83e01007387 */ /* 0x000fe20000100a00 */
[C---:B------:R-:W-:Y:S03]  /*311c0*/  HMMA.1688.F32.TF32 R84, R92.reuse, R28, R84 ;  /* 0x0000001c5c54723c */ /* 0x040fe60000081054 */
        /* <DEDUP_REMOVED lines=11> */
[----:B------:R-:W-:Y:S03]  /*31280*/  HMMA.1688.F32.TF32 R92, R92, R36, R236 ;  /* 0x000000245c5c723c */ /* 0x000fe600000810ec */
[----:B------:R-:W-:Y:S04]  /*31290*/  STL.64 [R1+0x2428], R86 ;  /* 0x0024285601007387 */ /* 0x000fe80000100a00 */
[----:B------:R-:W-:Y:S04]  /*312a0*/  STL.64 [R1+0x2420], R84 ;  /* 0x0024205401007387 */ /* 0x000fe80000100a00 */
[----:B------:R-:W-:Y:S04]  /*312b0*/  STL.64 [R1+0x2438], R90 ;  /* 0x0024385a01007387 */ /* 0x000fe80000100a00 */
[----:B------:R-:W-:Y:S04]  /*312c0*/  STL.64 [R1+0x2430], R88 ;  /* 0x0024305801007387 */ /* 0x000fe80000100a00 */
        /* <DEDUP_REMOVED lines=63> */
[C---:B---3--:R-:W-:Y:S06]  /*316c0*/  HMMA.1688.F32.TF32 R100, R124.reuse, R12, R100 ;  /* 0x0000000c7c64723c */ /* 0x048fec0000081064 */
[C---:B----4-:R-:W-:Y:S06]  /*316d0*/  HMMA.1688.F32.TF32 R96, R124.reuse, R8, R96 ;  /* 0x000000087c60723c */ /* 0x050fec0000081060 */
[C---:B------:R-:W-:Y:S06]  /*316e0*/  HMMA.1688.F32.TF32 R104, R124.reuse, R16, R104 ;  /* 0x000000107c68723c */ /* 0x040fec0000081068 */
[C---:B------:R-:W-:Y:S11]  /*316f0*/  HMMA.1688.F32.TF32 R108, R124.reuse, R20, R108 ;  /* 0x000000147c6c723c */ /* 0x040ff6000008106c */
[----:B------:R-:W-:Y:S01]  /*31700*/  STL.64 [R1+0x2510], R98 ;  /* 0x0025106201007387 */ /* 0x000fe20000100a00 */
[C---:B------:R-:W-:Y:S03]  /*31710*/  HMMA.1688.F32.TF32 R112, R124.reuse, R24, R112 ;  /* 0x000000187c70723c */ /* 0x040fe60000081070 */
[----:B------:R-:W-:Y:S03]  /*31720*/  STL.64 [R1+0x2508], R96 ;  /* 0x0025086001007387 */ /* 0x000fe60000100a00 */
[C---:B------:R-:W-:Y:S01]  /*31730*/  HMMA.1688.F32.TF32 R120, R124.reuse, R32, R120 ;  /* 0x000000207c78723c */ /* 0x040fe20000081078 */
[----:B------:R-:W-:Y:S05]  /*31740*/  STL.64 [R1+0x2520], R102 ;  /* 0x0025206601007387 */ /* 0x000fea0000100a00 */
[----:B------:R-:W-:Y:S01]  /*31750*/  HMMA.1688.F32.TF32 R124, R124, R36, R148 ;  /* 0x000000247c7c723c */ /* 0x000fe20000081094 */
        /* <DEDUP_REMOVED lines=20> */
[----:B------:R-:W4:Y:S01]  /*318a0*/  LDL.LU R207, [R1+0x6dc] ;  /* 0x0006dc0001cf7983 */ /* 0x000f220000300800 */
[----:B--2---:R-:W-:-:S02]  /*318b0*/  IMAD.MOV.U32 R187, RZ, RZ, R248 ;  /* 0x000000ffffbb7224 */ /* 0x004fc400078e00f8 */
[----:B---3--:R-:W-:Y:S02]  /*318c0*/  IMAD.MOV.U32 R186, RZ, RZ, R249 ;  /* 0x000000ffffba7224 */ /* 0x008fe400078e00f9 */
[----:B----4-:R-:W-:Y:S02]  /*318d0*/  IMAD.MOV.U32 R184, RZ, RZ, R251 ;  /* 0x000000ffffb87224 */ /* 0x010fe400078e00fb */
[----:B------:R-:W2:Y:S01]  /*318e0*/  LDL.LU R251, [R1+0x25d8] ;  /* 0x0025d80001fb7983 */ /* 0x000ea20000300800 */
[----:B------:R-:W-:-:S03]  /*318f0*/  MOV R185, R250 ;  /* 0x000000fa00b97202 */ /* 0x000fc60000000f00 */
        /* <DEDUP_REMOVED lines=18> */
[----:B--2---:R-:W-:Y:S01]  /*31a20*/  MOV R178, R251 ;  /* 0x000000fb00b27202 */ /* 0x004fe20000000f00 */
[----:B---3--:R-:W-:-:S02]  /*31a30*/  IMAD.MOV.U32 R177, RZ, RZ, R250 ;  /* 0x000000ffffb17224 */ /* 0x008fc400078e00fa */
[----:B----4-:R-:W-:Y:S01]  /*31a40*/  IMAD.MOV.U32 R176, RZ, RZ, R249 ;  /* 0x000000ffffb07224 */ /* 0x010fe200078e00f9 */
[----:B------:R-:W-:Y:S02]  /*31a50*/  MOV R175, R248 ;  /* 0x000000f800af7202 */ /* 0x000fe40000000f00 */
[----:B------:R-:W2:Y:S04]  /*31a60*/  LDL.LU R248, [R1+0x25c8] ;  /* 0x0025c80001f87983 */ /* 0x000ea80000300800 */
[----:B------:R-:W2:Y:S04]  /*31a70*/  LDL.LU R249, [R1+0x25c4] ;  /* 0x0025c40001f97983 */ /* 0x000ea80000300800 */
[----:B------:R-:W2:Y:S04]  /*31a80*/  LDL.LU R250, [R1+0x25c0] ;  /* 0x0025c00001fa7983 */ /* 0x000ea80000300800 */
[----:B------:R-:W2:Y:S04]  /*31a90*/  LDL.LU R251, [R1+0x25bc] ;  /* 0x0025bc0001fb7983 */ /* 0x000ea80000300800 */
        /* <DEDUP_REMOVED lines=8> */
[----:B------:R-:W2:Y:S01]  /*31b20*/  LDL.LU R199, [R1+0x6bc] ;  /* 0x0006bc0001c77983 */ /* 0x000ea20000300800 */
[C---:B------:R-:W-:Y:S03]  /*31b30*/  HMMA.1688.F32.TF32 R160, R188.reuse, R8, R160 ;  /* 0x00000008bca0723c */ /* 0x040fe600000810a0 */
[----:B------:R-:W2:Y:S03]  /*31b40*/  LDL.LU R200, [R1+0x6a0] ;  /* 0x0006a00001c87983 */ /* 0x000ea60000300800 */
[C---:B------:R-:W-:Y:S01]  /*31b50*/  HMMA.1688.F32.TF32 R164, R188.reuse, R12, R164 ;  /* 0x0000000cbca4723c */ /* 0x040fe200000810a4 */
[----:B------:R-:W2:Y:S04]  /*31b60*/  LDL.LU R201, [R1+0x6a4] ;  /* 0x0006a40001c97983 */ /* 0x000ea80000300800 */
[----:B------:R-:W2:Y:S01]  /*31b70*/  LDL.LU R202, [R1+0x6a8] ;  /* 0x0006a80001ca7983 */ /* 0x000ea20000300800 */
[C---:B------:R-:W-:Y:S03]  /*31b80*/  HMMA.1688.F32.TF32 R168, R188.reuse, R16, R168 ;  /* 0x00000010bca8723c */ /* 0x040fe600000810a8 */
[----:B------:R-:W2:Y:S03]  /*31b90*/  LDL.LU R203, [R1+0x6ac] ;  /* 0x0006ac0001cb7983 */ /* 0x000ea60000300800 */
[C---:B------:R-:W-:Y:S06]  /*31ba0*/  HMMA.1688.F32.TF32 R172, R188.reuse, R20, R172 ;  /* 0x00000014bcac723c */ /* 0x040fec00000810ac */
[C---:B------:R-:W-:Y:S06]  /*31bb0*/  HMMA.1688.F32.TF32 R184, R188.reuse, R32, R184 ;  /* 0x00000020bcb8723c */ /* 0x040fec00000810b8 */
[C---:B---3--:R-:W-:Y:S06]  /*31bc0*/  HMMA.1688.F32.TF32 R176, R188.reuse, R24, R176 ;  /* 0x00000018bcb0723c */ /* 0x048fec00000810b0 */
[C---:B----4-:R-:W-:Y:S06]  /*31bd0*/  HMMA.1688.F32.TF32 R180, R188.reuse, R28, R180 ;  /* 0x0000001cbcb4723c */ /* 0x050fec00000810b4 */
[----:B------:R-:W-:Y:S01]  /*31be0*/  HMMA.1688.F32.TF32 R188, R188, R36, R204 ;  /* 0x00000024bcbc723c */ /* 0x000fe200000810cc */
[----:B------:R-:W3:Y:S04]  /*31bf0*/  LDL.LU R204, [R1+0x690] ;  /* 0x0006900001cc7983 */ /* 0x000ee80000300800 */
[----:B------:R-:W3:Y:S04]  /*31c00*/  LDL.LU R205, [R1+0x694] ;  /* 0x0006940001cd7983 */ /* 0x000ee80000300800 */
[----:B------:R-:W3:Y:S04]  /*31c10*/  LDL.LU R206, [R1+0x698] ;  /* 0x0006980001ce7983 */ /* 0x000ee80000300800 */
[----:B------:R-:W3:Y:S01]  /*31c20*/  LDL.LU R207, [R1+0x69c] ;  /* 0x00069c0001cf7983 */ /* 0x000ee20000300800 */
[C---:B------:R-:W-:Y:S03]  /*31c30*/  HMMA.1688.F32.TF32 R192, R220.reuse, R8, R192 ;  /* 0x00000008dcc0723c */ /* 0x040fe600000810c0 */
[----:B------:R-:W4:Y:S03]  /*31c40*/  LDL.LU R208, [R1+0x680] ;  /* 0x0006800001d07983 */ /* 0x000f260000300800 */
[C---:B--2---:R-:W-:Y:S01]  /*31c50*/  HMMA.1688.F32.TF32 R196, R220.reuse, R12, R196 ;  /* 0x0000000cdcc4723c */ /* 0x044fe200000810c4 */
[----:B------:R-:W4:Y:S04]  /*31c60*/  LDL.LU R209, [R1+0x684] ;  /* 0x0006840001d17983 */ /* 0x000f280000300800 */
[----:B------:R-:W4:Y:S04]  /*31c70*/  LDL.LU R210, [R1+0x688] ;  /* 0x0006880001d27983 */ /* 0x000f280000300800 */
[----:B------:R-:W4:Y:S04]  /*31c80*/  LDL.LU R211, [R1+0x68c] ;  /* 0x00068c0001d37983 */ /* 0x000f280000300800 */
[----:B------:R-:W-:Y:S04]  /*31c90*/  STL [R1+0x22d0], R188 ;  /* 0x0022d0bc01007387 */ /* 0x000fe80000100800 */
[----:B------:R-:W-:Y:S04]  /*31ca0*/  STL [R1+0x22cc], R189 ;  /* 0x0022ccbd01007387 */ /* 0x000fe80000100800 */
[----:B------:R-:W-:Y:S04]  /*31cb0*/  STL [R1+0x22c8], R190 ;  /* 0x0022c8be01007387 */ /* 0x000fe80000100800 */
[----:B------:R-:W-:Y:S04]  /*31cc0*/  STL [R1+0x22c4], R191 ;  /* 0x0022c4bf01007387 */ /* 0x000fe80000100800 */
[----:B------:R-:W2:Y:S04]  /*31cd0*/  LDL.LU R212, [R1+0x670] ;  /* 0x0006700001d47983 */ /* 0x000ea80000300800 */
[----:B------:R-:W2:Y:S04]  /*31ce0*/  LDL.LU R213, [R1+0x674] ;  /* 0x0006740001d57983 */ /* 0x000ea80000300800 */
[----:B------:R-:W2:Y:S01]  /*31cf0*/  LDL.LU R214, [R1+0x678] ;  /* 0x0006780001d67983 */ /* 0x000ea20000300800 */
[C---:B------:R-:W-:Y:S03]  /*31d00*/  HMMA.1688.F32.TF32 R200, R220.reuse, R16, R200 ;  /* 0x00000010dcc8723c */ /* 0x040fe600000810c8 */
[----:B------:R-:W2:Y:S04]  /*31d10*/  LDL.LU R215, [R1+0x67c] ;  /* 0x00067c0001d77983 */ /* 0x000ea80000300800 */
        /* <DEDUP_REMOVED lines=12> */
[----:B------:R-:W-:Y:S04]  /*31de0*/  STL [R1+0x22f8], R200 ;  /* 0x0022f8c801007387 */ /* 0x000fe80000100800 */
[----:B------:R-:W-:Y:S04]  /*31df0*/  STL [R1+0x22f4], R201 ;  /* 0x0022f4c901007387 */ /* 0x000fe80000100800 */
[----:B------:R-:W-:Y:S04]  /*31e00*/  STL [R1+0x22f0], R202 ;  /* 0x0022f0ca01007387 */ /* 0x000fe80000100800 */
[----:B------:R-:W-:Y:S01]  /*31e10*/  STL [R1+0x22bc], R203 ;  /* 0x0022bccb01007387 */ /* 0x000fe20000100800 */
[----:B---3--:R-:W-:-:S15]  /*31e20*/  HMMA.1688.F32.TF32 R204, R220, R20, R204 ;  /* 0x00000014dccc723c */ /* 0x008fde00000810cc */
[----:B------:R-:W-:-:S08]  /*31e30*/  NOP ;  /* 0x0000000000007918 */ /* 0x000fd00000000000 */
[----:B------:R-:W-:Y:S04]  /*31e40*/  STL [R1+0x2300], R204 ;  /* 0x002300cc01007387 */ /* 0x000fe80000100800 */
[----:B------:R-:W-:Y:S04]  /*31e50*/  STL [R1+0x22fc], R205 ;  /* 0x0022fccd01007387 */ /* 0x000fe80000100800 */
[----:B------:R-:W-:Y:S04]  /*31e60*/  STL [R1+0x22b8], R206 ;  /* 0x0022b8ce01007387 */ /* 0x000fe80000100800 */
[----:B------:R-:W-:Y:S04]  /*31e70*/  STL [R1+0x22b4], R207 ;  /* 0x0022b4cf01007387 */ /* 0x000fe80000100800 */
[----:B-1----:R-:W3:Y:S04]  /*31e80*/  LDL.LU R40, [R1+0x450] ;  /* 0x0004500001287983 */ /* 0x002ee80000300800 */
[----:B------:R-:W3:Y:S04]  /*31e90*/  LDL.LU R41, [R1+0x454] ;  /* 0x0004540001297983 */ /* 0x000ee80000300800 */
[----:B------:R-:W3:Y:S04]  /*31ea0*/  LDL.LU R42, [R1+0x458] ;  /* 0x00045800012a7983 */ /* 0x000ee80000300800 */
[----:B------:R-:W3:Y:S01]  /*31eb0*/  LDL.LU R43, [R1+0x45c] ;  /* 0x00045c00012b7983 */ /* 0x000ee20000300800 */
[C---:B----4-:R-:W-:Y:S06]  /*31ec0*/  HMMA.1688.F32.TF32 R208, R220.reuse, R24, R208 ;  /* 0x00000018dcd0723c */ /* 0x050fec00000810d0 */
[----:B--2---:R-:W-:-:S15]  /*31ed0*/  HMMA.1688.F32.TF32 R212, R220, R28, R212 ;  /* 0x0000001cdcd4723c */ /* 0x004fde00000810d4 */
[----:B------:R-:W-:-:S02]  /*31ee0*/  NOP ;  /* 0x0000000000007918 */ /* 0x000fc40000000000 */
[----:B------:R-:W-:Y:S04]  /*31ef0*/  STL [R1+0x230c], R208 ;  /* 0x00230cd001007387 */ /* 0x000fe80000100800 */
[----:B------:R-:W-:Y:S04]  /*31f00*/  STL [R1+0x2308], R209 ;  /* 0x002308d101007387 */ /* 0x000fe80000100800 */
[----:B------:R-:W-:Y:S04]  /*31f10*/  STL [R1+0x2304], R210 ;  /* 0x002304d201007387 */ /* 0x000fe80000100800 */
[----:B------:R-:W-:Y:S04]  /*31f20*/  STL [R1+0x22b0], R211 ;  /* 0x0022b0d301007387 */ /* 0x000fe80000100800 */
[----:B------:R-:W2:Y:S04]  /*31f30*/  LDL.LU R224, [R1+0x440] ;  /* 0x0004400001e07983 */ /* 0x000ea80000300800 */
[----:B------:R-:W2:Y:S01]  /*31f40*/  LDL.LU R225, [R1+0x444] ;  /* 0x0004440001e17983 */ /* 0x000ea20000300800 */
[C---:B------:R-:W-:Y:S03]  /*31f50*/  HMMA.1688.F32.TF32 R216, R220.reuse, R32, R216 ;  /* 0x00000020dcd8723c */ /* 0x040fe600000810d8 */
[----:B------:R-:W2:Y:S04]  /*31f60*/  LDL.LU R226, [R1+0x448] ;  /* 0x0004480001e27983 */ /* 0x000ea80000300800 */
[----:B------:R-:W2:Y:S04]  /*31f70*/  LDL.LU R227, [R1+0x44c] ;  /* 0x00044c0001e37983 */ /* 0x000ea80000300800 */
[----:B------:R-:W4:Y:S04]  /*31f80*/  LDL.LU R228, [R1+0x430] ;  /* 0x0004300001e47983 */ /* 0x000f280000300800 */
[----:B------:R-:W4:Y:S04]  /*31f90*/  LDL.LU R229, [R1+0x434] ;  /* 0x0004340001e57983 */ /* 0x000f280000300800 */
[----:B------:R-:W4:Y:S04]  /*31fa0*/  LDL.LU R230, [R1+0x438] ;  /* 0x0004380001e67983 */ /* 0x000f280000300800 */
[----:B------:R-:W4:Y:S04]  /*31fb0*/  LDL.LU R231, [R1+0x43c] ;  /* 0x00043c0001e77983 */ /* 0x000f280000300800 */
[----:B------:R-:W-:Y:S04]  /*31fc0*/  STL [R1+0x231c], R212 ;  /* 0x00231cd401007387 */ /* 0x000fe80000100800 */
[----:B------:R-:W-:Y:S04]  /*31fd0*/  STL [R1+0x2318], R213 ;  /* 0x002318d501007387 */ /* 0x000fe80000100800 */
[----:B------:R-:W-:Y:S04]  /*31fe0*/  STL [R1+0x2314], R214 ;  /* 0x002314d601007387 */ /* 0x000fe80000100800 */
[----:B------:R-:W-:Y:S04]  /*31ff0*/  STL [R1+0x2310], R215 ;  /* 0x002310d701007387 */ /* 0x000fe80000100800 */
        /* <DEDUP_REMOVED lines=8> */
[----:B------:R-:W-:Y:S04]  /*32080*/  STL [R1+0x232c], R216 ;  /* 0x00232cd801007387 */ /* 0x000fe80000100800 */
[----:B------:R-:W-:Y:S04]  /*32090*/  STL [R1+0x2328], R217 ;  /* 0x002328d901007387 */ /* 0x000fe80000100800 */
[----:B------:R-:W-:Y:S04]  /*320a0*/  STL [R1+0x2324], R218 ;  /* 0x002324da01007387 */ /* 0x000fe80000100800 */
[----:B------:R-:W-:Y:S01]  /*320b0*/  STL [R1+0x2320], R219 ;  /* 0x002320db01007387 */ /* 0x000fe20000100800 */
[----:B---3--:R-:W-:Y:S07]  /*320c0*/  HMMA.1688.F32.TF32 R220, R220, R36, R40 ;  /* 0x00000024dcdc723c */ /* 0x008fee0000081028 */
[----:B------:R-:W-:Y:S01]  /*320d0*/  IMAD.MOV.U32 R40, RZ, RZ, R232 ;  /* 0x000000ffff287224 */ /* 0x000fe200078e00e8 */
[----:B------:R-:W-:Y:S01]  /*320e0*/  MOV R42, R234 ;  /* 0x000000ea002a7202 */ /* 0x000fe20000000f00 */
[----:B------:R-:W3:Y:S01]  /*320f0*/  LDL.LU R232, [R1+0x25b8] ;  /* 0x0025b80001e87983 */ /* 0x000ee20000300800 */
[----:B------:R-:W-:-:S02]  /*32100*/  IMAD.MOV.U32 R41, RZ, RZ, R233 ;  /* 0x000000ffff297224 */ /* 0x000fc400078e00e9 */
[----:B------:R-:W-:Y:S01]  /*32110*/  IMAD.MOV.U32 R43, RZ, RZ, R235 ;  /* 0x000000ffff2b7224 */ /* 0x000fe200078e00eb */
[----:B------:R-:W3:Y:S04]  /*32120*/  LDL.LU R233, [R1+0x25b4] ;  /* 0x0025b40001e97983 */ /* 0x000ee80000300800 */
[----:B------:R-:W3:Y:S04]  /*32130*/  LDL.LU R234, [R1+0x25b0] ;  /* 0x0025b00001ea7983 */ /* 0x000ee80000300800 */
[----:B------:R-:W3:Y:S01]  /*32140*/  LDL.LU R235, [R1+0x25ac] ;  /* 0x0025ac0001eb7983 */ /* 0x000ee20000300800 */
[----:B------:R-:W-:Y:S03]  /*32150*/  HMMA.1688.F32.TF32 R152, R156, R32, R236 ;  /* 0x000000209c98723c */ /* 0x000fe600000810ec */
[----:B------:R-:W-:Y:S04]  /*32160*/  LDS R236, [R0+UR12+0x10500] ;  /* 0x0105000c00ec7984 */ /* 0x000fe80008000800 */
[----:B------:R-:W-:Y:S04]  /*32170*/  LDS R238, [R0+UR12+0x12500] ;  /* 0x0125000c00ee7984 */ /* 0x000fe80008000800 */
[----:B------:R-:W-:Y:S04]  /*32180*/  LDS R237, [R2+UR12+0x10500] ;  /* 0x0105000c02ed7984 */ /* 0x000fe80008000800 */
[----:B------:R-:W2:Y:S04]  /*32190*/  LDS R239, [R2+UR12+0x12500] ;  /* 0x0125000c02ef7984 */ /* 0x000ea80008000800 */
[----:B------:R-:W-:Y:S04]  /*321a0*/  STL [R1+0x233c], R220 ;  /* 0x00233cdc01007387 */ /* 0x000fe80000100800 */
[----:B------:R-:W-:Y:S04]  /*321b0*/  STL [R1+0x2338], R221 ;  /* 0x002338dd01007387 */ /* 0x000fe80000100800 */
[----:B------:R-:W-:Y:S04]  /*321c0*/  STL [R1+0x2334], R222 ;  /* 0x002334de01007387 */ /* 0x000fe80000100800 */
[----:B------:R-:W-:Y:S01]  /*321d0*/  STL [R1+0x2330], R223 ;  /* 0x002330df01007387 */ /* 0x000fe20000100800 */
[C---:B--2---:R-:W-:Y:S06]  /*321e0*/  HMMA.1688.F32.TF32 R224, R236.reuse, R8, R224 ;  /* 0x00000008ece0723c */ /* 0x044fec00000810e0 */
[C---:B----4-:R-:W-:Y:S06]  /*321f0*/  HMMA.1688.F32.TF32 R228, R236.reuse, R12, R228 ;  /* 0x0000000cece4723c */ /* 0x050fec00000810e4 */
[C---:B------:R-:W-:Y:S11]  /*32200*/  HMMA.1688.F32.TF32 R48, R236.reuse, R20, R4 ;  /* 0x00000014ec30723c */ /* 0x040ff60000081004 */
[----:B------:R-:W-:Y:S04]  /*32210*/  STL [R1+0x234c], R224 ;  /* 0x00234ce001007387 */ /* 0x000fe80000100800 */
[----:B------:R-:W-:Y:S04]  /*32220*/  STL [R1+0x2348], R225 ;  /* 0x002348e101007387 */ /* 0x000fe80000100800 */
[----:B------:R-:W-:Y:S04]  /*32230*/  STL [R1+0x2344], R226 ;  /* 0x002344e201007387 */ /* 0x000fe80000100800 */
[----:B------:R-:W-:Y:S04]  /*32240*/  STL [R1+0x2340], R227 ;  /* 0x002340e301007387 */ /* 0x000fe80000100800 */
        /* <DEDUP_REMOVED lines=10> */
[----:B------:R-:W2:Y:S04]  /*322f0*/  LDL.LU R4, [R1+0x2a0] ;  /* 0x0002a00001047983 */ /* 0x000ea80000300800 */
[----:B------:R1:W-:Y:S04]  /*32300*/  STL.64 [R1+0x1d0], R48 ;  /* 0x0001d03001007387 */ /* 0x0003e80000100a00 */
[----:B------:R3:W-:Y:S04]  /*32310*/  STL.64 [R1+0x1d8], R50 ;  /* 0x0001d83201007387 */ /* 0x0007e80000100a00 */
[----:B------:R-:W2:Y:S04]  /*32320*/  LDL.LU R5, [R1+0x2a4] ;  /* 0x0002a40001057983 */ /* 0x000ea80000300800 */
[----:B------:R-:W2:Y:S04]  /*32330*/  LDL.LU R6, [R1+0x2a8] ;  /* 0x0002a80001067983 */ /* 0x000ea80000300800 */
[----:B------:R-:W2:Y:S01]  /*32340*/  LDL.LU R7, [R1+0x2ac] ;  /* 0x0002ac0001077983 */ /* 0x000ea20000300800 */
[C---:B------:R-:W-:Y:S03]  /*32350*/  HMMA.1688.F32.TF32 R44, R236.reuse, R24, R44 ;  /* 0x00000018ec2c723c */ /* 0x040fe6000008102c */
[----:B------:R-:W4:Y:S03]  /*32360*/  LDL.LU R60, [R1+0x290] ;  /* 0x00029000013c7983 */ /* 0x000f260000300800 */
[----:B------:R-:W-:Y:S01]  /*32370*/  HMMA.1688.F32.TF32 R40, R236, R28, R40 ;  /* 0x0000001cec28723c */ /* 0x000fe20000081028 */
        /* <DEDUP_REMOVED lines=11> */
[----:B------:R-:W-:-:S03]  /*32430*/  IMAD.MOV.U32 R208, RZ, RZ, R44 ;  /* 0x000000ffffd07224 */ /* 0x000fc600078e002c */
[----:B-1----:R-:W4:Y:S01]  /*32440*/  LDL.LU R48, [R1+0x2f0] ;  /* 0x0002f00001307983 */ /* 0x002f220000300800 */
[----:B------:R-:W-:-:S03]  /*32450*/  MOV R209, R45 ;  /* 0x0000002d00d17202 */ /* 0x000fc60000000f00 */
[----:B------:R-:W4:Y:S01]  /*32460*/  LDL.LU R49, [R1+0x2f4] ;  /* 0x0002f40001317983 */ /* 0x000f220000300800 */
[----:B------:R-:W-:-:S03]  /*32470*/  IMAD.MOV.U32 R210, RZ, RZ, R46 ;  /* 0x000000ffffd27224 */ /* 0x000fc600078e002e */
[----:B---3--:R-:W3:Y:S01]  /*32480*/  LDL.LU R50, [R1+0x2f8] ;  /* 0x0002f80001327983 */ /* 0x008ee20000300800 */
[----:B------:R-:W-:-:S03]  /*32490*/  IMAD.MOV.U32 R204, RZ, RZ, R47 ;  /* 0x000000ffffcc7224 */ /* 0x000fc600078e002f */
[----:B------:R-:W3:Y:S01]  /*324a0*/  LDL.LU R51, [R1+0x2fc] ;  /* 0x0002fc0001337983 */ /* 0x000ee20000300800 */
        /* <DEDUP_REMOVED lines=8> */
[----:B------:R-:W3:Y:S04]  /*32530*/  LDL.LU R40, [R1+0x320] ;  /* 0x0003200001287983 */ /* 0x000ee80000300800 */
[----:B------:R-:W3:Y:S04]  /*32540*/  LDL.LU R41, [R1+0x324] ;  /* 0x0003240001297983 */ /* 0x000ee80000300800 */
[----:B------:R-:W3:Y:S04]  /*32550*/  LDL.LU R42, [R1+0x328] ;  /* 0x00032800012a7983 */ /* 0x000ee80000300800 */
[----:B------:R-:W3:Y:S01]  /*32560*/  LDL.LU R43, [R1+0x32c] ;  /* 0x00032c00012b7983 */ /* 0x000ee20000300800 */
[----:B--2---:R-:W-:-:S15]  /*32570*/  HMMA.1688.F32.TF32 R4, R236, R32, R4 ;  /* 0x00000020ec04723c */ /* 0x004fde0000081004 */
[----:B------:R-:W-:-:S09]  /*32580*/  NOP ;  /* 0x0000000000007918 */ /* 0x000fd20000000000 */
[----:B------:R-:W-:Y:S01]  /*32590*/  IMAD.MOV.U32 R196, RZ, RZ, R4 ;  /* 0x000000ffffc47224 */ /* 0x000fe200078e0004 */
[----:B------:R-:W-:Y:S01]  /*325a0*/  MOV R198, R6 ;  /* 0x0000000600c67202 */ /* 0x000fe20000000f00 */
[----:B------:R-:W-:Y:S01]  /*325b0*/  IMAD.MOV.U32 R197, RZ, RZ, R5 ;  /* 0x000000ffffc57224 */ /* 0x000fe200078e0005 */
[----:B------:R-:W2:Y:S01]  /*325c0*/  LDL.LU R4, [R1+0x340] ;  /* 0x0003400001047983 */ /* 0x000ea20000300800 */
[----:B------:R-:W-:-:S03]  /*325d0*/  IMAD.MOV.U32 R192, RZ, RZ, R7 ;  /* 0x000000ffffc07224 */ /* 0x000fc600078e0007 */
        /* <DEDUP_REMOVED lines=8> */
[----:B----4-:R-:W-:Y:S03]  /*32660*/  HMMA.1688.F32.TF32 R60, R236, R36, R60 ;  /* 0x00000024ec3c723c */ /* 0x010fe6000008103c */
[----:B------:R-:W-:Y:S04]  /*32670*/  LDS R236, [R0+UR12+0x10600] ;  /* 0x0106000c00ec7984 */ /* 0x000fe80008000800 */
[----:B------:R-:W-:Y:S04]  /*32680*/  LDS R238, [R0+UR12+0x12600] ;  /* 0x0126000c00ee7984 */ /* 0x000fe80008000800 */
[----:B------:R-:W-:Y:S04]  /*32690*/  LDS R237, [R2+UR12+0x10600] ;  /* 0x0106000c02ed7984 */ /* 0x000fe80008000800 */
[----:B------:R-:W1:Y:S09]  /*326a0*/  LDS R239, [R2+UR12+0x12600] ;  /* 0x0126000c02ef7984 */ /* 0x000e720008000800 */
[----:B------:R-:W-:Y:S01]  /*326b0*/  IMAD.MOV.U32 R212, RZ, RZ, R60 ;  /* 0x000000ffffd47224 */ /* 0x000fe200078e003c */
[----:B------:R-:W-:Y:S01]  /*326c0*/  MOV R213, R61 ;  /* 0x0000003d00d57202 */ /* 0x000fe20000000f00 */
[----:B------:R-:W4:Y:S01]  /*326d0*/  LDL.LU R60, [R1+0x330] ;  /* 0x00033000013c7983 */ /* 0x000f220000300800 */
[----:B------:R-:W-:-:S02]  /*326e0*/  IMAD.MOV.U32 R214, RZ, RZ, R62 ;  /* 0x000000ffffd67224 */ /* 0x000fc400078e003e */
[----:B------:R-:W-:Y:S01]  /*326f0*/  IMAD.MOV.U32 R215, RZ, RZ, R63 ;  /* 0x000000ffffd77224 */ /* 0x000fe200078e003f */
[----:B------:R-:W4:Y:S04]  /*32700*/  LDL.LU R61, [R1+0x334] ;  /* 0x00033400013d7983 */ /* 0x000f280000300800 */
[----:B------:R-:W4:Y:S04]  /*32710*/  LDL.LU R62, [R1+0x338] ;  /* 0x00033800013e7983 */ /* 0x000f280000300800 */
[----:B------:R-:W4:Y:S01]  /*32720*/  LDL.LU R63, [R1+0x33c] ;  /* 0x00033c00013f7983 */ /* 0x000f220000300800 */
[----:B--2---:R-:W-:-:S15]  /*32730*/  HMMA.1688.F32.TF32 R4, R240, R28, R4 ;  /* 0x0000001cf004723c */ /* 0x004fde0000081004 */
[----:B------:R-:W-:-:S09]  /*32740*/  NOP ;  /* 0x0000000000007918 */ /* 0x000fd20000000000 */
[----:B------:R-:W-:Y:S01]  /*32750*/  IMAD.MOV.U32 R189, RZ, RZ, R4 ;  /* 0x000000ffffbd7224 */ /* 0x000fe200078e0004 */
[----:B------:R-:W-:Y:S01]  /*32760*/  MOV R190, R5 ;  /* 0x0000000500be7202 */ /* 0x000fe20000000f00 */
[----:B------:R-:W-:Y:S01]  /*32770*/  IMAD.MOV.U32 R5, RZ, RZ, R244 ;  /* 0x000000ffff057224 */ /* 0x000fe200078e00f4 */
[----:B------:R-:W-:Y:S02]  /*32780*/  MOV R4, R245 ;  /* 0x000000f500047202 */ /* 0x000fe40000000f00 */
[----:B------:R-:W2:Y:S04]  /*32790*/  LDL.LU R245, [R1+0x25a8] ;  /* 0x0025a80001f57983 */ /* 0x000ea80000300800 */
[----:B------:R-:W4:Y:S01]  /*327a0*/  LDL.LU R244, [R1+0x25a4] ;  /* 0x0025a40001f47983 */ /* 0x000f220000300800 */
[----:B---3--:R-:W-:Y:S01]  /*327b0*/  HMMA.1688.F32.TF32 R44, R240, R20, R44 ;  /* 0x00000014f02c723c */ /* 0x008fe2000008102c */
[----:B------:R-:W-:-:S02]  /*327c0*/  IMAD.MOV.U32 R191, RZ, RZ, R6 ;  /* 0x000000ffffbf7224 */ /* 0x000fc400078e0006 */
[----:B------:R-:W-:Y:S01]  /*327d0*/  IMAD.MOV.U32 R199, RZ, RZ, R7 ;  /* 0x000000ffffc77224 */ /* 0x000fe200078e0007 */
[----:B------:R-:W3:Y:S04]  /*327e0*/  LDL.LU R6, [R1+0x7f8] ;  /* 0x0007f80001067983 */ /* 0x000ee80000300800 */
[----:B------:R-:W3:-:S15]  /*327f0*/  LDL.LU R7, [R1+0x7fc] ;  /* 0x0007fc0001077983 */ /* 0x000ede0000300800 */
[----:B------:R-:W-:-:S01]  /*32800*/  NOP ;  /* 0x0000000000007918 */ /* 0x000fc20000000000 */
[----:B------:R-:W-:Y:S01]  /*32810*/  MOV R224, R44 ;  /* 0x0000002c00e07202 */ /* 0x000fe20000000f00 */
[----:B------:R-:W-:Y:S01]  /*32820*/  IMAD.MOV.U32 R225, RZ, RZ, R45 ;  /* 0x000000ffffe17224 */ /* 0x000fe200078e002d */
[----:B------:R-:W3:Y:S01]  /*32830*/  LDL.LU R44, [R1+0x810] ;  /* 0x00081000012c7983 */ /* 0x000ee20000300800 */
[----:B------:R-:W-:Y:S01]  /*32840*/  IMAD.MOV.U32 R226, RZ, RZ, R46 ;  /* 0x000000ffffe27224 */ /* 0x000fe200078e002e */
[----:B------:R-:W-:Y:S01]  /*32850*/  MOV R227, R47 ;  /* 0x0000002f00e37202 */ /* 0x000fe20000000f00 */
[----:B------:R-:W-:Y:S02]  /*32860*/  IMAD.MOV.U32 R45, RZ, RZ, R246 ;  /* 0x000000ffff2d7224 */ /* 0x000fe400078e00f6 */
[----:B------:R-:W3:Y:S01]  /*32870*/  LDL.LU R246, [R1+0x25a0] ;  /* 0x0025a00001f67983 */ /* 0x000ee20000300800 */
[----:B--2---:R-:W-:-:S03]  /*32880*/  MOV R46, R245 ;  /* 0x000000f5002e7202 */ /* 0x004fc60000000f00 */
[----:B------:R-:W2:Y:S01]  /*32890*/  LDL.LU R245, [R1+0x259c] ;  /* 0x00259c0001f57983 */ /* 0x000ea20000300800 */
[----:B----4-:R-:W-:-:S03]  /*328a0*/  IMAD.MOV.U32 R47, RZ, RZ, R244 ;  /* 0x000000ffff2f7224 */ /* 0x010fc600078e00f4 */
[----:B------:R-:W4:Y:S01]  /*328b0*/  LDL.LU R244, [R1+0x2598] ;  /* 0x0025980001f47983 */ /* 0x000f220000300800 */
[C---:B------:R-:W-:Y:S06]  /*328c0*/  HMMA.1688.F32.TF32 R48, R240.reuse, R16, R48 ;  /* 0x00000010f030723c */ /* 0x040fec0000081030 */
[C---:B------:R-:W-:Y:S06]  /*328d0*/  HMMA.1688.F32.TF32 R52, R240.reuse, R12, R52 ;  /* 0x0000000cf034723c */ /* 0x040fec0000081034 */
[C---:B------:R-:W-:Y:S06]  /*328e0*/  HMMA.1688.F32.TF32 R56, R240.reuse, R8, R56 ;  /* 0x00000008f038723c */ /* 0x040fec0000081038 */
[----:B------:R-:W-:Y:S06]  /*328f0*/  HMMA.1688.F32.TF32 R40, R240, R24, R40 ;  /* 0x00000018f028723c */ /* 0x000fec0000081028 */
[----:B------:R-:W-:Y:S01]  /*32900*/  IMAD.MOV.U32 R220, RZ, RZ, R48 ;  /* 0x000000ffffdc7224 */ /* 0x000fe200078e0030 */
[----:B------:R-:W-:Y:S01]  /*32910*/  MOV R221, R49 ;  /* 0x0000003100dd7202 */ /* 0x000fe20000000f00 */
[----:B------:R-:W4:Y:S01]  /*32920*/  LDL.LU R48, [R1+0x820] ;  /* 0x0008200001307983 */ /* 0x000f220000300800 */
[----:B------:R-:W-:-:S02]  /*32930*/  IMAD.MOV.U32 R222, RZ, RZ, R50 ;  /* 0x000000ffffde7224 */ /* 0x000fc400078e0032 */
[----:B------:R-:W-:Y:S01]  /*32940*/  IMAD.MOV.U32 R223, RZ, RZ, R51 ;  /* 0x000000ffffdf7224 */ /* 0x000fe200078e0033 */
[----:B------:R-:W4:Y:S01]  /*32950*/  LDL.LU R49, [R1+0x824] ;  /* 0x0008240001317983 */ /* 0x000f220000300800 */
[----:B------:R-:W-:Y:S01]  /*32960*/  IMAD.MOV.U32 R193, RZ, RZ, R52 ;  /* 0x000000ffffc17224 */ /* 0x000fe200078e0034 */
[----:B------:R-:W-:Y:S01]  /*32970*/  MOV R195, R54 ;  /* 0x0000003600c37202 */ /* 0x000fe20000000f00 */
[----:B------:R-:W-:Y:S01]  /*32980*/  IMAD.MOV.U32 R194, RZ, RZ, R53 ;  /* 0x000000ffffc27224 */ /* 0x000fe200078e0035 */
[----:B------:R-:W4:Y:S01]  /*32990*/  LDL.LU R50, [R1+0x828] ;  /* 0x0008280001327983 */ /* 0x000f220000300800 */
[----:B------:R-:W-:-:S03]  /*329a0*/  IMAD.MOV.U32 R188, RZ, RZ, R55 ;  /* 0x000000ffffbc7224 */ /* 0x000fc600078e0037 */
[----:B------:R-:W4:Y:S01]  /*329b0*/  LDL.LU R51, [R1+0x82c] ;  /* 0x00082c0001337983 */ /* 0x000f220000300800 */
[----:B---3--:R-:W-:-:S03]  /*329c0*/  IMAD.MOV.U32 R55, RZ, RZ, R246 ;  /* 0x000000ffff377224 */ /* 0x008fc600078e00f6 */
[----:B------:R-:W1:Y:S01]  /*329d0*/  LDL.LU R52, [R1+0x830] ;  /* 0x0008300001347983 */ /* 0x000e620000300800 */
[----:B------:R-:W-:Y:S01]  /*329e0*/  MOV R216, R56 ;  /* 0x0000003800d87202 */ /* 0x000fe20000000f00 */
[----:B------:R-:W-:Y:S01]  /*329f0*/  IMAD.MOV.U32 R217, RZ, RZ, R57 ;  /* 0x000000ffffd97224 */ /* 0x000fe200078e0039 */
[----:B------:R-:W-:Y:S01]  /*32a00*/  MOV R219, R59 ;  /* 0x0000003b00db7202 */ /* 0x000fe20000000f00 */
[----:B------:R-:W-:Y:S02]  /*32a10*/  IMAD.MOV.U32 R218, RZ, RZ, R58 ;  /* 0x000000ffffda7224 */ /* 0x000fe400078e003a */
[----:B------:R-:W-:Y:S02]  /*32a20*/  IMAD.MOV.U32 R228, RZ, RZ, R40 ;  /* 0x000000ffffe47224 */ /* 0x000fe400078e0028 */
[----:B------:R-:W-:Y:S01]  /*32a30*/  IMAD.MOV.U32 R40, RZ, RZ, R247 ;  /* 0x000000ffff287224 */ /* 0x000fe200078e00f7 */
[----:B------:R-:W-:Y:S01]  /*32a40*/  MOV R230, R42 ;  /* 0x0000002a00e67202 */ /* 0x000fe20000000f00 */
[----:B------:R-:W-:-:S02]  /*32a50*/  IMAD.MOV.U32 R229, RZ, RZ, R41 ;  /* 0x000000ffffe57224 */ /* 0x000fc400078e0029 */
[----:B------:R-:W-:Y:S01]  /*32a60*/  IMAD.MOV.U32 R231, RZ, RZ, R43 ;  /* 0x000000ffffe77224 */ /* 0x000fe200078e002b */
[----:B--2---:R-:W-:Y:S01]  /*32a70*/  MOV R54, R245 ;  /* 0x000000f500367202 */ /* 0x004fe20000000f00 */
[----:B----4-:R-:W-:Y:S02]  /*32a80*/  IMAD.MOV.U32 R53, RZ, RZ, R244 ;  /* 0x000000ffff357224 */ /* 0x010fe400078e00f4 */
        /* <DEDUP_REMOVED lines=8> */
[----:B------:R-:W4:Y:S04]  /*32b10*/  LDL.LU R41, [R1+0x804] ;  /* 0x0008040001297983 */ /* 0x000f280000300800 */
[----:B------:R-:W4:Y:S04]  /*32b20*/  LDL.LU R42, [R1+0x808] ;  /* 0x00080800012a7983 */ /* 0x000f280000300800 */
[----:B------:R-:W4:Y:S01]  /*32b30*/  LDL.LU R43, [R1+0x80c] ;  /* 0x00080c00012b7983 */ /* 0x000f220000300800 */
[----:B------:R-:W-:Y:S06]  /*32b40*/  HMMA.1688.F32.TF32 R60, R240, R32, R60 ;  /* 0x00000020f03c723c */ /* 0x000fec000008103c */
[C---:B-1----:R-:W-:Y:S06]  /*32b50*/  HMMA.1688.F32.TF32 R52, R236.reuse, R12, R52 ;  /* 0x0000000cec34723c */ /* 0x042fec0000081034 */
[C---:B------:R-:W-:Y:S06]  /*32b60*/  HMMA.1688.F32.TF32 R48, R236.reuse, R16, R48 ;  /* 0x00000010ec30723c */ /* 0x040fec0000081030 */
[C---:B------:R-:W-:Y:S06]  /*32b70*/  HMMA.1688.F32.TF32 R44, R236.reuse, R20, R44 ;  /* 0x00000014ec2c723c */ /* 0x040fec000008102c */
[----:B------:R-:W-:Y:S01]  /*32b80*/  HMMA.1688.F32.TF32 R4, R236, R28, R4 ;  /* 0x0000001cec04723c */ /* 0x000fe20000081004 */
[----:B------:R-:W-:Y:S01]  /*32b90*/  MOV R232, R60 ;  /* 0x0000003c00e87202 */ /* 0x000fe20000000f00 */
[----:B------:R-:W-:Y:S01]  /*32ba0*/  IMAD.MOV.U32 R233, RZ, RZ, R61 ;  /* 0x000000ffffe97224 */ /* 0x000fe200078e003d */
[----:B------:R-:W-:Y:S01]  /*32bb0*/  MOV R235, R63 ;  /* 0x0000003f00eb7202 */ /* 0x000fe20000000f00 */
[----:B------:R-:W-:-:S02]  /*32bc0*/  IMAD.MOV.U32 R234, RZ, RZ, R62 ;  /* 0x000000ffffea7224 */ /* 0x000fc400078e003e */
[----:B---3--:R-:W-:Y:S06]  /*32bd0*/  HMMA.1688.F32.TF32 R56, R236, R8, R56 ;  /* 0x00000008ec38723c */ /* 0x008fec0000081038 */
[----:B--2---:R-:W-:Y:S01]  /*32be0*/  HMMA.1688.F32.TF32 R60, R240, R36, R244 ;  /* 0x00000024f03c723c */ /* 0x004fe200000810f4 */
[----:B------:R-:W-:Y:S04]  /*32bf0*/  LDS R240, [R0+UR12+0x10680] ;  /* 0x0106800c00f07984 */ /* 0x000fe80008000800 */
[----:B------:R-:W-:Y:S04]  /*32c00*/  LDS R242, [R0+UR12+0x12680] ;  /* 0x0126800c00f27984 */ /* 0x000fe80008000800 */
[----:B------:R-:W-:Y:S01]  /*32c10*/  LDS R241, [R2+UR12+0x10680] ;  /* 0x0106800c02f17984 */ /* 0x000fe20008000800 */
[----:B----4-:R-:W-:Y:S03]  /*32c20*/  HMMA.1688.F32.TF32 R40, R236, R24, R40 ;  /* 0x00000018ec28723c */ /* 0x010fe60000081028 */
[----:B------:R-:W1:Y:S04]  /*32c30*/  LDS R243, [R2+UR12+0x12680] ;  /* 0x0126800c02f37984 */ /* 0x000e680008000800 */
[----:B------:R-:W-:Y:S04]  /*32c40*/  STL.64 [R1+0x460], R56 ;  /* 0x0004603801007387 */ /* 0x000fe80000100a00 */
[----:B------:R-:W-:Y:S04]  /*32c50*/  STL.64 [R1+0x468], R58 ;  /* 0x0004683a01007387 */ /* 0x000fe80000100a00 */
[----:B------:R-:W-:Y:S04]  /*32c60*/  STL.64 [R1+0x450], R52 ;  /* 0x0004503401007387 */ /* 0x000fe80000100a00 */
[----:B------:R-:W-:Y:S04]  /*32c70*/  STL.64 [R1+0x458], R54 ;  /* 0x0004583601007387 */ /* 0x000fe80000100a00 */
[----:B------:R2:W-:Y:S04]  /*32c80*/  STL.64 [R1+0x440], R48 ;  /* 0x0004403001007387 */ /* 0x0005e80000100a00 */
[----:B------:R3:W-:Y:S04]  /*32c90*/  STL.64 [R1+0x448], R50 ;  /* 0x0004483201007387 */ /* 0x0007e80000100a00 */
[----:B------:R-:W-:Y:S04]  /*32ca0*/  STL.64 [R1+0x430], R44 ;  /* 0x0004302c01007387 */ /* 0x000fe80000100a00 */
[----:B------:R-:W-:Y:S04]  /*32cb0*/  STL.64 [R1+0x438], R46 ;  /* 0x0004382e01007387 */ /* 0x000fe80000100a00 */
[----:B--2---:R-:W2:Y:S04]  /*32cc0*/  LDL.LU R48, [R1+0x220] ;  /* 0x0002200001307983 */ /* 0x004ea80000300800 */
[----:B------:R-:W-:Y:S04]  /*32cd0*/  STL.64 [R1+0x420], R40 ;  /* 0x0004202801007387 */ /* 0x000fe80000100a00 */
[----:B------:R-:W-:Y:S04]  /*32ce0*/  STL.64 [R1+0x428], R42 ;  /* 0x0004282a01007387 */ /* 0x000fe80000100a00 */
[----:B------:R4:W-:Y:S04]  /*32cf0*/  STL.64 [R1+0x410], R4 ;  /* 0x0004100401007387 */ /* 0x0009e80000100a00 */
[----:B------:R1:W-:Y:S04]  /*32d00*/  STL.64 [R1+0x418], R6 ;  /* 0x0004180601007387 */ /* 0x0003e80000100a00 */
[----:B------:R-:W2:Y:S04]  /*32d10*/  LDL.LU R49, [R1+0x224] ;  /* 0x0002240001317983 */ /* 0x000ea80000300800 */
[----:B---3--:R-:W2:Y:S04]  /*32d20*/  LDL.LU R50, [R1+0x228] ;  /* 0x0002280001327983 */ /* 0x008ea80000300800 */
[----:B------:R-:W2:Y:S01]  /*32d30*/  LDL.LU R51, [R1+0x22c] ;  /* 0x00022c0001337983 */ /* 0x000ea20000300800 */
[----:B------:R-:W-:-:S03]  /*32d40*/  IMAD.MOV.U32 R203, RZ, RZ, R60 ;  /* 0x000000ffffcb7224 */ /* 0x000fc600078e003c */
[----:B------:R-:W3:Y:S01]  /*32d50*/  LDL.LU R56, [R1+0x2b0] ;  /* 0x0002b00001387983 */ /* 0x000ee20000300800 */
[----:B------:R-:W-:-:S03]  /*32d60*/  IMAD.MOV.U32 R206, RZ, RZ, R61 ;  /* 0x000000ffffce7224 */ /* 0x000fc600078e003d */
[----:B------:R-:W3:Y:S01]  /*32d70*/  LDL.LU R57, [R1+0x2b4] ;  /* 0x0002b40001397983 */ /* 0x000ee20000300800 */
[----:B------:R-:W-:-:S03]  /*32d80*/  MOV R207, R62 ;  /* 0x0000003e00cf7202 */ /* 0x000fc60000000f00 */
[----:B------:R-:W3:Y:S01]  /*32d90*/  LDL.LU R58, [R1+0x2b8] ;  /* 0x0002b800013a7983 */ /* 0x000ee20000300800 */
[----:B------:R-:W-:-:S03]  /*32da0*/  IMAD.MOV.U32 R211, RZ, RZ, R63 ;  /* 0x000000ffffd37224 */ /* 0x000fc600078e003f */
        /* <DEDUP_REMOVED lines=29> */
[----:B----4-:R-:W4:Y:S04]  /*32f80*/  LDL.LU R4, [R1+0x4f0] ;  /* 0x0004f00001047983 */ /* 0x010f280000300800 */
[----:B------:R-:W4:Y:S04]  /*32f90*/  LDL.LU R5, [R1+0x4f4] ;  /* 0x0004f40001057983 */ /* 0x000f280000300800 */
[----:B-1----:R-:W4:Y:S04]  /*32fa0*/  LDL.LU R6, [R1+0x4f8] ;  /* 0x0004f80001067983 */ /* 0x002f280000300800 */
        /* <DEDUP_REMOVED lines=53> */
[----:B------:R-:W-:Y:S04]  /*33300*/  LDS R244, [R0+UR12+0x10700] ;  /* 0x0107000c00f47984 */ /* 0x000fe80008000800 */
[----:B------:R-:W-:Y:S04]  /*33310*/  LDS R246, [R0+UR12+0x12700] ;  /* 0x0127000c00f67984 */ /* 0x000fe80008000800 */
[----:B------:R-:W-:Y:S04]  /*33320*/  LDS R245, [R2+UR12+0x10700] ;  /* 0x0107000c02f57984 */ /* 0x000fe80008000800 */
[----:B------:R-:W1:Y:S01]  /*33330*/  LDS R247, [R2+UR12+0x12700] ;  /* 0x0127000c02f77984 */ /* 0x000e620008000800 */
[C---:B--2---:R-:W-:Y:S06]  /*33340*/  HMMA.1688.F32.TF32 R40, R236.reuse, R32, R40 ;  /* 0x00000020ec28723c */ /* 0x044fec0000081028 */
[----:B----4-:R-:W-:-:S15]  /*33350*/  HMMA.1688.F32.TF32 R236, R236, R36, R124 ;  /* 0x00000024ecec723c */ /* 0x010fde000008107c */
[----:B------:R-:W-:-:S02]  /*33360*/  NOP ;  /* 0x0000000000007918 */ /* 0x000fc40000000000 */
[----:B------:R2:W-:Y:S04]  /*33370*/  STL.64 [R1+0x400], R40 ;  /* 0x0004002801007387 */ /* 0x0005e80000100a00 */
[----:B------:R4:W-:Y:S04]  /*33380*/  STL.64 [R1+0x408], R42 ;  /* 0x0004082a01007387 */ /* 0x0009e80000100a00 */
[----:B--2---:R-:W2:Y:S04]  /*33390*/  LDL.LU R40, [R1] ;  /* 0x0000000001287983 */ /* 0x004ea80000300800 */
[----:B------:R-:W2:Y:S04]  /*333a0*/  LDL.LU R41, [R1+0x4] ;  /* 0x0000040001297983 */ /* 0x000ea80000300800 */
[----:B----4-:R-:W2:Y:S04]  /*333b0*/  LDL.LU R42, [R1+0x8] ;  /* 0x00000800012a7983 */ /* 0x010ea80000300800 */
[----:B------:R-:W2:Y:S04]  /*333c0*/  LDL.LU R43, [R1+0xc] ;  /* 0x00000c00012b7983 */ /* 0x000ea80000300800 */
[----:B------:R-:W4:Y:S04]  /*333d0*/  LDL.LU.64 R126, [R1+0x2580] ;  /* 0x00258000017e7983 */ /* 0x000f280000300a00 */
[----:B------:R-:W4:Y:S04]  /*333e0*/  LDL.LU.64 R124, [R1+0x2578] ;  /* 0x00257800017c7983 */ /* 0x000f280000300a00 */
[----:B------:R1:W-:Y:S04]  /*333f0*/  STL.64 [R1+0x3d0], R236 ;  /* 0x0003d0ec01007387 */ /* 0x0003e80000100a00 */
[----:B------:R1:W-:Y:S04]  /*33400*/  STL.64 [R1+0x3d8], R238 ;  /* 0x0003d8ee01007387 */ /* 0x0003e80000100a00 */
[----:B-1----:R-:W4:Y:S04]  /*33410*/  LDL.LU R236, [R1+0x350] ;  /* 0x0003500001ec7983 */ /* 0x002f280000300800 */
[----:B------:R-:W4:Y:S04]  /*33420*/  LDL.LU R237, [R1+0x354] ;  /* 0x0003540001ed7983 */ /* 0x000f280000300800 */
[----:B------:R-:W4:Y:S04]  /*33430*/  LDL.LU R238, [R1+0x358] ;  /* 0x0003580001ee7983 */ /* 0x000f280000300800 */
[----:B------:R-:W4:Y:S01]  /*33440*/  LDL.LU R239, [R1+0x35c] ;  /* 0x00035c0001ef7983 */ /* 0x000f220000300800 */
[C---:B---3--:R-:W-:Y:S06]  /*33450*/  HMMA.1688.F32.TF32 R120, R240.reuse, R8, R120 ;  /* 0x00000008f078723c */ /* 0x048fec0000081078 */
[----:B------:R-:W-:Y:S06]  /*33460*/  HMMA.1688.F32.TF32 R116, R240, R12, R116 ;  /* 0x0000000cf074723c */ /* 0x000fec0000081074 */
[C---:B------:R-:W-:Y:S06]  /*33470*/  HMMA.1688.F32.TF32 R128, R156.reuse, R8, R128 ;  /* 0x000000089c80723c */ /* 0x040fec0000081080 */
[C---:B------:R-:W-:Y:S06]  /*33480*/  HMMA.1688.F32.TF32 R132, R156.reuse, R12, R132 ;  /* 0x0000000c9c84723c */ /* 0x040fec0000081084 */
[C---:B------:R-:W-:Y:S06]  /*33490*/  HMMA.1688.F32.TF32 R136, R156.reuse, R16, R136 ;  /* 0x000000109c88723c */ /* 0x040fec0000081088 */
[C---:B------:R-:W-:Y:S06]  /*334a0*/  HMMA.1688.F32.TF32 R140, R156.reuse, R20, R140 ;  /* 0x000000149c8c723c */ /* 0x040fec000008108c */
[C---:B------:R-:W-:Y:S06]  /*334b0*/  HMMA.1688.F32.TF32 R144, R156.reuse, R24, R144 ;  /* 0x000000189c90723c */ /* 0x040fec0000081090 */
[----:B------:R-:W-:Y:S01]  /*334c0*/  HMMA.1688.F32.TF32 R156, R156, R36, R248 ;  /* 0x000000249c9c723c */ /* 0x000fe200000810f8 */
[----:B------:R-:W-:Y:S04]  /*334d0*/  LDS R248, [R0+UR12+0x10780] ;  /* 0x0107800c00f87984 */ /* 0x000fe80008000800 */
[----:B------:R-:W-:Y:S01]  /*334e0*/  LDS R250, [R0+UR12+0x12780] ;  /* 0x0127800c00fa7984 */ /* 0x000fe20008000800 */
[C---:B------:R-:W-:Y:S03]  /*334f0*/  HMMA.1688.F32.TF32 R112, R240.reuse, R16, R112 ;  /* 0x00000010f070723c */ /* 0x040fe60000081070 */
[----:B------:R-:W-:Y:S04]  /*33500*/  LDS R249, [R2+UR12+0x10780] ;  /* 0x0107800c02f97984 */ /* 0x000fe80008000800 */
[----:B------:R-:W1:Y:S01]  /*33510*/  LDS R251, [R2+UR12+0x12780] ;  /* 0x0127800c02fb7984 */ /* 0x000e620008000800 */
[C---:B------:R-:W-:Y:S06]  /*33520*/  HMMA.1688.F32.TF32 R108, R240.reuse, R20, R108 ;  /* 0x00000014f06c723c */ /* 0x040fec000008106c */
[C---:B------:R-:W-:Y:S01]  /*33530*/  HMMA.1688.F32.TF32 R104, R240.reuse, R24, R104 ;  /* 0x00000018f068723c */ /* 0x040fe20000081068 */
[----:B------:R-:W-:Y:S05]  /*33540*/  STL.64 [R1+0x3c0], R120 ;  /* 0x0003c07801007387 */ /* 0x000fea0000100a00 */
[C---:B------:R-:W-:Y:S01]  /*33550*/  HMMA.1688.F32.TF32 R100, R240.reuse, R28, R100 ;  /* 0x0000001cf064723c */ /* 0x040fe20000081064 */
[----:B------:R3:W-:Y:S05]  /*33560*/  STL.64 [R1+0x3c8], R122 ;  /* 0x0003c87a01007387 */ /* 0x0007ea0000100a00 */
[C---:B------:R-:W-:Y:S01]  /*33570*/  HMMA.1688.F32.TF32 R96, R240.reuse, R32, R96 ;  /* 0x00000020f060723c */ /* 0x040fe20000081060 */
[----:B---3--:R-:W3:Y:S04]  /*33580*/  LDL.LU.64 R122, [R1+0x2570] ;  /* 0x00257000017a7983 */ /* 0x008ee80000300a00 */
[----:B------:R-:W3:Y:S01]  /*33590*/  LDL.LU.64 R120, [R1+0x2568] ;  /* 0x0025680001787983 */ /* 0x000ee20000300a00 */
[----:B------:R-:W-:Y:S03]  /*335a0*/  HMMA.1688.F32.TF32 R240, R240, R36, R4 ;  /* 0x00000024f0f0723c */ /* 0x000fe60000081004 */
[----:B------:R-:W-:Y:S04]  /*335b0*/  STL.64 [R1+0x3b0], R116 ;  /* 0x0003b07401007387 */ /* 0x000fe80000100a00 */
[----:B------:R1:W-:Y:S01]  /*335c0*/  STL.64 [R1+0x3b8], R118 ;  /* 0x0003b87601007387 */ /* 0x0003e20000100a00 */
[C---:B------:R-:W-:Y:S03]  /*335d0*/  HMMA.1688.F32.TF32 R92, R244.reuse, R12, R92 ;  /* 0x0000000cf45c723c */ /* 0x040fe6000008105c */
[----:B-1----:R-:W3:Y:S04]  /*335e0*/  LDL.LU.64 R118, [R1+0x2560] ;  /* 0x0025600001767983 */ /* 0x002ee80000300a00 */
[----:B------:R-:W3:Y:S04]  /*335f0*/  LDL.LU.64 R116, [R1+0x2558] ;  /* 0x0025580001747983 */ /* 0x000ee80000300a00 */
[----:B------:R-:W-:Y:S04]  /*33600*/  STL.64 [R1+0x3a0], R112 ;  /* 0x0003a07001007387 */ /* 0x000fe80000100a00 */
[----:B------:R1:W-:Y:S01]  /*33610*/  STL.64 [R1+0x3a8], R114 ;  /* 0x0003a87201007387 */ /* 0x0003e20000100a00 */
[C---:B------:R-:W-:Y:S06]  /*33620*/  HMMA.1688.F32.TF32 R88, R244.reuse, R16, R88 ;  /* 0x00000010f458723c */ /* 0x040fec0000081058 */
[C---:B------:R-:W-:Y:S01]  /*33630*/  HMMA.1688.F32.TF32 R80, R244.reuse, R24, R80 ;  /* 0x00000018f450723c */ /* 0x040fe20000081050 */
[----:B-1----:R-:W3:Y:S04]  /*33640*/  LDL.LU.64 R114, [R1+0x2550] ;  /* 0x0025500001727983 */ /* 0x002ee80000300a00 */
[----:B------:R-:W3:Y:S04]  /*33650*/  LDL.LU.64 R112, [R1+0x2548] ;  /* 0x0025480001707983 */ /* 0x000ee80000300a00 */
[----:B------:R-:W-:Y:S01]  /*33660*/  STL.64 [R1+0x390], R108 ;  /* 0x0003906c01007387 */ /* 0x000fe20000100a00 */
[C---:B------:R-:W-:Y:S03]  /*33670*/  HMMA.1688.F32.TF32 R84, R244.reuse, R20, R84 ;  /* 0x00000014f454723c */ /* 0x040fe60000081054 */
[----:B------:R1:W-:Y:S03]  /*33680*/  STL.64 [R1+0x398], R110 ;  /* 0x0003986e01007387 */ /* 0x0003e60000100a00 */
[C---:B------:R-:W-:Y:S01]  /*33690*/  HMMA.1688.F32.TF32 R76, R244.reuse, R28, R76 ;  /* 0x0000001cf44c723c */ /* 0x040fe2000008104c */
[----:B-1----:R-:W3:Y:S04]  /*336a0*/  LDL.LU.64 R110, [R1+0x2540] ;  /* 0x00254000016e7983 */ /* 0x002ee80000300a00 */
[----:B------:R-:W3:Y:S04]  /*336b0*/  LDL.LU.64 R108, [R1+0x2538] ;  /* 0x00253800016c7983 */ /* 0x000ee80000300a00 */
[----:B------:R-:W-:Y:S04]  /*336c0*/  STL.64 [R1+0x380], R104 ;  /* 0x0003806801007387 */ /* 0x000fe80000100a00 */
[----:B------:R1:W-:Y:S01]  /*336d0*/  STL.64 [R1+0x388], R106 ;  /* 0x0003886a01007387 */ /* 0x0003e20000100a00 */
[C---:B------:R-:W-:Y:S06]  /*336e0*/  HMMA.1688.F32.TF32 R72, R244.reuse, R32, R72 ;  /* 0x00000020f448723c */ /* 0x040fec0000081048 */
[----:B------:R-:W-:Y:S01]  /*336f0*/  HMMA.1688.F32.TF32 R68, R244, R36, R68 ;  /* 0x00000024f444723c */ /* 0x000fe20000081044 */
        /* <DEDUP_REMOVED lines=14> */
[----:B------:R-:W3:Y:S04]  /*337e0*/  LDL.LU.64 R6, [R1+0x2500] ;  /* 0x0025000001067983 */ /* 0x000ee80000300a00 */
[----:B------:R-:W3:Y:S01]  /*337f0*/  LDL.LU.64 R4, [R1+0x24f8] ;  /* 0x0024f80001047983 */ /* 0x000ee20000300a00 */
[C---:B------:R-:W-:Y:S03]  /*33800*/  HMMA.1688.F32.TF32 R48, R248.reuse, R24, R48 ;  /* 0x00000018f830723c */ /* 0x040fe60000081030 */
[----:B------:R-:W-:Y:S04]  /*33810*/  STL.64 [R1+0x330], R240 ;  /* 0x000330f001007387 */ /* 0x000fe80000100a00 */
[----:B------:R-:W-:Y:S01]  /*33820*/  STL.64 [R1+0x338], R242 ;  /* 0x000338f201007387 */ /* 0x000fe20000100a00 */
[C---:B------:R-:W-:Y:S06]  /*33830*/  HMMA.1688.F32.TF32 R44, R248.reuse, R28, R44 ;  /* 0x0000001cf82c723c */ /* 0x040fec000008102c */
[----:B--2---:R-:W-:Y:S06]  /*33840*/  HMMA.1688.F32.TF32 R40, R248, R32, R40 ;  /* 0x00000020f828723c */ /* 0x004fec0000081028 */
[----:B----4-:R-:W-:-:S15]  /*33850*/  HMMA.1688.F32.TF32 R236, R244, R8, R236 ;  /* 0x00000008f4ec723c */ /* 0x010fde00000810ec */
[----:B------:R-:W-:-:S03]  /*33860*/  NOP ;  /* 0x0000000000007918 */ /* 0x000fc60000000000 */
[----:B------:R-:W-:Y:S01]  /*33870*/  MOV R33, R40 ;  /* 0x0000002800217202 */ /* 0x000fe20000000f00 */
        /* <DEDUP_REMOVED lines=8> */
[----:B------:R-:W-:Y:S02]  /*33900*/  IMAD.MOV.U32 R16, RZ, RZ, R47 ;  /* 0x000000ffff107224 */ /* 0x000fe400078e002f */
[----:B------:R-:W-:Y:S01]  /*33910*/  IMAD.MOV.U32 R24, RZ, RZ, R51 ;  /* 0x000000ffff187224 */ /* 0x000fe200078e0033 */
[----:B------:R-:W-:Y:S01]  /*33920*/  LDS R242, [R0+UR12+0x16100] ;  /* 0x0161000c00f27984 */ /* 0x000fe20008000800 */
[----:B------:R-:W-:-:S03]  /*33930*/  IMAD.MOV.U32 R252, RZ, RZ, R83 ;  /* 0x000000fffffc7224 */ /* 0x000fc600078e0053 */
[----:B------:R-:W-:Y:S04]  /*33940*/  LDS R241, [R2+UR12+0x14100] ;  /* 0x0141000c02f17984 */ /* 0x000fe80008000800 */
[----:B------:R-:W-:Y:S04]  /*33950*/  LDS R243, [R2+UR12+0x16100] ;  /* 0x0161000c02f37984 */ /* 0x000fe80008000800 */
        /* <DEDUP_REMOVED lines=9> */
[----:B------:R-:W-:Y:S04]  /*339f0*/  STL [R1+0x4a8], R82 ;  /* 0x0004a85201007387 */ /* 0x000fe80000100800 */
        /* <DEDUP_REMOVED lines=12> */
[----:B------:R-:W-:Y:S01]  /*33ac0*/  STL.64 [R1+0x318], R58 ;  /* 0x0003183a01007387 */ /* 0x000fe20000100a00 */
[----:B------:R-:W-:-:S03]  /*33ad0*/  MOV R41, R10 ;  /* 0x0000000a00297202 */ /* 0x000fc60000000f00 */
[----:B------:R-:W-:Y:S01]  /*33ae0*/  STL.64 [R1+0x2e0], R52 ;  /* 0x0002e03401007387 */ /* 0x000fe20000100a00 */
[----:B------:R-:W-:-:S03]  /*33af0*/  IMAD.MOV.U32 R42, RZ, RZ, R15 ;  /* 0x000000ffff2a7224 */ /* 0x000fc600078e000f */
[----:B------:R-:W-:Y:S01]  /*33b00*/  STL.64 [R1+0x2e8], R54 ;  /* 0x0002e83601007387 */ /* 0x000fe20000100a00 */
[----:B------:R-:W-:-:S03]  /*33b10*/  IMAD.MOV.U32 R43, RZ, RZ, R38 ;  /* 0x000000ffff2b7224 */ /* 0x000fc600078e0026 */
[----:B------:R1:W-:Y:S01]  /*33b20*/  STL.64 [R1+0x2b0], R48 ;  /* 0x0002b03001007387 */ /* 0x0003e20000100a00 */
[----:B------:R-:W-:-:S03]  /*33b30*/  MOV R44, R31 ;  /* 0x0000001f002c7202 */ /* 0x000fc60000000f00 */
[----:B------:R-:W2:Y:S01]  /*33b40*/  LDL.LU R11, [R1+0x24f0] ;  /* 0x0024f000010b7983 */ /* 0x000ea20000300800 */
[----:B------:R-:W-:-:S03]  /*33b50*/  IMAD.MOV.U32 R45, RZ, RZ, R26 ;  /* 0x000000ffff2d7224 */ /* 0x000fc600078e001a */
[----:B------:R-:W4:Y:S01]  /*33b60*/  LDL.LU R10, [R1+0x24ec] ;  /* 0x0024ec00010a7983 */ /* 0x000f220000300800 */
[----:B------:R-:W-:-:S03]  /*33b70*/  IMAD.MOV.U32 R46, RZ, RZ, R27 ;  /* 0x000000ffff2e7224 */ /* 0x000fc600078e001b */
[----:B------:R-:W3:Y:S04]  /*33b80*/  LDL.LU R15, [R1+0x24e8] ;  /* 0x0024e800010f7983 */ /* 0x000ee80000300800 */
[----:B------:R-:W2:Y:S04]  /*33b90*/  LDL.LU R38, [R1+0x24e4] ;  /* 0x0024e40001267983 */ /* 0x000ea80000300800 */
[----:B------:R-:W4:Y:S04]  /*33ba0*/  LDL.LU R31, [R1+0x24e0] ;  /* 0x0024e000011f7983 */ /* 0x000f280000300800 */
[----:B------:R-:W3:Y:S04]  /*33bb0*/  LDL.LU R26, [R1+0x24dc] ;  /* 0x0024dc00011a7983 */ /* 0x000ee80000300800 */
[----:B------:R-:W3:Y:S01]  /*33bc0*/  LDL.LU R27, [R1+0x24d8] ;  /* 0x0024d800011b7983 */ /* 0x000ee20000300800 */
[----:B------:R-:W-:Y:S01]  /*33bd0*/  MOV R47, R14 ;  /* 0x0000000e002f7202 */ /* 0x000fe20000000f00 */
[----:B-1----:R-:W-:-:S02]  /*33be0*/  IMAD.MOV.U32 R48, RZ, RZ, R19 ;  /* 0x000000ffff307224 */ /* 0x002fc400078e0013 */
[----:B------:R-:W3:Y:S01]  /*33bf0*/  LDL.LU R14, [R1+0x24d4] ;  /* 0x0024d400010e7983 */ /* 0x000ee20000300800 */
[----:B------:R-:W-:Y:S01]  /*33c00*/  IMAD.MOV.U32 R49, RZ, RZ, R18 ;  /* 0x000000ffff317224 */ /* 0x000fe200078e0012 */
[----:B------:R-:W-:Y:S02]  /*33c10*/  MOV R50, R23 ;  /* 0x0000001700327202 */ /* 0x000fe40000000f00 */
[----:B------:R-:W3:Y:S01]  /*33c20*/  LDL.LU R19, [R1+0x24d0] ;  /* 0x0024d00001137983 */ /* 0x000ee20000300800 */
[----:B------:R-:W-:-:S03]  /*33c30*/  IMAD.MOV.U32 R51, RZ, RZ, R39 ;  /* 0x000000ffff337224 */ /* 0x000fc600078e0027 */
[----:B------:R-:W3:Y:S01]  /*33c40*/  LDL.LU R18, [R1+0x24cc] ;  /* 0x0024cc0001127983 */ /* 0x000ee20000300800 */
[----:B------:R-:W-:Y:S01]  /*33c50*/  IMAD.MOV.U32 R52, RZ, RZ, R34 ;  /* 0x000000ffff347224 */ /* 0x000fe200078e0022 */
[----:B------:R-:W-:Y:S02]  /*33c60*/  MOV R53, R35 ;  /* 0x0000002300357202 */ /* 0x000fe40000000f00 */
[----:B------:R-:W3:Y:S01]  /*33c70*/  LDL.LU R23, [R1+0x24c8] ;  /* 0x0024c80001177983 */ /* 0x000ee20000300800 */
[----:B------:R-:W-:-:S03]  /*33c80*/  IMAD.MOV.U32 R54, RZ, RZ, R30 ;  /* 0x000000ffff367224 */ /* 0x000fc600078e001e */
[----:B------:R-:W3:Y:S01]  /*33c90*/  LDL.LU R39, [R1+0x24c4] ;  /* 0x0024c40001277983 */ /* 0x000ee20000300800 */
[----:B------:R-:W-:-:S03]  /*33ca0*/  IMAD.MOV.U32 R55, RZ, RZ, R22 ;  /* 0x000000ffff377224 */ /* 0x000fc600078e0016 */
[----:B------:R-:W3:Y:S04]  /*33cb0*/  LDL.LU R34, [R1+0x24c0] ;  /* 0x0024c00001227983 */ /* 0x000ee80000300800 */
[----:B------:R-:W3:Y:S04]  /*33cc0*/  LDL.LU R35, [R1+0x24bc] ;  /* 0x0024bc0001237983 */ /* 0x000ee80000300800 */
[----:B------:R-:W3:Y:S04]  /*33cd0*/  LDL.LU R30, [R1+0x24b8] ;  /* 0x0024b800011e7983 */ /* 0x000ee80000300800 */
[----:B------:R-:W3:Y:S04]  /*33ce0*/  LDL.LU R22, [R1+0x24b4] ;  /* 0x0024b40001167983 */ /* 0x000ee80000300800 */
        /* <DEDUP_REMOVED lines=8> */
[----:B--2---:R-:W-:Y:S01]  /*33d70*/  MOV R63, R38 ;  /* 0x00000026003f7202 */ /* 0x004fe20000000f00 */
[----:B----4-:R-:W-:-:S02]  /*33d80*/  IMAD.MOV.U32 R62, RZ, RZ, R31 ;  /* 0x000000ffff3e7224 */ /* 0x010fc400078e001f */
[----:B---3--:R-:W-:Y:S01]  /*33d90*/  IMAD.MOV.U32 R61, RZ, RZ, R26 ;  /* 0x000000ffff3d7224 */ /* 0x008fe200078e001a */
[----:B------:R-:W-:Y:S02]  /*33da0*/  MOV R60, R27 ;  /* 0x0000001b003c7202 */ /* 0x000fe40000000f00 */
[----:B------:R-:W2:Y:S04]  /*33db0*/  LDL.LU R27, [R1+0x24b0] ;  /* 0x0024b000011b7983 */ /* 0x000ea80000300800 */
[----:B------:R-:W3:Y:S04]  /*33dc0*/  LDL.LU R26, [R1+0x24ac] ;  /* 0x0024ac00011a7983 */ /* 0x000ee80000300800 */
[----:B------:R-:W4:Y:S04]  /*33dd0*/  LDL.LU R31, [R1+0x24a8] ;  /* 0x0024a800011f7983 */ /* 0x000f280000300800 */
[----:B------:R-:W2:Y:S01]  /*33de0*/  LDL.LU R38, [R1+0x24a4] ;  /* 0x0024a40001267983 */ /* 0x000ea20000300800 */
[----:B------:R-:W-:Y:S01]  /*33df0*/  IMAD.MOV.U32 R71, RZ, RZ, R39 ;  /* 0x000000ffff477224 */ /* 0x000fe200078e0027 */
[----:B------:R-:W-:Y:S01]  /*33e00*/  MOV R70, R34 ;  /* 0x0000002200467202 */ /* 0x000fe20000000f00 */
[----:B------:R-:W-:-:S02]  /*33e10*/  IMAD.MOV.U32 R69, RZ, RZ, R35 ;  /* 0x000000ffff457224 */ /* 0x000fc400078e0023 */
[----:B------:R-:W-:Y:S02]  /*33e20*/  IMAD.MOV.U32 R68, RZ, RZ, R30 ;  /* 0x000000ffff447224 */ /* 0x000fe400078e001e */
[----:B------:R-:W3:Y:S04]  /*33e30*/  LDL.LU R30, [R1+0x24a0] ;  /* 0x0024a000011e7983 */ /* 0x000ee80000300800 */
[----:B------:R-:W4:Y:S04]  /*33e40*/  LDL.LU R35, [R1+0x249c] ;  /* 0x00249c0001237983 */ /* 0x000f280000300800 */
[----:B------:R-:W4:Y:S04]  /*33e50*/  LDL.LU R34, [R1+0x2498] ;  /* 0x0024980001227983 */ /* 0x000f280000300800 */
[----:B------:R-:W4:Y:S04]  /*33e60*/  LDL.LU R39, [R1+0x2494] ;  /* 0x0024940001277983 */ /* 0x000f280000300800 */
[----:B------:R-:W4:Y:S01]  /*33e70*/  LDL.LU R76, [R1+0x1c0] ;  /* 0x0001c000014c7983 */ /* 0x000f220000300800 */
[----:B--2---:R-:W-:-:S03]  /*33e80*/  IMAD.MOV.U32 R77, RZ, RZ, R38 ;  /* 0x000000ffff4d7224 */ /* 0x004fc600078e0026 */
[----:B------:R-:W2:Y:S04]  /*33e90*/  LDL.LU R38, [R1+0x2490] ;  /* 0x0024900001267983 */ /* 0x000ea80000300800 */
[----:B------:R-:W2:Y:S04]  /*33ea0*/  LDL.LU R78, [R1+0x1c8] ;  /* 0x0001c800014e7983 */ /* 0x000ea80000300800 */
[----:B------:R-:W2:Y:S04]  /*33eb0*/  LDL.LU R79, [R1+0x1cc] ;  /* 0x0001cc00014f7983 */ /* 0x000ea80000300800 */
[----:B------:R-:W2:Y:S04]  /*33ec0*/  LDL.LU R84, [R1+0x1f0] ;  /* 0x0001f00001547983 */ /* 0x000ea80000300800 */
[----:B------:R-:W2:Y:S04]  /*33ed0*/  LDL.LU R85, [R1+0x1f4] ;  /* 0x0001f40001557983 */ /* 0x000ea80000300800 */
[----:B------:R-:W2:Y:S01]  /*33ee0*/  LDL.LU R86, [R1+0x1f8] ;  /* 0x0001f80001567983 */ /* 0x000ea20000300800 */
[----:B---3--:R-:W-:Y:S01]  /*33ef0*/  IMAD.MOV.U32 R83, RZ, RZ, R30 ;  /* 0x000000ffff537224 */ /* 0x008fe200078e001e */
[----:B----4-:R-:W-:Y:S01]  /*33f00*/  MOV R82, R35 ;  /* 0x0000002300527202 */ /* 0x010fe20000000f00 */
[----:B------:R-:W-:-:S02]  /*33f10*/  IMAD.MOV.U32 R72, RZ, RZ, R31 ;  /* 0x000000ffff487224 */ /* 0x000fc400078e001f */
[----:B------:R-:W-:Y:S02]  /*33f20*/  IMAD.MOV.U32 R81, RZ, RZ, R34 ;  /* 0x000000ffff517224 */ /* 0x000fe400078e0022 */
[----:B------:R-:W-:Y:S01]  /*33f30*/  IMAD.MOV.U32 R80, RZ, RZ, R39 ;  /* 0x000000ffff507224 */ /* 0x000fe200078e0027 */
[----:B------:R-:W-:Y:S01]  /*33f40*/  MOV R73, R26 ;  /* 0x0000001a00497202 */ /* 0x000fe20000000f00 */
[----:B------:R-:W-:Y:S01]  /*33f50*/  IMAD.MOV.U32 R74, RZ, RZ, R27 ;  /* 0x000000ffff4a7224 */ /* 0x000fe200078e001b */
[----:B------:R-:W-:Y:S01]  /*33f60*/  MOV R64, R23 ;  /* 0x0000001700407202 */ /* 0x000fe20000000f00 */
[----:B------:R-:W-:Y:S02]  /*33f70*/  IMAD.MOV.U32 R75, RZ, RZ, R22 ;  /* 0x000000ffff4b7224 */ /* 0x000fe400078e0016 */
[----:B------:R-:W-:Y:S01]  /*33f80*/  IMAD.MOV.U32 R65, RZ, RZ, R18 ;  /* 0x000000ffff417224 */ /* 0x000fe200078e0012 */
[----:B------:R-:W-:Y:S01]  /*33f90*/  MOV R67, R14 ;  /* 0x0000000e00437202 */ /* 0x000fe20000000f00 */
[----:B------:R-:W-:-:S02]  /*33fa0*/  IMAD.MOV.U32 R66, RZ, RZ, R19 ;  /* 0x000000ffff427224 */ /* 0x000fc400078e0013 */
[----:B------:R-:W-:Y:S01]  /*33fb0*/  IMAD.MOV.U32 R56, RZ, RZ, R15 ;  /* 0x000000ffff387224 */ /* 0x000fe200078e000f */
[----:B------:R-:W-:Y:S01]  /*33fc0*/  MOV R58, R11 ;  /* 0x0000000b003a7202 */ /* 0x000fe20000000f00 */
[----:B------:R-:W-:Y:S01]  /*33fd0*/  IMAD.MOV.U32 R57, RZ, RZ, R10 ;  /* 0x000000ffff397224 */ /* 0x000fe200078e000a */
[----:B------:R-:W-:Y:S01]  /*33fe0*/  HMMA.1688.F32.TF32 R4, R248, R36, R4 ;  /* 0x00000024f804723c */ /* 0x000fe20000081004 */
[----:B--2---:R-:W-:Y:S02]  /*33ff0*/  MOV R87, R38 ;  /* 0x0000002600577202 */ /* 0x004fe40000000f00 */
        /* <DEDUP_REMOVED lines=20> */
[----:B------:R-:W-:Y:S01]  /*34140*/  IMAD.MOV.U32 R13, RZ, RZ, R4 ;  /* 0x000000ffff0d7224 */ /* 0x000fe200078e0004 */
[----:B------:R-:W-:Y:S01]  /*34150*/  MOV R9, R6 ;  /* 0x0000000600097202 */ /* 0x000fe20000000f00 */
[----:B------:R-:W-:Y:S01]  /*34160*/  IMAD.MOV.U32 R12, RZ, RZ, R5 ;  /* 0x000000ffff0c7224 */ /* 0x000fe200078e0005 */
[----:B------:R-:W-:Y:S01]  /*34170*/  LDS R4, [R0+UR12+0x14000] ;  /* 0x0140000c00047984 */ /* 0x000fe20008000800 */
[----:B------:R-:W-:-:S03]  /*34180*/  IMAD.MOV.U32 R8, RZ, RZ, R7 ;  /* 0x000000ffff087224 */ /* 0x000fc600078e0007 */
[----:B------:R-:W-:Y:S04]  /*34190*/  LDS R6, [R0+UR12+0x16000] ;  /* 0x0160000c00067984 */ /* 0x000fe80008000800 */
[----:B------:R-:W-:Y:S04]  /*341a0*/  LDS R5, [R2+UR12+0x14000] ;  /* 0x0140000c02057984 */ /* 0x000fe80008000800 */
[----:B------:R-:W2:Y:S01]  /*341b0*/  LDS R7, [R2+UR12+0x16000] ;  /* 0x0160000c02077984 */ /* 0x000ea20008000800 */
[----:B------:R-:W-:Y:S01]  /*341c0*/  IMAD.MOV.U32 R59, RZ, RZ, R3 ;  /* 0x000000ffff3b7224 */ /* 0x000fe200078e0003 */
[C---:B--2---:R-:W-:Y:S06]  /*341d0*/  HMMA.1688.F32.TF32 R60, R4.reuse, R38, R60 ;  /* 0x00000026043c723c */ /* 0x044fec000008103c */
[C---:B----4-:R-:W-:Y:S06]  /*341e0*/  HMMA.1688.F32.TF32 R64, R4.reuse, R34, R64 ;  /* 0x000000220440723c */ /* 0x050fec0000081040 */
[C---:B---3--:R-:W-:Y:S06]  /*341f0*/  HMMA.1688.F32.TF32 R72, R4.reuse, R26, R72 ;  /* 0x0000001a0448723c */ /* 0x048fec0000081048 */
[C---:B------:R-:W-:Y:S06]  /*34200*/  HMMA.1688.F32.TF32 R80, R4.reuse, R18, R80 ;  /* 0x000000120450723c */ /* 0x040fec0000081050 */
[C---:B------:R-:W-:Y:S06]  /*34210*/  HMMA.1688.F32.TF32 R84, R4.reuse, R14, R84 ;  /* 0x0000000e0454723c */ /* 0x040fec0000081054 */
[C---:B------:R-:W-:Y:S06]  /*34220*/  HMMA.1688.F32.TF32 R88, R4.reuse, R10, R88 ;  /* 0x0000000a0458723c */ /* 0x040fec0000081058 */
[C---:B------:R-:W-:Y:S06]  /*34230*/  HMMA.1688.F32.TF32 R76, R4.reuse, R22, R76 ;  /* 0x00000016044c723c */ /* 0x040fec000008104c */
[----:B------:R-:W-:Y:S01]  /*34240*/  HMMA.1688.F32.TF32 R68, R4, R30, R68 ;  /* 0x0000001e0444723c */ /* 0x000fe20000081044 */
[----:B------:R-:W-:-:S05]  /*34250*/  IMAD.MOV.U32 R3, RZ, RZ, R83 ;  /* 0x000000ffff037224 */ /* 0x000fca00078e0053 */
[C---:B------:R-:W-:Y:S05]  /*34260*/  HMMA.1688.F32.TF32 R56, R236.reuse, R10, R56 ;  /* 0x0000000aec38723c */ /* 0x040fea0000081038 */
[----:B------:R-:W-:Y:S01]  /*34270*/  STL.64 [R1+0x8f0], R88 ;  /* 0x0008f05801007387 */ /* 0x000fe20000100a00 */
[C---:B------:R-:W-:Y:S03]  /*34280*/  HMMA.1688.F32.TF32 R52, R236.reuse, R14, R52 ;  /* 0x0000000eec34723c */ /* 0x040fe60000081034 */
[----:B------:R-:W-:Y:S04]  /*34290*/  STL.64 [R1+0x8f8], R90 ;  /* 0x0008f85a01007387 */ /* 0x000fe80000100a00 */
[----:B------:R-:W-:Y:S01]  /*342a0*/  STL.64 [R1+0x8d0], R80 ;  /* 0x0008d05001007387 */ /* 0x000fe20000100a00 */
[C---:B------:R-:W-:Y:S03]  /*342b0*/  HMMA.1688.F32.TF32 R48, R236.reuse, R18, R48 ;  /* 0x00000012ec30723c */ /* 0x040fe60000081030 */
[----:B------:R-:W-:Y:S04]  /*342c0*/  STL.64 [R1+0x8e0], R84 ;  /* 0x0008e05401007387 */ /* 0x000fe80000100a00 */
[----:B------:R-:W-:Y:S04]  /*342d0*/  STL.64 [R1+0x8e8], R86 ;  /* 0x0008e85601007387 */ /* 0x000fe80000100a00 */
[----:B------:R-:W-:Y:S01]  /*342e0*/  STL [R1+0x8d8], R82 ;  /* 0x0008d85201007387 */ /* 0x000fe20000100800 */
[C---:B------:R-:W-:Y:S03]  /*342f0*/  HMMA.1688.F32.TF32 R44, R236.reuse, R22, R44 ;  /* 0x00000016ec2c723c */ /* 0x040fe6000008102c */
[----:B------:R1:W-:Y:S04]  /*34300*/  STL [R1+0x22a4], R3 ;  /* 0x0022a40301007387 */ /* 0x0003e80000100800 */
[----:B------:R-:W-:Y:S01]  /*34310*/  STL.64 [R1+0x8b0], R72 ;  /* 0x0008b04801007387 */ /* 0x000fe20000100a00 */
[----:B------:R-:W-:Y:S03]  /*34320*/  HMMA.1688.F32.TF32 R40, R236, R26, R40 ;  /* 0x0000001aec28723c */ /* 0x000fe60000081028 */
[----:B------:R-:W-:Y:S01]  /*34330*/  STL.64 [R1+0x8c0], R76 ;  /* 0x0008c04c01007387 */ /* 0x000fe20000100a00 */
[----:B-1----:R-:W-:-:S03]  /*34340*/  MOV R3, R75 ;  /* 0x0000004b00037202 */ /* 0x002fc60000000f00 */
[----:B------:R-:W-:Y:S04]  /*34350*/  STL.64 [R1+0x8c8], R78 ;  /* 0x0008c84e01007387 */ /* 0x000fe80000100a00 */
[----:B------:R-:W-:Y:S04]  /*34360*/  STL [R1+0x8b8], R74 ;  /* 0x0008b84a01007387 */ /* 0x000fe80000100800 */
[----:B------:R1:W-:Y:S04]  /*34370*/  STL [R1+0x22a8], R3 ;  /* 0x0022a80301007387 */ /* 0x0003e80000100800 */
[----:B------:R-:W-:Y:S04]  /*34380*/  STL.64 [R1+0x890], R64 ;  /* 0x0008904001007387 */ /* 0x000fe80000100a00 */
[----:B------:R-:W-:Y:S01]  /*34390*/  STL.64 [R1+0x8a0], R68 ;  /* 0x0008a04401007387 */ /* 0x000fe20000100a00 */
[----:B-1----:R-:W-:-:S03]  /*343a0*/  IMAD.MOV.U32 R3, RZ, RZ, R67 ;  /* 0x000000ffff037224 */ /* 0x002fc600078e0043 */
[----:B------:R-:W-:Y:S04]  /*343b0*/  STL.64 [R1+0x8a8], R70 ;  /* 0x0008a84601007387 */ /* 0x000fe80000100a00 */
[----:B------:R-:W-:Y:S04]  /*343c0*/  STL [R1+0x898], R66 ;  /* 0x0008984201007387 */ /* 0x000fe80000100800 */
[----:B------:R-:W-:Y:S04]  /*343d0*/  STL [R1+0x22ac], R3 ;  /* 0x0022ac0301007387 */ /* 0x000fe80000100800 */
[----:B------:R-:W2:Y:S04]  /*343e0*/  LDL.LU R4, [R1+0x10] ;  /* 0x0000100001047983 */ /* 0x000ea80000300800 */
[----:B------:R-:W-:Y:S04]  /*343f0*/  STL.64 [R1+0x740], R60 ;  /* 0x0007403c01007387 */ /* 0x000fe80000100a00 */
[----:B------:R-:W-:Y:S04]  /*34400*/  STL.64 [R1+0x748], R62 ;  /* 0x0007483e01007387 */ /* 0x000fe80000100a00 */
[----:B------:R-:W2:Y:S04]  /*34410*/  LDL.LU R5, [R1+0x14] ;  /* 0x0000140001057983 */ /* 0x000ea80000300800 */
[----:B------:R-:W2:Y:S04]  /*34420*/  LDL.LU R6, [R1+0x18] ;  /* 0x0000180001067983 */ /* 0x000ea80000300800 */
[----:B------:R-:W2:Y:S04]  /*34430*/  LDL.LU R7, [R1+0x1c] ;  /* 0x00001c0001077983 */ /* 0x000ea80000300800 */
[----:B------:R-:W-:Y:S04]  /*34440*/  STL.64 [R1+0x730], R56 ;  /* 0x0007303801007387 */ /* 0x000fe80000100a00 */
[----:B------:R-:W-:Y:S04]  /*34450*/  STL [R1+0x738], R58 ;  /* 0x0007383a01007387 */ /* 0x000fe80000100800 */
[----:B------:R-:W-:Y:S04]  /*34460*/  STL.64 [R1+0x720], R52 ;  /* 0x0007203401007387 */ /* 0x000fe80000100a00 */
[----:B------:R-:W-:Y:S04]  /*34470*/  STL.64 [R1+0x728], R54 ;  /* 0x0007283601007387 */ /* 0x000fe80000100a00 */
[----:B------:R1:W-:Y:S04]  /*34480*/  STL.64 [R1+0x710], R48 ;  /* 0x0007103001007387 */ /* 0x0003e80000100a00 */
[----:B------:R3:W-:Y:S04]  /*34490*/  STL.64 [R1+0x718], R50 ;  /* 0x0007183201007387 */ /* 0x0007e80000100a00 */
[----:B-1----:R-:W4:Y:S04]  /*344a0*/  LDL.LU R48, [R1+0x50] ;  /* 0x0000500001307983 */ /* 0x002f280000300800 */
[----:B------:R1:W-:Y:S04]  /*344b0*/  STL.64 [R1+0x700], R44 ;  /* 0x0007002c01007387 */ /* 0x0003e80000100a00 */
[----:B------:R1:W-:Y:S04]  /*344c0*/  STL.64 [R1+0x708], R46 ;  /* 0x0007082e01007387 */ /* 0x0003e80000100a00 */
[----:B------:R1:W-:Y:S04]  /*344d0*/  STL.64 [R1+0x6f0], R40 ;  /* 0x0006f02801007387 */ /* 0x0003e80000100a00 */
[----:B------:R1:W-:Y:S04]  /*344e0*/  STL.64 [R1+0x6f8], R42 ;  /* 0x0006f82a01007387 */ /* 0x0003e80000100a00 */
[----:B------:R-:W4:Y:S04]  /*344f0*/  LDL.LU R49, [R1+0x54] ;  /* 0x0000540001317983 */ /* 0x000f280000300800 */
[----:B---3--:R-:W4:Y:S04]  /*34500*/  LDL.LU R50, [R1+0x58] ;  /* 0x0000580001327983 */ /* 0x008f280000300800 */
[----:B------:R-:W4:Y:S04]  /*34510*/  LDL.LU R51, [R1+0x5c] ;  /* 0x00005c0001337983 */ /* 0x000f280000300800 */
[----:B------:R-:W3:Y:S04]  /*34520*/  LDL.LU R52, [R1+0x60] ;  /* 0x0000600001347983 */ /* 0x000ee80000300800 */
[----:B------:R-:W3:Y:S04]  /*34530*/  LDL.LU R53, [R1+0x64] ;  /* 0x0000640001357983 */ /* 0x000ee80000300800 */
[----:B------:R-:W3:Y:S04]  /*34540*/  LDL.LU R54, [R1+0x68] ;  /* 0x0000680001367983 */ /* 0x000ee80000300800 */
[----:B------:R-:W3:Y:S04]  /*34550*/  LDL.LU R55, [R1+0x6c] ;  /* 0x00006c0001377983 */ /* 0x000ee80000300800 */
[----:B-1----:R-:W2:Y:S04]  /*34560*/  LDL.LU R44, [R1+0xa0] ;  /* 0x0000a000012c7983 */ /* 0x002ea80000300800 */
        /* <DEDUP_REMOVED lines=43> */
[----:B------:R-:W-:-:S03]  /*34820*/  IMAD.MOV.U32 R3, RZ, RZ, R59 ;  /* 0x000000ffff037224 */ /* 0x000fc600078e003b */
        /* <DEDUP_REMOVED lines=8> */
[C---:B--2---:R-:W-:Y:S06]  /*348b0*/  HMMA.1688.F32.TF32 R44, R240.reuse, R30, R44 ;  /* 0x0000001ef02c723c */ /* 0x044fec000008102c */
[C---:B----4-:R-:W-:Y:S06]  /*348c0*/  HMMA.1688.F32.TF32 R72, R240.reuse, R18, R72 ;  /* 0x00000012f048723c */ /* 0x050fec0000081048 */
[----:B---3--:R-:W-:Y:S06]  /*348d0*/  HMMA.1688.F32.TF32 R76, R240, R14, R76 ;  /* 0x0000000ef04c723c */ /* 0x008fec000008104c */
[C---:B------:R-:W-:Y:S06]  /*348e0*/  HMMA.1688.F32.TF32 R88, R236.reuse, R34, R88 ;  /* 0x00000022ec58723c */ /* 0x040fec0000081058 */
[C---:B------:R-:W-:Y:S06]  /*348f0*/  HMMA.1688.F32.TF32 R92, R236.reuse, R30, R92 ;  /* 0x0000001eec5c723c */ /* 0x040fec000008105c */
[----:B------:R-:W-:-:S15]  /*34900*/  HMMA.1688.F32.TF32 R236, R236, R38, R84 ;  /* 0x00000026ecec723c */ /* 0x000fde0000081054 */
[----:B------:R-:W-:-:S02]  /*34910*/  NOP ;  /* 0x0000000000007918 */ /* 0x000fc40000000000 */
[----:B------:R-:W-:Y:S01]  /*34920*/  STL.64 [R1+0x6e0], R92 ;  /* 0x0006e05c01007387 */ /* 0x000fe20000100a00 */
[C---:B------:R-:W-:Y:S03]  /*34930*/  HMMA.1688.F32.TF32 R80, R240.reuse, R10, R80 ;  /* 0x0000000af050723c */ /* 0x040fe60000081050 */
[----:B------:R1:W-:Y:S04]  /*34940*/  STL.64 [R1+0x6e8], R94 ;  /* 0x0006e85e01007387 */ /* 0x0003e80000100a00 */
[----:B-1----:R-:W2:Y:S04]  /*34950*/  LDL.LU.64 R94, [R1+0x2448] ;  /* 0x00244800015e7983 */ /* 0x002ea80000300a00 */
[----:B------:R-:W2:Y:S01]  /*34960*/  LDL.LU.64 R92, [R1+0x2440] ;  /* 0x00244000015c7983 */ /* 0x000ea20000300a00 */
[C---:B------:R-:W-:Y:S03]  /*34970*/  HMMA.1688.F32.TF32 R248, R240.reuse, R22, R248 ;  /* 0x00000016f0f8723c */ /* 0x040fe600000810f8 */
[----:B------:R-:W-:Y:S04]  /*34980*/  STL.64 [R1+0x6d0], R88 ;  /* 0x0006d05801007387 */ /* 0x000fe80000100a00 */
[----:B------:R1:W-:Y:S01]  /*34990*/  STL.64 [R1+0x6d8], R90 ;  /* 0x0006d85a01007387 */ /* 0x0003e20000100a00 */
[C---:B------:R-:W-:Y:S03]  /*349a0*/  HMMA.1688.F32.TF32 R68, R240.reuse, R26, R68 ;  /* 0x0000001af044723c */ /* 0x040fe60000081044 */
        /* <DEDUP_REMOVED lines=9> */
[----:B------:R-:W2:Y:S04]  /*34a40*/  LDL.LU R239, [R1+0x2c] ;  /* 0x00002c0001ef7983 */ /* 0x000ea80000300800 */
[----:B------:R-:W-:Y:S04]  /*34a50*/  STL.64 [R1+0x200], R80 ;  /* 0x0002005001007387 */ /* 0x000fe80000100a00 */
[----:B------:R1:W-:Y:S01]  /*34a60*/  STL.64 [R1+0x208], R82 ;  /* 0x0002085201007387 */ /* 0x0003e20000100a00 */
[C---:B------:R-:W-:Y:S03]  /*34a70*/  HMMA.1688.F32.TF32 R64, R240.reuse, R34, R64 ;  /* 0x00000022f040723c */ /* 0x040fe60000081040 */
[----:B-1----:R-:W3:Y:S04]  /*34a80*/  LDL.LU.64 R82, [R1+0x2418] ;  /* 0x0024180001527983 */ /* 0x002ee80000300a00 */
[----:B------:R-:W3:Y:S04]  /*34a90*/  LDL.LU.64 R80, [R1+0x2410] ;  /* 0x0024100001507983 */ /* 0x000ee80000300a00 */
[----:B------:R-:W-:Y:S04]  /*34aa0*/  STL.64 [R1+0x1f0], R76 ;  /* 0x0001f04c01007387 */ /* 0x000fe80000100a00 */
[----:B------:R1:W-:Y:S01]  /*34ab0*/  STL.64 [R1+0x1f8], R78 ;  /* 0x0001f84e01007387 */ /* 0x0003e20000100a00 */
[----:B------:R-:W-:Y:S03]  /*34ac0*/  HMMA.1688.F32.TF32 R240, R240, R38, R60 ;  /* 0x00000026f0f0723c */ /* 0x000fe6000008103c */
[----:B-1----:R-:W4:Y:S04]  /*34ad0*/  LDL.LU.64 R78, [R1+0x2408] ;  /* 0x00240800014e7983 */ /* 0x002f280000300a00 */
[----:B------:R-:W4:Y:S04]  /*34ae0*/  LDL.LU.64 R76, [R1+0x2400] ;  /* 0x00240000014c7983 */ /* 0x000f280000300a00 */
[----:B------:R-:W-:Y:S04]  /*34af0*/  STL.64 [R1+0x1e0], R72 ;  /* 0x0001e04801007387 */ /* 0x000fe80000100a00 */
[----:B------:R1:W-:Y:S04]  /*34b00*/  STL.64 [R1+0x1e8], R74 ;  /* 0x0001e84a01007387 */ /* 0x0003e80000100a00 */
[----:B-1----:R-:W3:Y:S04]  /*34b10*/  LDL.LU.64 R74, [R1+0x23f8] ;  /* 0x0023f800014a7983 */ /* 0x002ee80000300a00 */
        /* <DEDUP_REMOVED lines=9> */
[C---:B------:R-:W-:Y:S03]  /*34bb0*/  HMMA.1688.F32.TF32 R56, R244.reuse, R10, R56 ;  /* 0x0000000af438723c */ /* 0x040fe60000081038 */
        /* <DEDUP_REMOVED lines=13> */
[----:B------:R-:W3:Y:S04]  /*34c90*/  LDL.LU.64 R62, [R1+0x23c8] ;  /* 0x0023c800013e7983 */ /* 0x000ee80000300a00 */
[----:B------:R-:W3:Y:S04]  /*34ca0*/  LDL.LU.64 R60, [R1+0x23c0] ;  /* 0x0023c000013c7983 */ /* 0x000ee80000300a00 */
[----:B------:R1:W-:Y:S04]  /*34cb0*/  STL.64 [R1+0x170], R240 ;  /* 0x000170f001007387 */ /* 0x0003e80000100a00 */
[----:B------:R1:W-:Y:S01]  /*34cc0*/  STL.64 [R1+0x178], R242 ;  /* 0x000178f201007387 */ /* 0x0003e20000100a00 */
[C---:B------:R-:W-:Y:S03]  /*34cd0*/  HMMA.1688.F32.TF32 R48, R244.reuse, R18, R48 ;  /* 0x00000012f430723c */ /* 0x040fe60000081030 */
[----:B-1----:R-:W2:Y:S04]  /*34ce0*/  LDL.LU R240, [R1+0x30] ;  /* 0x0000300001f07983 */ /* 0x002ea80000300800 */
[----:B------:R-:W2:Y:S04]  /*34cf0*/  LDL.LU R241, [R1+0x34] ;  /* 0x0000340001f17983 */ /* 0x000ea80000300800 */
[----:B------:R-:W2:Y:S04]  /*34d00*/  LDL.LU R242, [R1+0x38] ;  /* 0x0000380001f27983 */ /* 0x000ea80000300800 */
[----:B------:R-:W2:Y:S01]  /*34d10*/  LDL.LU R243, [R1+0x3c] ;  /* 0x00003c0001f37983 */ /* 0x000ea20000300800 */
[C---:B------:R-:W-:Y:S03]  /*34d20*/  HMMA.1688.F32.TF32 R40, R244.reuse, R22, R40 ;  /* 0x00000016f428723c */ /* 0x040fe60000081028 */
[----:B------:R-:W-:Y:S04]  /*34d30*/  STL.64 [R1+0x160], R56 ;  /* 0x0001603801007387 */ /* 0x000fe80000100a00 */
[----:B------:R1:W-:Y:S04]  /*34d40*/  STL.64 [R1+0x168], R58 ;  /* 0x0001683a01007387 */ /* 0x0003e80000100a00 */
[----:B-1----:R-:W3:Y:S04]  /*34d50*/  LDL.LU.64 R58, [R1+0x23b8] ;  /* 0x0023b800013a7983 */ /* 0x002ee80000300a00 */
[----:B------:R-:W3:Y:S04]  /*34d60*/  LDL.LU.64 R56, [R1+0x23b0] ;  /* 0x0023b00001387983 */ /* 0x000ee80000300a00 */
        /* <DEDUP_REMOVED lines=16> */
[C---:B-1----:R-:W-:Y:S06]  /*34e70*/  HMMA.1688.F32.TF32 R240, R244.reuse, R30, R236 ;  /* 0x0000001ef4f0723c */ /* 0x042fec00000810ec */
[----:B------:R-:W-:-:S15]  /*34e80*/  HMMA.1688.F32.TF32 R236, R244, R34, R4 ;  /* 0x00000022f4ec723c */ /* 0x000fde0000081004 */
[----:B------:R-:W-:-:S02]  /*34e90*/  NOP ;  /* 0x0000000000007918 */ /* 0x000fc40000000000 */
[----:B------:R-:W-:Y:S04]  /*34ea0*/  STL.64 [R1+0x110], R240 ;  /* 0x000110f001007387 */ /* 0x000fe80000100a00 */
[----:B------:R-:W-:Y:S04]  /*34eb0*/  STL.64 [R1+0x118], R242 ;  /* 0x000118f201007387 */ /* 0x000fe80000100a00 */
[----:B------:R-:W-:Y:S04]  /*34ec0*/  LDS R240, [R0+UR12+0x14380] ;  /* 0x0143800c00f07984 */ /* 0x000fe80008000800 */
[----:B------:R-:W-:Y:S04]  /*34ed0*/  LDS R242, [R0+UR12+0x16380] ;  /* 0x0163800c00f27984 */ /* 0x000fe80008000800 */
[----:B------:R-:W-:Y:S04]  /*34ee0*/  LDS R241, [R2+UR12+0x14380] ;  /* 0x0143800c02f17984 */ /* 0x000fe80008000800 */
[----:B------:R-:W-:Y:S01]  /*34ef0*/  LDS R243, [R2+UR12+0x16380] ;  /* 0x0163800c02f37984 */ /* 0x000fe20008000800 */
[----:B----4-:R-:W-:Y:S03]  /*34f00*/  HMMA.1688.F32.TF32 R4, R244, R38, R40 ;  /* 0x00000026f404723c */ /* 0x010fe60000081028 */
[----:B------:R-:W2:Y:S04]  /*34f10*/  LDL.LU R244, [R1+0x240] ;  /* 0x0002400001f47983 */ /* 0x000ea80000300800 */
[----:B------:R-:W-:Y:S04]  /*34f20*/  STL.64 [R1+0x100], R236 ;  /* 0x000100ec01007387 */ /* 0x000fe80000100a00 */
[----:B------:R-:W-:Y:S04]  /*34f30*/  STL.64 [R1+0x108], R238 ;  /* 0x000108ee01007387 */ /* 0x000fe80000100a00 */
        /* <DEDUP_REMOVED lines=8> */
[----:B------:R-:W1:Y:S04]  /*34fc0*/  LDS R7, [R2+UR12+0x16200] ;  /* 0x0162000c02077984 */ /* 0x000e680008000800 */
[----:B------:R-:W2:Y:S04]  /*34fd0*/  LDL.LU R245, [R1+0x244] ;  /* 0x0002440001f57983 */ /* 0x000ea80000300800 */
[----:B------:R-:W2:Y:S04]  /*34fe0*/  LDL.LU R246, [R1+0x248] ;  /* 0x0002480001f67983 */ /* 0x000ea80000300800 */
[----:B------:R-:W2:Y:S04]  /*34ff0*/  LDL.LU R247, [R1+0x24c] ;  /* 0x00024c0001f77983 */ /* 0x000ea80000300800 */
[----:B------:R-:W4:Y:S04]  /*35000*/  LDS R43, [R2+UR12+0x16280] ;  /* 0x0162800c022b7984 */ /* 0x000f280008000800 */
[----:B------:R-:W-:Y:S04]  /*35010*/  LDS R236, [R0+UR12+0x14300] ;  /* 0x0143000c00ec7984 */ /* 0x000fe80008000800 */
[----:B------:R-:W-:Y:S04]  /*35020*/  LDS R238, [R0+UR12+0x16300] ;  /* 0x0163000c00ee7984 */ /* 0x000fe80008000800 */
[----:B------:R-:W-:Y:S04]  /*35030*/  LDS R237, [R2+UR12+0x14300] ;  /* 0x0143000c02ed7984 */ /* 0x000fe80008000800 */
[----:B------:R-:W4:Y:S01]  /*35040*/  LDS R239, [R2+UR12+0x16300] ;  /* 0x0163000c02ef7984 */ /* 0x000f220008000800 */
[----:B-1----:R-:W-:-:S15]  /*35050*/  HMMA.1688.F32.TF32 R44, R4, R10, R44 ;  /* 0x0000000a042c723c */ /* 0x002fde000008102c */
[----:B------:R-:W-:-:S08]  /*35060*/  NOP ;  /* 0x0000000000007918 */ /* 0x000fd00000000000 */
[----:B------:R-:W-:Y:S04]  /*35070*/  STL.64 [R1+0x880], R44 ;  /* 0x0008802c01007387 */ /* 0x000fe80000100a00 */
[----:B------:R1:W-:Y:S04]  /*35080*/  STL.64 [R1+0x888], R46 ;  /* 0x0008882e01007387 */ /* 0x0003e80000100a00 */
[----:B-1----:R-:W3:Y:S04]  /*35090*/  LDL.LU.64 R46, [R1+0x2378] ;  /* 0x00237800012e7983 */ /* 0x002ee80000300a00 */
[----:B------:R-:W3:Y:S01]  /*350a0*/  LDL.LU.64 R44, [R1+0x2370] ;  /* 0x00237000012c7983 */ /* 0x000ee20000300a00 */
[C---:B------:R-:W-:Y:S06]  /*350b0*/  HMMA.1688.F32.TF32 R248, R4.reuse, R18, R248 ;  /* 0x0000001204f8723c */ /* 0x040fec00000810f8 */
[----:B--2---:R-:W-:-:S15]  /*350c0*/  HMMA.1688.F32.TF32 R244, R4, R14, R244 ;  /* 0x0000000e04f4723c */ /* 0x004fde00000810f4 */
[----:B------:R-:W-:-:S08]  /*350d0*/  NOP ;  /* 0x0000000000007918 */ /* 0x000fd00000000000 */
[----:B------:R-:W-:Y:S04]  /*350e0*/  STL.64 [R1+0x870], R244 ;  /* 0x000870f401007387 */ /* 0x000fe80000100a00 */
[----:B------:R3:W-:Y:S04]  /*350f0*/  STL.64 [R1+0x878], R246 ;  /* 0x000878f601007387 */ /* 0x0007e80000100a00 */
[----:B------:R-:W-:Y:S04]  /*35100*/  STL.64 [R1+0x860], R248 ;  /* 0x000860f801007387 */ /* 0x000fe80000100a00 */
[----:B------:R-:W-:Y:S01]  /*35110*/  STL.64 [R1+0x868], R250 ;  /* 0x000868fa01007387 */ /* 0x000fe20000100a00 */
[C---:B---3--:R-:W-:Y:S06]  /*35120*/  HMMA.1688.F32.TF32 R244, R4.reuse, R22, R44 ;  /* 0x0000001604f4723c */ /* 0x048fec000008102c */
[C---:B------:R-:W-:Y:S06]  /*35130*/  HMMA.1688.F32.TF32 R44, R4.reuse, R26, R48 ;  /* 0x0000001a042c723c */ /* 0x040fec0000081030 */
[C---:B------:R-:W-:Y:S06]  /*35140*/  HMMA.1688.F32.TF32 R48, R4.reuse, R30, R52 ;  /* 0x0000001e0430723c */ /* 0x040fec0000081034 */
[C---:B------:R-:W-:Y:S05]  /*35150*/  HMMA.1688.F32.TF32 R52, R4.reuse, R34, R56 ;  /* 0x000000220434723c */ /* 0x040fea0000081038 */
[----:B------:R-:W-:Y:S04]  /*35160*/  STL.64 [R1+0x850], R244 ;  /* 0x000850f401007387 */ /* 0x000fe80000100a00 */
[----:B------:R-:W-:Y:S04]  /*35170*/  STL.64 [R1+0x858], R246 ;  /* 0x000858f601007387 */ /* 0x000fe80000100a00 */
[----:B------:R-:W-:Y:S04]  /*35180*/  STL.64 [R1+0x840], R44 ;  /* 0x0008402c01007387 */ /* 0x000fe80000100a00 */
[----:B------:R1:W-:Y:S02]  /*35190*/  STL.64 [R1+0x848], R46 ;  /* 0x0008482e01007387 */ /* 0x0003e40000100a00 */
[----:B-1----:R-:W-:Y:S02]  /*351a0*/  HMMA.1688.F32.TF32 R44, R4, R38, R60 ;  /* 0x00000026042c723c */ /* 0x002fe4000008103c */
[----:B------:R-:W-:Y:S04]  /*351b0*/  STL.64 [R1+0x830], R48 ;  /* 0x0008303001007387 */ /* 0x000fe80000100a00 */
[----:B------:R1:W-:Y:S01]  /*351c0*/  STL.64 [R1+0x838], R50 ;  /* 0x0008383201007387 */ /* 0x0003e20000100a00 */
[C---:B----4-:R-:W-:Y:S03]  /*351d0*/  HMMA.1688.F32.TF32 R4, R40.reuse, R14, R68 ;  /* 0x0000000e2804723c */ /* 0x050fe60000081044 */
[----:B------:R-:W-:Y:S04]  /*351e0*/  STL.64 [R1+0x820], R52 ;  /* 0x0008203401007387 */ /* 0x000fe80000100a00 */
[----:B------:R-:W-:Y:S01]  /*351f0*/  STL.64 [R1+0x828], R54 ;  /* 0x0008283601007387 */ /* 0x000fe20000100a00 */
[C---:B-1----:R-:W-:Y:S08]  /*35200*/  HMMA.1688.F32.TF32 R48, R40.reuse, R10, R64 ;  /* 0x0000000a2830723c */ /* 0x042ff00000081040 */
[----:B------:R-:W-:Y:S04]  /*35210*/  STL.64 [R1+0x6c0], R44 ;  /* 0x0006c02c01007387 */ /* 0x000fe80000100a00 */
[----:B------:R1:W-:Y:S02]  /*35220*/  STL.64 [R1+0x6c8], R46 ;  /* 0x0006c82e01007387 */ /* 0x0003e40000100a00 */
[C---:B-1----:R-:W-:Y:S09]  /*35230*/  HMMA.1688.F32.TF32 R44, R40.reuse, R18, R72 ;  /* 0x00000012282c723c */ /* 0x042ff20000081048 */
[----:B------:R-:W-:Y:S04]  /*35240*/  STL.64 [R1+0x6b0], R48 ;  /* 0x0006b03001007387 */ /* 0x000fe80000100a00 */
[----:B------:R1:W-:Y:S04]  /*35250*/  STL.64 [R1+0x6b8], R50 ;  /* 0x0006b83201007387 */ /* 0x0003e80000100a00 */
        /* <DEDUP_REMOVED lines=10> */
[----:B------:R2:W-:Y:S01]  /*35300*/  STL.64 [R1+0x678], R6 ;  /* 0x0006780601007387 */ /* 0x0005e20000100a00 */
[C---:B-1----:R-:W-:Y:S03]  /*35310*/  HMMA.1688.F32.TF32 R48, R40.reuse, R34, R88 ;  /* 0x000000222830723c */ /* 0x042fe60000081058 */
[----:B------:R-:W-:Y:S03]  /*35320*/  STL.64 [R1+0x660], R44 ;  /* 0x0006602c01007387 */ /* 0x000fe60000100a00 */
[----:B--2---:R-:W-:Y:S01]  /*35330*/  HMMA.1688.F32.TF32 R4, R40, R38, R92 ;  /* 0x000000262804723c */ /* 0x004fe2000008105c */
[----:B------:R1:W-:Y:S05]  /*35340*/  STL.64 [R1+0x668], R46 ;  /* 0x0006682e01007387 */ /* 0x0003ea0000100a00 */
[C---:B-1----:R-:W-:Y:S11]  /*35350*/  HMMA.1688.F32.TF32 R44, R236.reuse, R10, R96 ;  /* 0x0000000aec2c723c */ /* 0x042ff60000081060 */
[----:B------:R-:W-:Y:S04]  /*35360*/  STL.64 [R1+0x650], R48 ;  /* 0x0006503001007387 */ /* 0x000fe80000100a00 */
[----:B------:R-:W-:Y:S01]  /*35370*/  STL.64 [R1+0x658], R50 ;  /* 0x0006583201007387 */ /* 0x000fe20000100a00 */
[----:B------:R-:W-:Y:S03]  /*35380*/  HMMA.1688.F32.TF32 R40, R236, R14, R100 ;  /* 0x0000000eec28723c */ /* 0x000fe60000081064 */
[----:B------:R-:W-:Y:S04]  /*35390*/  STL.64 [R1+0x5b0], R4 ;  /* 0x0005b00401007387 */ /* 0x000fe80000100a00 */
        /* <DEDUP_REMOVED lines=9> */
[----:B------:R-:W-:Y:S01]  /*35430*/  STL.64 [R1+0x5a0], R44 ;  /* 0x0005a02c01007387 */ /* 0x000fe20000100a00 */
[----:B-1----:R-:W-:Y:S03]  /*35440*/  HMMA.1688.F32.TF32 R4, R236, R18, R104 ;  /* 0x00000012ec04723c */ /* 0x002fe60000081068 */
[----:B------:R1:W-:Y:S01]  /*35450*/  STL.64 [R1+0x5a8], R46 ;  /* 0x0005a82e01007387 */ /* 0x0003e20000100a00 */
        /* <DEDUP_REMOVED lines=11> */
[----:B------:R1:W-:Y:S04]  /*35510*/  STL.64 [R1+0x1a8], R42 ;  /* 0x0001a82a01007387 */ /* 0x0003e80000100a00 */
[----:B------:R-:W-:Y:S04]  /*35520*/  STL.64 [R1+0x590], R4 ;  /* 0x0005900401007387 */ /* 0x000fe80000100a00 */
[----:B------:R2:W-:Y:S01]  /*35530*/  STL.64 [R1+0x598], R6 ;  /* 0x0005980601007387 */ /* 0x0005e20000100a00 */
[----:B-1----:R-:W-:Y:S01]  /*35540*/  HMMA.1688.F32.TF32 R40, R236, R26, R112 ;  /* 0x0000001aec28723c */ /* 0x002fe20000081070 */
[----:B------:R-:W-:Y:S01]  /*35550*/  IMAD.MOV.U32 R81, RZ, RZ, R217 ;  /* 0x000000ffff517224 */ /* 0x000fe200078e00d9 */
[----:B------:R-:W-:Y:S01]  /*35560*/  MOV R82, R218 ;  /* 0x000000da00527202 */ /* 0x000fe20000000f00 */
[----:B------:R-:W-:Y:S01]  /*35570*/  IMAD.MOV.U32 R83, RZ, RZ, R219 ;  /* 0x000000ffff537224 */ /* 0x000fe200078e00db */
[----:B------:R-:W-:Y:S01]  /*35580*/  MOV R85, R213 ;  /* 0x000000d500557202 */ /* 0x000fe20000000f00 */
[----:B------:R-:W-:-:S04]  /*35590*/  IMAD.MOV.U32 R84, RZ, RZ, R212 ;  /* 0x000000ffff547224 */ /* 0x000fc800078e00d4 */
[----:B------:R-:W-:Y:S01]  /*355a0*/  STL.64 [R1+0x230], R44 ;  /* 0x0002302c01007387 */ /* 0x000fe20000100a00 */
[C---:B--2---:R-:W-:Y:S03]  /*355b0*/  HMMA.1688.F32.TF32 R4, R236.reuse, R30, R116 ;  /* 0x0000001eec04723c */ /* 0x044fe60000081074 */
[----:B------:R1:W-:Y:S01]  /*355c0*/  STL.64 [R1+0x238], R46 ;  /* 0x0002382e01007387 */ /* 0x0003e20000100a00 */
[----:B------:R-:W-:Y:S01]  /*355d0*/  IMAD.MOV.U32 R86, RZ, RZ, R214 ;  /* 0x000000ffff567224 */ /* 0x000fe200078e00d6 */
[----:B------:R-:W-:Y:S01]  /*355e0*/  MOV R92, R208 ;  /* 0x000000d0005c7202 */ /* 0x000fe20000000f00 */
[----:B------:R-:W-:Y:S02]  /*355f0*/  IMAD.MOV.U32 R87, RZ, RZ, R215 ;  /* 0x000000ffff577224 */ /* 0x000fe400078e00d7 */
[----:B------:R-:W-:Y:S01]  /*35600*/  IMAD.MOV.U32 R93, RZ, RZ, R209 ;  /* 0x000000ffff5d7224 */ /* 0x000fe200078e00d1 */
[----:B------:R-:W-:Y:S01]  /*35610*/  MOV R95, R204 ;  /* 0x000000cc005f7202 */ /* 0x000fe20000000f00 */
[----:B------:R-:W-:Y:S01]  /*35620*/  IMAD.MOV.U32 R94, RZ, RZ, R210 ;  /* 0x000000ffff5e7224 */ /* 0x000fe200078e00d2 */
[----:B------:R-:W-:Y:S01]  /*35630*/  MOV R89, R197 ;  /* 0x000000c500597202 */ /* 0x000fe20000000f00 */
[----:B------:R-:W-:Y:S01]  /*35640*/  IMAD.MOV.U32 R88, RZ, RZ, R196 ;  /* 0x000000ffff587224 */ /* 0x000fe200078e00c4 */
[----:B------:R-:W-:Y:S01]  /*35650*/  MOV R76, R193 ;  /* 0x000000c1004c7202 */ /* 0x000fe20000000f00 */
[----:B------:R-:W-:Y:S01]  /*35660*/  IMAD.MOV.U32 R90, RZ, RZ, R198 ;  /* 0x000000ffff5a7224 */ /* 0x000fe200078e00c6 */
[C---:B-1----:R-:W-:Y:S01]  /*35670*/  HMMA.1688.F32.TF32 R44, R236.reuse, R34, R120 ;  /* 0x00000022ec2c723c */ /* 0x042fe20000081078 */
[----:B------:R-:W-:Y:S04]  /*35680*/  STL.64 [R1+0x240], R40 ;  /* 0x0002402801007387 */ /* 0x000fe80000100a00 */
[----:B------:R1:W-:Y:S04]  /*35690*/  STL.64 [R1+0x248], R42 ;  /* 0x0002482a01007387 */ /* 0x0003e80000100a00 */
[----:B------:R-:W-:Y:S04]  /*356a0*/  STL.64 [R1+0x580], R4 ;  /* 0x0005800401007387 */ /* 0x000fe80000100a00 */
[----:B------:R2:W-:Y:S01]  /*356b0*/  STL.64 [R1+0x588], R6 ;  /* 0x0005880601007387 */ /* 0x0005e20000100a00 */
[----:B-1----:R-:W-:Y:S01]  /*356c0*/  HMMA.1688.F32.TF32 R40, R236, R38, R124 ;  /* 0x00000026ec28723c */ /* 0x002fe2000008107c */
[----:B------:R-:W-:-:S02]  /*356d0*/  IMAD.MOV.U32 R91, RZ, RZ, R192 ;  /* 0x000000ffff5b7224 */ /* 0x000fc400078e00c0 */
[----:B------:R-:W-:Y:S01]  /*356e0*/  IMAD.MOV.U32 R77, RZ, RZ, R194 ;  /* 0x000000ffff4d7224 */ /* 0x000fe200078e00c2 */
[----:B------:R-:W-:Y:S01]  /*356f0*/  MOV R79, R188 ;  /* 0x000000bc004f7202 */ /* 0x000fe20000000f00 */
[----:B------:R-:W-:-:S04]  /*35700*/  IMAD.MOV.U32 R78, RZ, RZ, R195 ;  /* 0x000000ffff4e7224 */ /* 0x000fc800078e00c3 */
[----:B------:R-:W-:Y:S01]  /*35710*/  STL.64 [R1+0x570], R44 ;  /* 0x0005702c01007387 */ /* 0x000fe20000100a00 */
[C---:B--2---:R-:W-:Y:S03]  /*35720*/  HMMA.1688.F32.TF32 R4, R240.reuse, R10, R128 ;  /* 0x0000000af004723c */ /* 0x044fe60000081080 */
        /* <DEDUP_REMOVED lines=13> */
[----:B------:R1:W-:Y:S01]  /*35800*/  STL.64 [R1+0x558], R46 ;  /* 0x0005582e01007387 */ /* 0x0003e20000100a00 */
[C---:B------:R-:W-:Y:S03]  /*35810*/  HMMA.1688.F32.TF32 R244, R240.reuse, R38, R156 ;  /* 0x00000026f0f4723c */ /* 0x040fe6000008109c */
[----:B------:R-:W-:Y:S04]  /*35820*/  LDS R136, [R0+UR12+0x18000] ;  /* 0x0180000c00887984 */ /* 0x000fe80008000800 */
[----:B------:R-:W-:Y:S01]  /*35830*/  LDS R138, [R0+UR12+0x1a000] ;  /* 0x01a0000c008a7984 */ /* 0x000fe20008000800 */
[C---:B-1----:R-:W-:Y:S03]  /*35840*/  HMMA.1688.F32.TF32 R44, R240.reuse, R26, R144 ;  /* 0x0000001af02c723c */ /* 0x042fe60000081090 */
[----:B------:R-:W-:Y:S04]  /*35850*/  STL.64 [R1+0x540], R40 ;  /* 0x0005402801007387 */ /* 0x000fe80000100a00 */
[----:B------:R1:W-:Y:S04]  /*35860*/  STL.64 [R1+0x548], R42 ;  /* 0x0005482a01007387 */ /* 0x0003e80000100a00 */
[----:B------:R-:W-:Y:S04]  /*35870*/  STL.64 [R1+0x530], R4 ;  /* 0x0005300401007387 */ /* 0x000fe80000100a00 */
[----:B------:R2:W-:Y:S04]  /*35880*/  STL.64 [R1+0x538], R6 ;  /* 0x0005380601007387 */ /* 0x0005e80000100a00 */
[----:B------:R-:W-:Y:S04]  /*35890*/  LDS R137, [R2+UR12+0x18000] ;  /* 0x0180000c02897984 */ /* 0x000fe80008000800 */
[----:B------:R-:W-:Y:S04]  /*358a0*/  LDS R139, [R2+UR12+0x1a000] ;  /* 0x01a0000c028b7984 */ /* 0x000fe80008000800 */
[----:B------:R-:W-:Y:S04]  /*358b0*/  STL.64 [R1+0x520], R44 ;  /* 0x0005202c01007387 */ /* 0x000fe80000100a00 */
[----:B------:R-:W-:Y:S04]  /*358c0*/  STL.64 [R1+0x528], R46 ;  /* 0x0005282e01007387 */ /* 0x000fe80000100a00 */
[----:B------:R-:W-:Y:S04]  /*358d0*/  LDS R44, [R0+UR12+0x14400] ;  /* 0x0144000c002c7984 */ /* 0x000fe80008000800 */
[----:B------:R-:W-:Y:S04]  /*358e0*/  LDS R46, [R0+UR12+0x16400] ;  /* 0x0164000c002e7984 */ /* 0x000fe80008000800 */
[----:B------:R-:W-:Y:S04]  /*358f0*/  LDS R45, [R2+UR12+0x14400] ;  /* 0x0144000c022d7984 */ /* 0x000fe80008000800 */
[----:B------:R-:W3:Y:S01]  /*35900*/  LDS R47, [R2+UR12+0x16400] ;  /* 0x0164000c022f7984 */ /* 0x000ee20008000800 */
[C---:B-1----:R-:W-:Y:S06]  /*35910*/  HMMA.1688.F32.TF32 R40, R240.reuse, R30, R148 ;  /* 0x0000001ef028723c */ /* 0x042fec0000081094 */
[----:B--2---:R-:W-:Y:S06]  /*35920*/  HMMA.1688.F32.TF32 R4, R240, R34, R152 ;  /* 0x00000022f004723c */ /* 0x004fec0000081098 */
[C---:B---3--:R-:W-:Y:S11]  /*35930*/  HMMA.1688.F32.TF32 R52, R44.reuse, R10, R160 ;  /* 0x0000000a2c34723c */ /* 0x048ff600000810a0 */
[----:B------:R-:W-:Y:S04]  /*35940*/  STL.64 [R1+0x510], R40 ;  /* 0x0005102801007387 */ /* 0x000fe80000100a00 */
[----:B------:R-:W-:Y:S01]  /*35950*/  STL.64 [R1+0x518], R42 ;  /* 0x0005182a01007387 */ /* 0x000fe20000100a00 */
[C---:B------:R-:W-:Y:S03]  /*35960*/  HMMA.1688.F32.TF32 R60, R44.reuse, R14, R164 ;  /* 0x0000000e2c3c723c */ /* 0x040fe600000810a4 */
[----:B------:R-:W-:Y:S03]  /*35970*/  STL.64 [R1+0x500], R4 ;  /* 0x0005000401007387 */ /* 0x000fe60000100a00 */
[C---:B------:R-:W-:Y:S01]  /*35980*/  HMMA.1688.F32.TF32 R56, R44.reuse, R18, R168 ;  /* 0x000000122c38723c */ /* 0x040fe200000810a8 */
[----:B------:R-:W-:Y:S04]  /*35990*/  STL.64 [R1+0x508], R6 ;  /* 0x0005080601007387 */ /* 0x000fe80000100a00 */
[----:B------:R-:W-:Y:S04]  /*359a0*/  LDS R40, [R0+UR12+0x14500] ;  /* 0x0145000c00287984 */ /* 0x000fe80008000800 */
[----:B------:R-:W-:Y:S04]  /*359b0*/  LDS R42, [R0+UR12+0x16500] ;  /* 0x0165000c002a7984 */ /* 0x000fe80008000800 */
[----:B------:R-:W-:Y:S04]  /*359c0*/  STL.64 [R1+0x810], R52 ;  /* 0x0008103401007387 */ /* 0x000fe80000100a00 */
[----:B------:R1:W-:Y:S04]  /*359d0*/  STL.64 [R1+0x818], R54 ;  /* 0x0008183601007387 */ /* 0x0003e80000100a00 */
[----:B------:R-:W-:Y:S04]  /*359e0*/  LDS R41, [R2+UR12+0x14500] ;  /* 0x0145000c02297984 */ /* 0x000fe80008000800 */
[----:B------:R-:W2:Y:S01]  /*359f0*/  LDS R43, [R2+UR12+0x16500] ;  /* 0x0165000c022b7984 */ /* 0x000ea20008000800 */
        /* <DEDUP_REMOVED lines=8> */
[C---:B---3--:R-:W-:Y:S03]  /*35a80*/  HMMA.1688.F32.TF32 R56, R44.reuse, R30, R180 ;  /* 0x0000001e2c38723c */ /* 0x048fe600000810b4 */
[----:B------:R-:W-:Y:S04]  /*35a90*/  STL.64 [R1+0x7e0], R52 ;  /* 0x0007e03401007387 */ /* 0x000fe80000100a00 */
[----:B------:R1:W-:Y:S04]  /*35aa0*/  STL.64 [R1+0x7e8], R54 ;  /* 0x0007e83601007387 */ /* 0x0003e80000100a00 */
[----:B------:R-:W-:Y:S04]  /*35ab0*/  LDS R5, [R2+UR12+0x14580] ;  /* 0x0145800c02057984 */ /* 0x000fe80008000800 */
[----:B------:R-:W3:Y:S01]  /*35ac0*/  LDS R7, [R2+UR12+0x16580] ;  /* 0x0165800c02077984 */ /* 0x000ee20008000800 */
[----:B-1----:R-:W-:Y:S03]  /*35ad0*/  HMMA.1688.F32.TF32 R52, R44, R34, R184 ;  /* 0x000000222c34723c */ /* 0x002fe600000810b8 */
[----:B------:R-:W-:Y:S04]  /*35ae0*/  STL.64 [R1+0x7d0], R60 ;  /* 0x0007d03c01007387 */ /* 0x000fe80000100a00 */
[----:B------:R-:W-:Y:S04]  /*35af0*/  STL.64 [R1+0x7d8], R62 ;  /* 0x0007d83e01007387 */ /* 0x000fe80000100a00 */
[----:B------:R-:W-:Y:S04]  /*35b00*/  STL.64 [R1+0x7c0], R56 ;  /* 0x0007c03801007387 */ /* 0x000fe80000100a00 */
[----:B------:R-:W-:Y:S04]  /*35b10*/  STL.64 [R1+0x7c8], R58 ;  /* 0x0007c83a01007387 */ /* 0x000fe80000100a00 */
[----:B------:R-:W4:Y:S04]  /*35b20*/  LDL.LU R232, [R1+0x236c] ;  /* 0x00236c0001e87983 */ /* 0x000f280000300800 */
[----:B------:R-:W-:Y:S04]  /*35b30*/  LDS R168, [R0+UR12+0x18080] ;  /* 0x0180800c00a87984 */ /* 0x000fe80008000800 */
[----:B------:R1:W-:Y:S04]  /*35b40*/  STL.64 [R1+0x7b0], R52 ;  /* 0x0007b03401007387 */ /* 0x0003e80000100a00 */
[----:B------:R2:W-:Y:S04]  /*35b50*/  STL.64 [R1+0x7b8], R54 ;  /* 0x0007b83601007387 */ /* 0x0005e80000100a00 */
        /* <DEDUP_REMOVED lines=26> */
[----:B------:R-:W3:Y:S01]  /*35d00*/  LDL.LU R204, [R1+0x2300] ;  /* 0x0023000001cc7983 */ /* 0x000ee20000300800 */
[----:B-1----:R-:W-:-:S03]  /*35d10*/  IMAD.MOV.U32 R52, RZ, RZ, R205 ;  /* 0x000000ffff347224 */ /* 0x002fc600078e00cd */
[----:B------:R-:W4:Y:S01]  /*35d20*/  LDL.LU R96, [R1+0x1d0] ;  /* 0x0001d00001607983 */ /* 0x000f220000300800 */
[----:B------:R-:W-:-:S03]  /*35d30*/  IMAD.MOV.U32 R53, RZ, RZ, R200 ;  /* 0x000000ffff357224 */ /* 0x000fc600078e00c8 */
[----:B------:R-:W4:Y:S01]  /*35d40*/  LDL.LU R97, [R1+0x1d4] ;  /* 0x0001d40001617983 */ /* 0x000f220000300800 */
[----:B--2---:R-:W-:-:S03]  /*35d50*/  MOV R54, R201 ;  /* 0x000000c900367202 */ /* 0x004fc60000000f00 */
[----:B------:R-:W2:Y:S01]  /*35d60*/  LDL.LU R98, [R1+0x1d8] ;  /* 0x0001d80001627983 */ /* 0x000ea20000300800 */
[----:B------:R-:W-:-:S03]  /*35d70*/  IMAD.MOV.U32 R55, RZ, RZ, R202 ;  /* 0x000000ffff377224 */ /* 0x000fc600078e00ca */
[----:B------:R-:W2:Y:S04]  /*35d80*/  LDL.LU R99, [R1+0x1dc] ;  /* 0x0001dc0001637983 */ /* 0x000ea80000300800 */
[----:B------:R-:W3:Y:S04]  /*35d90*/  LDL.LU R205, [R1+0x22fc] ;  /* 0x0022fc0001cd7983 */ /* 0x000ee80000300800 */
[----:B------:R-:W4:Y:S04]  /*35da0*/  LDL.LU R200, [R1+0x22f8] ;  /* 0x0022f80001c87983 */ /* 0x000f280000300800 */
[----:B------:R-:W4:Y:S04]  /*35db0*/  LDL.LU R201, [R1+0x22f4] ;  /* 0x0022f40001c97983 */ /* 0x000f280000300800 */
[----:B------:R-:W4:Y:S04]  /*35dc0*/  LDL.LU R202, [R1+0x22f0] ;  /* 0x0022f00001ca7983 */ /* 0x000f280000300800 */
[----:B------:R-:W2:Y:S04]  /*35dd0*/  LDL.LU R196, [R1+0x22ec] ;  /* 0x0022ec0001c47983 */ /* 0x000ea80000300800 */
[----:B------:R-:W2:Y:S04]  /*35de0*/  LDL.LU R197, [R1+0x22e8] ;  /* 0x0022e80001c57983 */ /* 0x000ea80000300800 */
[----:B------:R-:W2:Y:S04]  /*35df0*/  LDL.LU R198, [R1+0x22e4] ;  /* 0x0022e40001c67983 */ /* 0x000ea80000300800 */
[----:B------:R-:W3:Y:S01]  /*35e00*/  LDL.LU R192, [R1+0x22e0] ;  /* 0x0022e00001c07983 */ /* 0x000ee20000300800 */
[----:B------:R-:W-:-:S03]  /*35e10*/  IMAD.MOV.U32 R60, RZ, RZ, R189 ;  /* 0x000000ffff3c7224 */ /* 0x000fc600078e00bd */
[----:B------:R-:W3:Y:S01]  /*35e20*/  LDL.LU R193, [R1+0x22dc] ;  /* 0x0022dc0001c17983 */ /* 0x000ee20000300800 */
[----:B------:R-:W-:-:S03]  /*35e30*/  IMAD.MOV.U32 R61, RZ, RZ, R190 ;  /* 0x000000ffff3d7224 */ /* 0x000fc600078e00be */
[----:B------:R-:W3:Y:S01]  /*35e40*/  LDL.LU R194, [R1+0x22d8] ;  /* 0x0022d80001c27983 */ /* 0x000ee20000300800 */
[----:B------:R-:W-:-:S03]  /*35e50*/  MOV R62, R191 ;  /* 0x000000bf003e7202 */ /* 0x000fc60000000f00 */
[----:B------:R-:W3:Y:S04]  /*35e60*/  LDL.LU R195, [R1+0x22d4] ;  /* 0x0022d40001c37983 */ /* 0x000ee80000300800 */
[----:B------:R-:W4:Y:S04]  /*35e70*/  LDL.LU R188, [R1+0x22d0] ;  /* 0x0022d00001bc7983 */ /* 0x000f280000300800 */
[----:B------:R-:W4:Y:S04]  /*35e80*/  LDL.LU R189, [R1+0x22cc] ;  /* 0x0022cc0001bd7983 */ /* 0x000f280000300800 */
[----:B------:R-:W4:Y:S01]  /*35e90*/  LDL.LU R190, [R1+0x22c8] ;  /* 0x0022c80001be7983 */ /* 0x000f220000300800 */
[----:B------:R-:W-:-:S03]  /*35ea0*/  IMAD.MOV.U32 R63, RZ, RZ, R199 ;  /* 0x000000ffff3f7224 */ /* 0x000fc600078e00c7 */
[----:B------:R-:W4:Y:S04]  /*35eb0*/  LDL.LU R191, [R1+0x22c4] ;  /* 0x0022c40001bf7983 */ /* 0x000f280000300800 */
[----:B------:R-:W2:Y:S01]  /*35ec0*/  LDL.LU R199, [R1+0x22c0] ;  /* 0x0022c00001c77983 */ /* 0x000ea20000300800 */
[----:B------:R-:W-:Y:S01]  /*35ed0*/  IMAD.MOV.U32 R56, RZ, RZ, R203 ;  /* 0x000000ffff387224 */ /* 0x000fe200078e00cb */
[----:B------:R-:W-:Y:S01]  /*35ee0*/  MOV R57, R206 ;  /* 0x000000ce00397202 */ /* 0x000fe20000000f00 */
[----:B------:R-:W-:Y:S01]  /*35ef0*/  IMAD.MOV.U32 R58, RZ, RZ, R207 ;  /* 0x000000ffff3a7224 */ /* 0x000fe200078e00cf */
[----:B------:R-:W2:Y:S01]  /*35f00*/  LDL.LU R203, [R1+0x22bc] ;  /* 0x0022bc0001cb7983 */ /* 0x000ea20000300800 */
[----:B------:R-:W-:-:S03]  /*35f10*/  IMAD.MOV.U32 R59, RZ, RZ, R211 ;  /* 0x000000ffff3b7224 */ /* 0x000fc600078e00d3 */
[----:B------:R-:W2:Y:S04]  /*35f20*/  LDL.LU R206, [R1+0x22b8] ;  /* 0x0022b80001ce7983 */ /* 0x000ea80000300800 */
[----:B------:R-:W2:Y:S04]  /*35f30*/  LDL.LU R207, [R1+0x22b4] ;  /* 0x0022b40001cf7983 */ /* 0x000ea80000300800 */
[----:B------:R-:W2:Y:S04]  /*35f40*/  LDL.LU R211, [R1+0x22b0] ;  /* 0x0022b00001d37983 */ /* 0x000ea80000300800 */
[----:B------:R-:W-:Y:S04]  /*35f50*/  LDS R170, [R0+UR12+0x1a080] ;  /* 0x01a0800c00aa7984 */ /* 0x000fe80008000800 */
[----:B------:R-:W-:Y:S04]  /*35f60*/  LDS R169, [R2+UR12+0x18080] ;  /* 0x0180800c02a97984 */ /* 0x000fe80008000800 */
[----:B------:R-:W-:Y:S01]  /*35f70*/  LDS R171, [R2+UR12+0x1a080] ;  /* 0x01a0800c02ab7984 */ /* 0x000fe20008000800 */
[----:B---3--:R-:W-:Y:S06]  /*35f80*/  HMMA.1688.F32.TF32 R104, R48, R10, R192 ;  /* 0x0000000a3068723c */ /* 0x008fec00000810c0 */
[----:B----4-:R-:W-:Y:S06]  /*35f90*/  HMMA.1688.F32.TF32 R100, R44, R38, R188 ;  /* 0x000000262c64723c */ /* 0x010fec00000810bc */
[----:B--2---:R-:W-:-:S15]  /*35fa0*/  HMMA.1688.F32.TF32 R44, R48, R14, R196 ;  /* 0x0000000e302c723c */ /* 0x004fde00000810c4 */
[----:B------:R-:W-:-:S02]  /*35fb0*/  NOP ;  /* 0x0000000000007918 */ /* 0x000fc40000000000 */
[----:B------:R-:W-:Y:S04]  /*35fc0*/  STL.64 [R1+0x640], R100 ;  /* 0x0006406401007387 */ /* 0x000fe80000100a00 */
[----:B------:R1:W-:Y:S04]  /*35fd0*/  STL.64 [R1+0x648], R102 ;  /* 0x0006486601007387 */ /* 0x0003e80000100a00 */
[----:B------:R-:W-:Y:S04]  /*35fe0*/  STL.64 [R1+0x630], R104 ;  /* 0x0006306801007387 */ /* 0x000fe80000100a00 */
[----:B------:R2:W-:Y:S01]  /*35ff0*/  STL.64 [R1+0x638], R106 ;  /* 0x0006386a01007387 */ /* 0x0005e20000100a00 */
[C---:B-1----:R-:W-:Y:S03]  /*36000*/  HMMA.1688.F32.TF32 R100, R48.reuse, R18, R200 ;  /* 0x000000123064723c */ /* 0x042fe600000810c8 */
[----:B------:R-:W-:Y:S04]  /*36010*/  STL.64 [R1+0x620], R44 ;  /* 0x0006202c01007387 */ /* 0x000fe80000100a00 */
[----:B------:R1:W-:Y:S01]  /*36020*/  STL.64 [R1+0x628], R46 ;  /* 0x0006282e01007387 */ /* 0x0003e20000100a00 */
[C---:B--2---:R-:W-:Y:S03]  /*36030*/  HMMA.1688.F32.TF32 R104, R48.reuse, R22, R204 ;  /* 0x000000163068723c */ /* 0x044fe600000810cc */
[----:B------:R-:W-:Y:S04]  /*36040*/  LDS R200, [R0+UR12+0x18100] ;  /* 0x0181000c00c87984 */ /* 0x000fe80008000800 */
[----:B------:R-:W-:Y:S01]  /*36050*/  LDS R202, [R0+UR12+0x1a100] ;  /* 0x01a1000c00ca7984 */ /* 0x000fe20008000800 */
[C---:B-1----:R-:W-:Y:S03]  /*36060*/  HMMA.1688.F32.TF32 R44, R48.reuse, R26, R208 ;  /* 0x0000001a302c723c */ /* 0x042fe600000810d0 */
[----:B------:R-:W-:Y:S04]  /*36070*/  LDS R201, [R2+UR12+0x18100] ;  /* 0x0181000c02c97984 */ /* 0x000fe80008000800 */
        /* <DEDUP_REMOVED lines=9> */
[----:B-1----:R-:W-:Y:S09]  /*36110*/  HMMA.1688.F32.TF32 R44, R48, R38, R220 ;  /* 0x00000026302c723c */ /* 0x002ff200000810dc */
[----:B------:R-:W-:Y:S01]  /*36120*/  STL.64 [R1+0x5e0], R100 ;  /* 0x0005e06401007387 */ /* 0x000fe20000100a00 */
[C---:B------:R-:W-:Y:S03]  /*36130*/  HMMA.1688.F32.TF32 R48, R40.reuse, R14, R228 ;  /* 0x0000000e2830723c */ /* 0x040fe600000810e4 */
[----:B------:R1:W-:Y:S04]  /*36140*/  STL.64 [R1+0x5e8], R102 ;  /* 0x0005e86601007387 */ /* 0x0003e80000100a00 */
[----:B------:R-:W-:Y:S04]  /*36150*/  STL.64 [R1+0x5d0], R104 ;  /* 0x0005d06801007387 */ /* 0x000fe80000100a00 */
[----:B------:R-:W-:Y:S01]  /*36160*/  STL.64 [R1+0x5d8], R106 ;  /* 0x0005d86a01007387 */ /* 0x000fe20000100a00 */
[C---:B-1----:R-:W-:Y:S03]  /*36170*/  HMMA.1688.F32.TF32 R100, R40.reuse, R10, R224 ;  /* 0x0000000a2864723c */ /* 0x042fe600000810e0 */
[----:B------:R-:W-:Y:S04]  /*36180*/  STL.64 [R1+0xf0], R44 ;  /* 0x0000f02c01007387 */ /* 0x000fe80000100a00 */
[----:B------:R1:W-:Y:S01]  /*36190*/  STL.64 [R1+0xf8], R46 ;  /* 0x0000f82e01007387 */ /* 0x0003e20000100a00 */
[----:B------:R-:W-:Y:S03]  /*361a0*/  HMMA.1688.F32.TF32 R96, R40, R22, R96 ;  /* 0x000000162860723c */ /* 0x000fe60000081060 */
[----:B------:R-:W-:Y:S03]  /*361b0*/  LDS R228, [R0+UR12+0x18180] ;  /* 0x0181800c00e47984 */ /* 0x000fe60008000800 */
[----:B------:R-:W-:Y:S01]  /*361c0*/  HMMA.1688.F32.TF32 R248, R4, R34, R248 ;  /* 0x0000002204f8723c */ /* 0x000fe200000810f8 */
[----:B------:R-:W-:Y:S04]  /*361d0*/  LDS R230, [R0+UR12+0x1a180] ;  /* 0x01a1800c00e67984 */ /* 0x000fe80008000800 */
[----:B------:R-:W-:Y:S01]  /*361e0*/  LDS R229, [R2+UR12+0x18180] ;  /* 0x0181800c02e57984 */ /* 0x000fe20008000800 */
[C---:B-1----:R-:W-:Y:S03]  /*361f0*/  HMMA.1688.F32.TF32 R44, R40.reuse, R18, R232 ;  /* 0x00000012282c723c */ /* 0x042fe600000810e8 */
[----:B------:R-:W-:Y:S04]  /*36200*/  LDS R231, [R2+UR12+0x1a180] ;  /* 0x01a1800c02e77984 */ /* 0x000fe80008000800 */
[----:B------:R-:W-:Y:S04]  /*36210*/  STL.64 [R1+0xd0], R100 ;  /* 0x0000d06401007387 */ /* 0x000fe80000100a00 */
[----:B------:R-:W-:Y:S04]  /*36220*/  STL.64 [R1+0xd8], R102 ;  /* 0x0000d86601007387 */ /* 0x000fe80000100a00 */
[----:B------:R-:W-:Y:S04]  /*36230*/  STL.64 [R1+0xc0], R48 ;  /* 0x0000c03001007387 */ /* 0x000fe80000100a00 */
[----:B------:R1:W-:Y:S04]  /*36240*/  STL.64 [R1+0xc8], R50 ;  /* 0x0000c83201007387 */ /* 0x0003e80000100a00 */
[----:B------:R-:W-:Y:S04]  /*36250*/  STL.64 [R1+0xb0], R44 ;  /* 0x0000b02c01007387 */ /* 0x000fe80000100a00 */
[----:B------:R2:W-:Y:S01]  /*36260*/  STL.64 [R1+0xb8], R46 ;  /* 0x0000b82e01007387 */ /* 0x0005e20000100a00 */
[C---:B-1----:R-:W-:Y:S06]  /*36270*/  HMMA.1688.F32.TF32 R48, R40.reuse, R26, R92 ;  /* 0x0000001a2830723c */ /* 0x042fec000008105c */
[C---:B--2---:R-:W-:Y:S01]  /*36280*/  HMMA.1688.F32.TF32 R44, R40.reuse, R30, R52 ;  /* 0x0000001e282c723c */ /* 0x044fe20000081034 */
[----:B------:R-:W-:Y:S04]  /*36290*/  STL.64 [R1+0xa0], R96 ;  /* 0x0000a06001007387 */ /* 0x000fe80000100a00 */
[----:B------:R-:W-:Y:S04]  /*362a0*/  STL.64 [R1+0xa8], R98 ;  /* 0x0000a86201007387 */ /* 0x000fe80000100a00 */
[----:B------:R-:W2:Y:S08]  /*362b0*/  LDL.LU R52, [R1+0x460] ;  /* 0x0004600001347983 */ /* 0x000eb00000300800 */
[----:B------:R-:W-:Y:S04]  /*362c0*/  STL.64 [R1+0x90], R48 ;  /* 0x0000903001007387 */ /* 0x000fe80000100a00 */
[----:B------:R-:W-:Y:S04]  /*362d0*/  STL.64 [R1+0x98], R50 ;  /* 0x0000983201007387 */ /* 0x000fe80000100a00 */
[----:B------:R-:W-:Y:S04]  /*362e0*/  STL.64 [R1+0x80], R44 ;  /* 0x0000802c01007387 */ /* 0x000fe80000100a00 */
[----:B------:R1:W-:Y:S04]  /*362f0*/  STL.64 [R1+0x88], R46 ;  /* 0x0000882e01007387 */ /* 0x0003e80000100a00 */
[----:B------:R-:W2:Y:S04]  /*36300*/  LDL.LU R53, [R1+0x464] ;  /* 0x0004640001357983 */ /* 0x000ea80000300800 */
[----:B------:R-:W2:Y:S04]  /*36310*/  LDL.LU R54, [R1+0x468] ;  /* 0x0004680001367983 */ /* 0x000ea80000300800 */
[----:B------:R-:W2:Y:S01]  /*36320*/  LDL.LU R55, [R1+0x46c] ;  /* 0x00046c0001377983 */ /* 0x000ea20000300800 */
[C---:B-1----:R-:W-:Y:S06]  /*36330*/  HMMA.1688.F32.TF32 R44, R40.reuse, R34, R88 ;  /* 0x00000022282c723c */ /* 0x042fec0000081058 */
[----:B------:R-:W-:Y:S06]  /*36340*/  HMMA.1688.F32.TF32 R40, R40, R38, R84 ;  /* 0x000000262828723c */ /* 0x000fec0000081054 */
[C---:B------:R-:W-:Y:S11]  /*36350*/  HMMA.1688.F32.TF32 R48, R4.reuse, R10, R80 ;  /* 0x0000000a0430723c */ /* 0x040ff60000081050 */
[----:B------:R-:W-:Y:S04]  /*36360*/  STL.64 [R1+0x70], R44 ;  /* 0x0000702c01007387 */ /* 0x000fe80000100a00 */
[----:B------:R1:W-:Y:S04]  /*36370*/  STL.64 [R1+0x78], R46 ;  /* 0x0000782e01007387 */ /* 0x0003e80000100a00 */
[----:B------:R-:W-:Y:S04]  /*36380*/  STL.64 [R1+0x60], R40 ;  /* 0x0000602801007387 */ /* 0x000fe80000100a00 */
[----:B------:R3:W-:Y:S01]  /*36390*/  STL.64 [R1+0x68], R42 ;  /* 0x0000682a01007387 */ /* 0x0007e20000100a00 */
[C---:B-1----:R-:W-:Y:S06]  /*363a0*/  HMMA.1688.F32.TF32 R44, R4.reuse, R14, R76 ;  /* 0x0000000e042c723c */ /* 0x042fec000008104c */
[C---:B---3--:R-:W-:Y:S01]  /*363b0*/  HMMA.1688.F32.TF32 R40, R4.reuse, R18, R72 ;  /* 0x000000120428723c */ /* 0x048fe20000081048 */
        /* <DEDUP_REMOVED lines=14> */
[----:B------:R-:W-:Y:S04]  /*364a0*/  STL.64 [R1+0x28], R50 ;  /* 0x0000283201007387 */ /* 0x000fe80000100a00 */
[----:B------:R-:W-:Y:S04]  /*364b0*/  LDS R76, [R0+UR12+0x14780] ;  /* 0x0147800c004c7984 */ /* 0x000fe80008000800 */
[----:B------:R-:W-:Y:S04]  /*364c0*/  LDS R78, [R0+UR12+0x16780] ;  /* 0x0167800c004e7984 */ /* 0x000fe80008000800 */
[----:B------:R-:W-:Y:S04]  /*364d0*/  STL.64 [R1+0x10], R44 ;  /* 0x0000102c01007387 */ /* 0x000fe80000100a00 */
[----:B------:R-:W-:Y:S04]  /*364e0*/  STL.64 [R1+0x18], R46 ;  /* 0x0000182e01007387 */ /* 0x000fe80000100a00 */
[----:B------:R-:W-:Y:S04]  /*364f0*/  STL.64 [R1+0x21a8], R250 ;  /* 0x0021a8fa01007387 */ /* 0x000fe80000100a00 */
[----:B------:R-:W-:Y:S04]  /*36500*/  STL.64 [R1], R40 ;  /* 0x0000002801007387 */ /* 0x000fe80000100a00 */
[----:B------:R-:W-:Y:S04]  /*36510*/  STL.64 [R1+0x8], R42 ;  /* 0x0000082a01007387 */ /* 0x000fe80000100a00 */
[----:B------:R-:W-:Y:S04]  /*36520*/  LDS R40, [R0+UR12+0x14600] ;  /* 0x0146000c00287984 */ /* 0x000fe80008000800 */
[----:B------:R-:W-:Y:S04]  /*36530*/  LDS R42, [R0+UR12+0x16600] ;  /* 0x0166000c002a7984 */ /* 0x000fe80008000800 */
[----:B------:R-:W-:Y:S04]  /*36540*/  LDS R41, [R2+UR12+0x14600] ;  /* 0x0146000c02297984 */ /* 0x000fe80008000800 */
[----:B------:R-:W2:Y:S01]  /*36550*/  LDS R43, [R2+UR12+0x16600] ;  /* 0x0166000c022b7984 */ /* 0x000ea20008000800 */
[----:B------:R-:W-:Y:S03]  /*36560*/  HMMA.1688.F32.TF32 R4, R4, R38, R56 ;  /* 0x000000260404723c */ /* 0x000fe60000081038 */
[----:B------:R-:W-:Y:S04]  /*36570*/  STL.64 [R1+0x21a0], R248 ;  /* 0x0021a0f801007387 */ /* 0x000fe80000100a00 */
[----:B------:R-:W-:Y:S04]  /*36580*/  LDS R44, [R0+UR12+0x14680] ;  /* 0x0146800c002c7984 */ /* 0x000fe80008000800 */
[----:B------:R-:W-:Y:S04]  /*36590*/  LDS R46, [R0+UR12+0x16680] ;  /* 0x0166800c002e7984 */ /* 0x000fe80008000800 */
[----:B------:R-:W-:Y:S04]  /*365a0*/  LDS R45, [R2+UR12+0x14680] ;  /* 0x0146800c022d7984 */ /* 0x000fe80008000800 */
[----:B------:R-:W1:Y:S04]  /*365b0*/  LDS R47, [R2+UR12+0x16680] ;  /* 0x0166800c022f7984 */ /* 0x000e680008000800 */
[----:B------:R-:W-:Y:S04]  /*365c0*/  STL.64 [R1+0x21b8], R6 ;  /* 0x0021b80601007387 */ /* 0x000fe80000100a00 */
[----:B------:R2:W-:Y:S04]  /*365d0*/  STL.64 [R1+0x21b0], R4 ;  /* 0x0021b00401007387 */ /* 0x0005e80000100a00 */
[----:B------:R-:W3:Y:S04]  /*365e0*/  LDL.LU R64, [R1+0x3f0] ;  /* 0x0003f00001407983 */ /* 0x000ee80000300800 */
[----:B------:R-:W-:Y:S04]  /*365f0*/  LDS R77, [R2+UR12+0x14780] ;  /* 0x0147800c024d7984 */ /* 0x000fe80008000800 */
[----:B------:R-:W4:Y:S01]  /*36600*/  LDS R79, [R2+UR12+0x16780] ;  /* 0x0167800c024f7984 */ /* 0x000f220008000800 */
[----:B--2---:R-:W-:-:S15]  /*36610*/  HMMA.1688.F32.TF32 R4, R40, R10, R52 ;  /* 0x0000000a2804723c */ /* 0x004fde0000081034 */
[----:B------:R-:W-:-:S08]  /*36620*/  NOP ;  /* 0x0000000000007918 */ /* 0x000fd00000000000 */
[----:B------:R-:W-:Y:S04]  /*36630*/  STL.64 [R1+0x7a0], R4 ;  /* 0x0007a00401007387 */ /* 0x000fe80000100a00 */
[----:B------:R2:W-:Y:S04]  /*36640*/  STL.64 [R1+0x7a8], R6 ;  /* 0x0007a80601007387 */ /* 0x0005e80000100a00 */
        /* <DEDUP_REMOVED lines=78> */
[----:B------:R-:W-:Y:S01]  /*36b30*/  MOV R63, R252 ;  /* 0x000000fc003f7202 */ /* 0x000fe20000000f00 */
[C---:B--2---:R-:W-:Y:S06]  /*36b40*/  HMMA.1688.F32.TF32 R116, R40.reuse, R34, R116 ;  /* 0x000000222874723c */ /* 0x044fec0000081074 */
[C---:B----4-:R-:W-:Y:S06]  /*36b50*/  HMMA.1688.F32.TF32 R4, R40.reuse, R14, R132 ;  /* 0x0000000e2804723c */ /* 0x050fec0000081084 */
[C---:B---3--:R-:W-:Y:S06]  /*36b60*/  HMMA.1688.F32.TF32 R48, R40.reuse, R18, R128 ;  /* 0x000000122830723c */ /* 0x048fec0000081080 */
[C---:B------:R-:W-:Y:S11]  /*36b70*/  HMMA.1688.F32.TF32 R128, R40.reuse, R22, R236 ;  /* 0x000000162880723c */ /* 0x040ff600000810ec */
[----:B------:R-:W-:Y:S04]  /*36b80*/  STL.64 [R1+0x790], R4 ;  /* 0x0007900401007387 */ /* 0x000fe80000100a00 */
[----:B------:R2:W-:Y:S02]  /*36b90*/  STL.64 [R1+0x798], R6 ;  /* 0x0007980601007387 */ /* 0x0005e40000100a00 */
[C---:B--2---:R-:W-:Y:S02]  /*36ba0*/  HMMA.1688.F32.TF32 R4, R40.reuse, R26, R124 ;  /* 0x0000001a2804723c */ /* 0x044fe4000008107c */
[----:B------:R-:W-:Y:S04]  /*36bb0*/  STL.64 [R1+0x780], R48 ;  /* 0x0007803001007387 */ /* 0x000fe80000100a00 */
[----:B------:R2:W-:Y:S04]  /*36bc0*/  STL.64 [R1+0x788], R50 ;  /* 0x0007883201007387 */ /* 0x0005e80000100a00 */
[----:B------:R-:W-:Y:S04]  /*36bd0*/  STL.64 [R1+0x770], R128 ;  /* 0x0007708001007387 */ /* 0x000fe80000100a00 */
[----:B------:R-:W-:Y:S01]  /*36be0*/  STL.64 [R1+0x778], R130 ;  /* 0x0007788201007387 */ /* 0x000fe20000100a00 */
[C---:B--2---:R-:W-:Y:S08]  /*36bf0*/  HMMA.1688.F32.TF32 R48, R40.reuse, R30, R120 ;  /* 0x0000001e2830723c */ /* 0x044ff00000081078 */
[----:B------:R-:W-:Y:S04]  /*36c00*/  STL.64 [R1+0x760], R4 ;  /* 0x0007600401007387 */ /* 0x000fe80000100a00 */
[----:B------:R2:W-:Y:S02]  /*36c10*/  STL.64 [R1+0x768], R6 ;  /* 0x0007680601007387 */ /* 0x0005e40000100a00 */
[----:B--2---:R-:W-:Y:S09]  /*36c20*/  HMMA.1688.F32.TF32 R4, R40, R38, R112 ;  /* 0x000000262804723c */ /* 0x004ff20000081070 */
[----:B------:R-:W-:Y:S04]  /*36c30*/  STL.64 [R1+0x750], R48 ;  /* 0x0007503001007387 */ /* 0x000fe80000100a00 */
[----:B------:R2:W-:Y:S01]  /*36c40*/  STL.64 [R1+0x758], R50 ;  /* 0x0007583201007387 */ /* 0x0005e20000100a00 */
[C---:B-1----:R-:W-:Y:S03]  /*36c50*/  HMMA.1688.F32.TF32 R40, R44.reuse, R14, R104 ;  /* 0x0000000e2c28723c */ /* 0x042fe60000081068 */
[----:B------:R-:W-:Y:S04]  /*36c60*/  STL.64 [R1+0x440], R116 ;  /* 0x0004407401007387 */ /* 0x000fe80000100a00 */
[----:B------:R-:W-:Y:S01]  /*36c70*/  STL.64 [R1+0x448], R118 ;  /* 0x0004487601007387 */ /* 0x000fe20000100a00 */
[C---:B--2---:R-:W-:Y:S03]  /*36c80*/  HMMA.1688.F32.TF32 R48, R44.reuse, R10, R108 ;  /* 0x0000000a2c30723c */ /* 0x044fe6000008106c */
        /* <DEDUP_REMOVED lines=11> */
[----:B-1----:R-:W-:Y:S11]  /*36d40*/  HMMA.1688.F32.TF32 R4, R44, R30, R88 ;  /* 0x0000001e2c04723c */ /* 0x002ff60000081058 */
[----:B------:R-:W-:Y:S04]  /*36d50*/  STL.64 [R1+0x3e0], R48 ;  /* 0x0003e03001007387 */ /* 0x000fe80000100a00 */
[----:B------:R1:W-:Y:S01]  /*36d60*/  STL.64 [R1+0x3e8], R50 ;  /* 0x0003e83201007387 */ /* 0x0003e20000100a00 */
[----:B------:R-:W-:Y:S07]  /*36d70*/  HMMA.1688.F32.TF32 R52, R72, R18, R52 ;  /* 0x000000124834723c */ /* 0x000fee0000081034 */
[----:B------:R-:W-:Y:S01]  /*36d80*/  STL.64 [R1+0x340], R4 ;  /* 0x0003400401007387 */ /* 0x000fe20000100a00 */
[----:B------:R-:W-:-:S03]  /*36d90*/  IMAD.MOV.U32 R252, RZ, RZ, R7 ;  /* 0x000000fffffc7224 */ /* 0x000fc600078e0007 */
[----:B------:R-:W-:Y:S04]  /*36da0*/  STL.64 [R1+0x3d0], R40 ;  /* 0x0003d02801007387 */ /* 0x000fe80000100a00 */
[----:B------:R2:W-:Y:S04]  /*36db0*/  STL.64 [R1+0x3d8], R42 ;  /* 0x0003d82a01007387 */ /* 0x0005e80000100a00 */
[----:B------:R3:W-:Y:S01]  /*36dc0*/  STL [R1+0x348], R6 ;  /* 0x0003480601007387 */ /* 0x0007e20000100800 */
[----:B-1----:R-:W-:Y:S06]  /*36dd0*/  HMMA.1688.F32.TF32 R48, R72, R14, R64 ;  /* 0x0000000e4830723c */ /* 0x002fec0000081040 */
[C---:B--2---:R-:W-:Y:S06]  /*36de0*/  HMMA.1688.F32.TF32 R40, R44.reuse, R38, R80 ;  /* 0x000000262c28723c */ /* 0x044fec0000081050 */
[----:B---3--:R-:W-:Y:S06]  /*36df0*/  HMMA.1688.F32.TF32 R4, R44, R34, R84 ;  /* 0x000000222c04723c */ /* 0x008fec0000081054 */
[C---:B------:R-:W-:Y:S06]  /*36e00*/  HMMA.1688.F32.TF32 R44, R72.reuse, R10, R68 ;  /* 0x0000000a482c723c */ /* 0x040fec0000081044 */
[C---:B------:R-:W-:Y:S05]  /*36e10*/  HMMA.1688.F32.TF32 R56, R72.reuse, R22, R56 ;  /* 0x000000164838723c */ /* 0x040fea0000081038 */
[----:B------:R-:W-:Y:S06]  /*36e20*/  STL.64 [R1+0x20d8], R42 ;  /* 0x0020d82a01007387 */ /* 0x000fec0000100a00 */
        /* <DEDUP_REMOVED lines=41> */
[----:B------:R-:W-:Y:S01]  /*370c0*/  HMMA.1688.F32.TF32 R60, R72, R26, R60 ;  /* 0x0000001a483c723c */ /* 0x000fe2000008103c */
        /* <DEDUP_REMOVED lines=12> */
[----:B------:R-:W-:Y:S02]  /*37190*/  IMAD.MOV.U32 R86, RZ, RZ, R29 ;  /* 0x000000ffff567224 */ /* 0x000fe400078e001d */
[----:B------:R-:W-:-:S06]  /*371a0*/  IMAD.MOV.U32 R87, RZ, RZ, R28 ;  /* 0x000000ffff577224 */ /* 0x000fcc00078e001c */
[----:B------:R-:W-:Y:S04]  /*371b0*/  STL.64 [R1+0x2128], R62 ;  /* 0x0021283e01007387 */ /* 0x000fe80000100a00 */
[----:B------:R-:W-:Y:S01]  /*371c0*/  STL.64 [R1+0x2120], R60 ;  /* 0x0021203c01007387 */ /* 0x000fe20000100a00 */
[----:B------:R-:W-:Y:S01]  /*371d0*/  IMAD.MOV.U32 R239, RZ, RZ, R3 ;  /* 0x000000ffffef7224 */ /* 0x000fe200078e0003 */
[----:B--2---:R-:W-:Y:S06]  /*371e0*/  HMMA.1688.F32.TF32 R16, R76, R18, R100 ;  /* 0x000000124c10723c */ /* 0x004fec0000081064 */
[C---:B---3--:R-:W-:Y:S06]  /*371f0*/  HMMA.1688.F32.TF32 R68, R72.reuse, R34, R68 ;  /* 0x000000224844723c */ /* 0x048fec0000081044 */
[C---:B----4-:R-:W-:Y:S06]  /*37200*/  HMMA.1688.F32.TF32 R64, R72.reuse, R30, R64 ;  /* 0x0000001e4840723c */ /* 0x050fec0000081040 */
[----:B------:R-:W-:Y:S06]  /*37210*/  HMMA.1688.F32.TF32 R72, R72, R38, R112 ;  /* 0x000000264848723c */ /* 0x000fec0000081070 */
[C---:B------:R-:W-:Y:S06]  /*37220*/  HMMA.1688.F32.TF32 R28, R76.reuse, R30, R88 ;  /* 0x0000001e4c1c723c */ /* 0x040fec0000081058 */
[C---:B------:R-:W-:Y:S05]  /*37230*/  HMMA.1688.F32.TF32 R8, R76.reuse, R10, R108 ;  /* 0x0000000a4c08723c */ /* 0x040fea000008106c */
[----:B------:R-:W-:Y:S01]  /*37240*/  STL.64 [R1+0x2138], R66 ;  /* 0x0021384201007387 */ /* 0x000fe20000100a00 */
[C---:B------:R-:W-:Y:S06]  /*37250*/  HMMA.1688.F32.TF32 R32, R76.reuse, R34, R84 ;  /* 0x000000224c20723c */ /* 0x040fec0000081054 */
[C---:B------:R-:W-:Y:S01]  /*37260*/  HMMA.1688.F32.TF32 R12, R76.reuse, R14, R104 ;  /* 0x0000000e4c0c723c */ /* 0x040fe20000081068 */
[----:B------:R-:W-:Y:S05]  /*37270*/  STL.64 [R1+0x2130], R64 ;  /* 0x0021304001007387 */ /* 0x000fea0000100a00 */
        /* <DEDUP_REMOVED lines=30> */
[----:B------:R-:W2:Y:S01]  /*37460*/  LDL.LU R134, [R1+0x898] ;  /* 0x0008980001867983 */ /* 0x000ea20000300800 */
[----:B---3--:R-:W-:-:S03]  /*37470*/  IMAD.MOV.U32 R135, RZ, RZ, R3 ;  /* 0x000000ffff877224 */ /* 0x008fc600078e0003 */
        /* <DEDUP_REMOVED lines=8> */
[----:B---3--:R-:W-:-:S03]  /*37500*/  MOV R127, R3 ;  /* 0x00000003007f7202 */ /* 0x008fc60000000f00 */
        /* <DEDUP_REMOVED lines=17> */
[----:B------:R-:W3:Y:S01]  /*37620*/  LDL.LU R3, [R1+0x22a0] ;  /* 0x0022a00001037983 */ /* 0x000ee20000300800 */
[----:B------:R-:W-:-:S15]  /*37630*/  HMMA.1688.F32.TF32 R36, R76, R38, R80 ;  /* 0x000000264c24723c */ /* 0x000fde0000081050 */
[----:B------:R-:W-:-:S08]  /*37640*/  NOP ;  /* 0x0000000000007918 */ /* 0x000fd00000000000 */
[----:B------:R-:W-:Y:S04]  /*37650*/  STL.64 [R1+0x21f8], R38 ;  /* 0x0021f82601007387 */ /* 0x000fe80000100a00 */
[----:B------:R-:W-:Y:S04]  /*37660*/  STL.64 [R1+0x21f0], R36 ;  /* 0x0021f02401007387 */ /* 0x000fe80000100a00 */
[----:B---3--:R-:W4:Y:S04]  /*37670*/  LDSM.16.M88.4 R76, [R3+UR17+0x40080] ;  /* 0x04008011034c783b */ /* 0x008f280008000200 */
[----:B------:R-:W2:Y:S04]  /*37680*/  LDSM.16.M88.4 R80, [R3+UR17+0x40880] ;  /* 0x040880110350783b */ /* 0x000ea80008000200 */
[----:B------:R-:W1:Y:S04]  /*37690*/  LDSM.16.M88.4 R84, [R3+UR17+0x41080] ;  /* 0x041080110354783b */ /* 0x000e680008000200 */
[----:B------:R-:W3:Y:S04]  /*376a0*/  LDSM.16.M88.4 R88, [R3+UR17+0x41880] ;  /* 0x041880110358783b */ /* 0x000ee80008000200 */
[----:B------:R-:W3:Y:S04]  /*376b0*/  LDSM.16.M88.4 R92, [R3+UR17+0x42080] ;  /* 0x04208011035c783b */ /* 0x000ee80008000200 */
[----:B------:R-:W3:Y:S04]  /*376c0*/  LDSM.16.M88.4 R96, [R3+UR17+0x42880] ;  /* 0x042880110360783b */ /* 0x000ee80008000200 */
[----:B------:R-:W3:Y:S04]  /*376d0*/  LDSM.16.M88.4 R100, [R3+UR17+0x43080] ;  /* 0x043080110364783b */ /* 0x000ee80008000200 */
[----:B------:R-:W3:Y:S01]  /*376e0*/  LDSM.16.M88.4 R104, [R3+UR17+0x43880] ;  /* 0x043880110368783b */ /* 0x000ee20008000200 */
[C---:B----4-:R-:W-:Y:S06]  /*376f0*/  HMMA.1688.F32.TF32 R108, R136.reuse, R76, R108 ;  /* 0x0000004c886c723c */ /* 0x050fec000008106c */
[C---:B--2---:R-:W-:Y:S06]  /*37700*/  HMMA.1688.F32.TF32 R112, R136.reuse, R80, R112 ;  /* 0x000000508870723c */ /* 0x044fec0000081070 */
[C---:B-1----:R-:W-:Y:S06]  /*37710*/  HMMA.1688.F32.TF32 R116, R136.reuse, R84, R116 ;  /* 0x000000548874723c */ /* 0x042fec0000081074 */
[C---:B---3--:R-:W-:Y:S06]  /*37720*/  HMMA.1688.F32.TF32 R120, R136.reuse, R88, R120 ;  /* 0x000000588878723c */ /* 0x048fec0000081078 */
[C---:B------:R-:W-:Y:S06]  /*37730*/  HMMA.1688.F32.TF32 R124, R136.reuse, R92, R124 ;  /* 0x0000005c887c723c */ /* 0x040fec000008107c */
[C---:B------:R-:W-:Y:S06]  /*37740*/  HMMA.1688.F32.TF32 R128, R136.reuse, R96, R128 ;  /* 0x000000608880723c */ /* 0x040fec0000081080 */
        /* <DEDUP_REMOVED lines=111> */
[C---:B--2---:R-:W-:Y:S03]  /*37e40*/  HMMA.1688.F32.TF32 R8, R228.reuse, R100, R240 ;  /* 0x00000064e408723c */ /* 0x044fe600000810f0 */
[----:B------:R-:W-:Y:S04]  /*37e50*/  STL.64 [R1+0x2288], R142 ;  /* 0x0022888e01007387 */ /* 0x000fe80000100a00 */
[----:B------:R-:W-:Y:S01]  /*37e60*/  STL.64 [R1+0x2280], R140 ;  /* 0x0022808c01007387 */ /* 0x000fe20000100a00 */
[C---:B---3--:R-:W-:Y:S03]  /*37e70*/  HMMA.1688.F32.TF32 R212, R228.reuse, R84, R212 ;  /* 0x00000054e4d4723c */ /* 0x048fe600000810d4 */
[----:B------:R-:W-:Y:S03]  /*37e80*/  LDS R240, [R0+UR12+0x18280] ;  /* 0x0182800c00f07984 */ /* 0x000fe60008000800 */
[C---:B----4-:R-:W-:Y:S01]  /*37e90*/  HMMA.1688.F32.TF32 R208, R228.reuse, R80, R208 ;  /* 0x00000050e4d0723c */ /* 0x050fe200000810d0 */
[----:B------:R-:W-:Y:S04]  /*37ea0*/  LDS R242, [R0+UR12+0x1a280] ;  /* 0x01a2800c00f27984 */ /* 0x000fe80008000800 */
[----:B------:R-:W-:Y:S01]  /*37eb0*/  LDS R241, [R2+UR12+0x18280] ;  /* 0x0182800c02f17984 */ /* 0x000fe20008000800 */
[----:B------:R-:W-:Y:S03]  /*37ec0*/  HMMA.1688.F32.TF32 R220, R228, R92, R220 ;  /* 0x0000005ce4dc723c */ /* 0x000fe600000810dc */
[----:B------:R-:W-:Y:S03]  /*37ed0*/  LDS R243, [R2+UR12+0x1a280] ;  /* 0x01a2800c02f37984 */ /* 0x000fe60008000800 */
[C---:B------:R-:W-:Y:S06]  /*37ee0*/  HMMA.1688.F32.TF32 R196, R200.reuse, R100, R196 ;  /* 0x00000064c8c4723c */ /* 0x040fec00000810c4 */
[C---:B------:R-:W-:Y:S06]  /*37ef0*/  HMMA.1688.F32.TF32 R192, R200.reuse, R96, R192 ;  /* 0x00000060c8c0723c */ /* 0x040fec00000810c0 */
[C---:B------:R-:W-:Y:S06]  /*37f00*/  HMMA.1688.F32.TF32 R188, R200.reuse, R92, R188 ;  /* 0x0000005cc8bc723c */ /* 0x040fec00000810bc */
[C---:B------:R-:W-:Y:S06]  /*37f10*/  HMMA.1688.F32.TF32 R180, R200.reuse, R84, R180 ;  /* 0x00000054c8b4723c */ /* 0x040fec00000810b4 */
[C---:B------:R-:W-:Y:S06]  /*37f20*/  HMMA.1688.F32.TF32 R176, R200.reuse, R80, R176 ;  /* 0x00000050c8b0723c */ /* 0x040fec00000810b0 */
[----:B------:R-:W-:Y:S06]  /*37f30*/  HMMA.1688.F32.TF32 R172, R200, R76, R172 ;  /* 0x0000004cc8ac723c */ /* 0x000fec00000810ac */
[C---:B------:R-:W-:Y:S06]  /*37f40*/  HMMA.1688.F32.TF32 R164, R168.reuse, R100, R164 ;  /* 0x00000064a8a4723c */ /* 0x040fec00000810a4 */
[C---:B------:R-:W-:Y:S06]  /*37f50*/  HMMA.1688.F32.TF32 R160, R168.reuse, R96, R160 ;  /* 0x00000060a8a0723c */ /* 0x040fec00000810a0 */
[C---:B------:R-:W-:Y:S06]  /*37f60*/  HMMA.1688.F32.TF32 R156, R168.reuse, R92, R156 ;  /* 0x0000005ca89c723c */ /* 0x040fec000008109c */
[C---:B------:R-:W-:Y:S06]  /*37f70*/  HMMA.1688.F32.TF32 R144, R168.reuse, R80, R144 ;  /* 0x00000050a890723c */ /* 0x040fec0000081090 */
[C---:B------:R-:W-:Y:S06]  /*37f80*/  HMMA.1688.F32.TF32 R148, R168.reuse, R84, R148 ;  /* 0x00000054a894723c */ /* 0x040fec0000081094 */
[-C--:B------:R-:W-:Y:S11]  /*37f90*/  HMMA.1688.F32.TF32 R152, R168, R88.reuse, R152 ;  /* 0x00000058a898723c */ /* 0x080ff60000081098 */
[----:B------:R-:W-:Y:S01]  /*37fa0*/  STL.64 [R1+0x2298], R146 ;  /* 0x0022989201007387 */ /* 0x000fe20000100a00 */
[C---:B------:R-:W-:Y:S06]  /*37fb0*/  HMMA.1688.F32.TF32 R184, R200.reuse, R88, R184 ;  /* 0x00000058c8b8723c */ /* 0x040fec00000810b8 */
[-C--:B------:R-:W-:Y:S01]  /*37fc0*/  HMMA.1688.F32.TF32 R200, R200, R104.reuse, R232 ;  /* 0x00000068c8c8723c */ /* 0x080fe200000810e8 */
[----:B------:R-:W-:Y:S04]  /*37fd0*/  STL.64 [R1+0x2290], R144 ;  /* 0x0022909001007387 */ /* 0x000fe80000100a00 */
[----:B------:R-:W-:Y:S01]  /*37fe0*/  STL [R1+0x20cc], R199 ;  /* 0x0020ccc701007387 */ /* 0x000fe20000100800 */
[----:B------:R-:W-:Y:S03]  /*37ff0*/  HMMA.1688.F32.TF32 R168, R168, R104, R248 ;  /* 0x00000068a8a8723c */ /* 0x000fe600000810f8 */
[----:B------:R-:W-:Y:S03]  /*38000*/  LDS R232, [R0+UR12+0x18300] ;  /* 0x0183000c00e87984 */ /* 0x000fe60008000800 */
[C---:B------:R-:W-:Y:S01]  /*38010*/  HMMA.1688.F32.TF32 R224, R228.reuse, R96, R224 ;  /* 0x00000060e4e0723c */ /* 0x040fe200000810e0 */
[----:B------:R-:W-:Y:S04]  /*38020*/  LDS R234, [R0+UR12+0x1a300] ;  /* 0x01a3000c00ea7984 */ /* 0x000fe80008000800 */
[----:B------:R-:W-:Y:S01]  /*38030*/  LDS R233, [R2+UR12+0x18300] ;  /* 0x0183000c02e97984 */ /* 0x000fe20008000800 */
[C---:B------:R-:W-:Y:S03]  /*38040*/  HMMA.1688.F32.TF32 R204, R228.reuse, R76, R204 ;  /* 0x0000004ce4cc723c */ /* 0x040fe600000810cc */
[----:B------:R-:W-:Y:S04]  /*38050*/  LDS R235, [R2+UR12+0x1a300] ;  /* 0x01a3000c02eb7984 */ /* 0x000fe80008000800 */
[----:B------:R-:W-:Y:S04]  /*38060*/  STL [R1+0x20c8], R201 ;  /* 0x0020c8c901007387 */ /* 0x000fe80000100800 */
[----:B------:R-:W-:Y:S04]  /*38070*/  STL [R1+0x20c4], R202 ;  /* 0x0020c4ca01007387 */ /* 0x000fe80000100800 */
[----:B------:R-:W-:Y:S04]  /*38080*/  STL [R1+0x20c0], R203 ;  /* 0x0020c0cb01007387 */ /* 0x000fe80000100800 */
[----:B------:R1:W-:Y:S04]  /*38090*/  STL.64 [R1+0x190], R8 ;  /* 0x0001900801007387 */ /* 0x0003e80000100a00 */
[----:B------:R2:W-:Y:S04]  /*380a0*/  STL.64 [R1+0x198], R10 ;  /* 0x0001980a01007387 */ /* 0x0005e80000100a00 */
        /* <DEDUP_REMOVED lines=32> */
[----:B-1----:R-:W3:Y:S04]  /*382b0*/  LDL.LU R8, [R1+0x840] ;  /* 0x0008400001087983 */ /* 0x002ee80000300800 */
[----:B------:R-:W3:Y:S04]  /*382c0*/  LDL.LU R9, [R1+0x844] ;  /* 0x0008440001097983 */ /* 0x000ee80000300800 */
[----:B--2---:R-:W3:Y:S04]  /*382d0*/  LDL.LU R10, [R1+0x848] ;  /* 0x00084800010a7983 */ /* 0x004ee80000300800 */
        /* <DEDUP_REMOVED lines=25> */
[----:B------:R-:W2:Y:S01]  /*38470*/  LDL.LU R55, [R1+0x69c] ;  /* 0x00069c0001377983 */ /* 0x000ea20000300800 */
[----:B------:R-:W-:Y:S03]  /*38480*/  HMMA.1688.F32.TF32 R216, R228, R88, R216 ;  /* 0x00000058e4d8723c */ /* 0x000fe600000810d8 */
[----:B------:R-:W-:Y:S04]  /*38490*/  LDS R228, [R0+UR12+0x18200] ;  /* 0x0182000c00e47984 */ /* 0x000fe80008000800 */
[----:B------:R-:W-:Y:S01]  /*384a0*/  LDS R230, [R0+UR12+0x1a200] ;  /* 0x01a2000c00e67984 */ /* 0x000fe20008000800 */
        /* <DEDUP_REMOVED lines=9> */
[----:B------:R-:W3:Y:S04]  /*38540*/  LDS R231, [R2+UR12+0x1a200] ;  /* 0x01a2000c02e77984 */ /* 0x000ee80008000800 */
[----:B------:R-:W-:Y:S04]  /*38550*/  LDS R236, [R0+UR12+0x18380] ;  /* 0x0183800c00ec7984 */ /* 0x000fe80008000800 */
[----:B------:R-:W-:Y:S04]  /*38560*/  LDS R238, [R0+UR12+0x1a380] ;  /* 0x01a3800c00ee7984 */ /* 0x000fe80008000800 */
[----:B------:R-:W-:Y:S04]  /*38570*/  LDS R237, [R2+UR12+0x18380] ;  /* 0x0183800c02ed7984 */ /* 0x000fe80008000800 */
[----:B------:R-:W1:Y:S01]  /*38580*/  LDS R239, [R2+UR12+0x1a380] ;  /* 0x01a3800c02ef7984 */ /* 0x000e620008000800 */
[C---:B---3--:R-:W-:Y:S06]  /*38590*/  HMMA.1688.F32.TF32 R28, R228.reuse, R76, R24 ;  /* 0x0000004ce41c723c */ /* 0x048fec0000081018 */
[C---:B----4-:R-:W-:Y:S06]  /*385a0*/  HMMA.1688.F32.TF32 R24, R228.reuse, R80, R20 ;  /* 0x00000050e418723c */ /* 0x050fec0000081014 */
[C---:B--2---:R-:W-:Y:S06]  /*385b0*/  HMMA.1688.F32.TF32 R20, R228.reuse, R84, R16 ;  /* 0x00000054e414723c */ /* 0x044fec0000081010 */
[C---:B------:R-:W-:Y:S06]  /*385c0*/  HMMA.1688.F32.TF32 R16, R228.reuse, R88, R12 ;  /* 0x00000058e410723c */ /* 0x040fec000008100c */
[C---:B------:R-:W-:Y:S06]  /*385d0*/  HMMA.1688.F32.TF32 R12, R228.reuse, R92, R8 ;  /* 0x0000005ce40c723c */ /* 0x040fec0000081008 */
        /* <DEDUP_REMOVED lines=11> */
[C---:B--2---:R-:W-:Y:S03]  /*38690*/  HMMA.1688.F32.TF32 R16, R228.reuse, R100, R68 ;  /* 0x00000064e410723c */ /* 0x044fe60000081044 */
[----:B------:R-:W-:Y:S04]  /*386a0*/  STL.64 [R1+0x1c0], R8 ;  /* 0x0001c00801007387 */ /* 0x000fe80000100a00 */
[----:B------:R2:W-:Y:S01]  /*386b0*/  STL.64 [R1+0x1c8], R10 ;  /* 0x0001c80a01007387 */ /* 0x0005e20000100a00 */
[----:B---3--:R-:W-:Y:S06]  /*386c0*/  HMMA.1688.F32.TF32 R12, R228, R104, R64 ;  /* 0x00000068e40c723c */ /* 0x008fec0000081040 */
[C---:B--2---:R-:W-:Y:S09]  /*386d0*/  HMMA.1688.F32.TF32 R8, R240.reuse, R76, R60 ;  /* 0x0000004cf008723c */ /* 0x044ff2000008103c */
[----:B------:R-:W-:Y:S04]  /*386e0*/  STL.64 [R1+0x1b0], R16 ;  /* 0x0001b01001007387 */ /* 0x000fe80000100a00 */
[----:B------:R2:W-:Y:S04]  /*386f0*/  STL.64 [R1+0x1b8], R18 ;  /* 0x0001b81201007387 */ /* 0x0005e80000100a00 */
[----:B------:R-:W-:Y:S04]  /*38700*/  STL.64 [R1+0x170], R12 ;  /* 0x0001700c01007387 */ /* 0x000fe80000100a00 */
[----:B------:R3:W-:Y:S01]  /*38710*/  STL.64 [R1+0x178], R14 ;  /* 0x0001780e01007387 */ /* 0x0007e20000100a00 */
[C---:B--2---:R-:W-:Y:S03]  /*38720*/  HMMA.1688.F32.TF32 R16, R240.reuse, R80, R56 ;  /* 0x00000050f010723c */ /* 0x044fe60000081038 */
[----:B------:R-:W-:Y:S04]  /*38730*/  STL.64 [R1+0x160], R8 ;  /* 0x0001600801007387 */ /* 0x000fe80000100a00 */
[----:B------:R2:W-:Y:S01]  /*38740*/  STL.64 [R1+0x168], R10 ;  /* 0x0001680a01007387 */ /* 0x0005e20000100a00 */
[C---:B---3--:R-:W-:Y:S06]  /*38750*/  HMMA.1688.F32.TF32 R12, R240.reuse, R84, R52 ;  /* 0x00000054f00c723c */ /* 0x048fec0000081034 */
        /* <DEDUP_REMOVED lines=10> */
[----:B------:R2:W-:Y:S04]  /*38800*/  STL.64 [R1+0x120], R16 ;  /* 0x0001201001007387 */ /* 0x0005e80000100a00 */
[----:B------:R3:W-:Y:S04]  /*38810*/  STL.64 [R1+0x128], R18 ;  /* 0x0001281201007387 */ /* 0x0007e80000100a00 */
[----:B------:R-:W-:Y:S04]  /*38820*/  STL.64 [R1+0x110], R12 ;  /* 0x0001100c01007387 */ /* 0x000fe80000100a00 */
[----:B------:R-:W-:Y:S04]  /*38830*/  STL.64 [R1+0x118], R14 ;  /* 0x0001180e01007387 */ /* 0x000fe80000100a00 */
[----:B------:R-:W4:Y:S04]  /*38840*/  LDL.LU R4, [R1+0x510] ;  /* 0x0005100001047983 */ /* 0x000f280000300800 */
[----:B------:R1:W-:Y:S04]  /*38850*/  STL.64 [R1+0x100], R8 ;  /* 0x0001000801007387 */ /* 0x0003e80000100a00 */
        /* <DEDUP_REMOVED lines=36> */
[----:B-1----:R-:W4:Y:S04]  /*38aa0*/  LDL.LU R8, [R1+0x230] ;  /* 0x0002300001087983 */ /* 0x002f280000300800 */
        /* <DEDUP_REMOVED lines=24> */
[----:B------:R-:W-:Y:S04]  /*38c30*/  LDS R240, [R0+UR12+0x18500] ;  /* 0x0185000c00f07984 */ /* 0x000fe80008000800 */
[----:B------:R-:W-:Y:S04]  /*38c40*/  STL [R1+0x20ac], R228 ;  /* 0x0020ace401007387 */ /* 0x000fe80000100800 */
[----:B------:R-:W-:Y:S04]  /*38c50*/  STL [R1+0x20a8], R229 ;  /* 0x0020a8e501007387 */ /* 0x000fe80000100800 */
[----:B------:R-:W-:Y:S04]  /*38c60*/  STL [R1+0x20a4], R230 ;  /* 0x0020a4e601007387 */ /* 0x000fe80000100800 */
[----:B------:R1:W-:Y:S04]  /*38c70*/  STL [R1+0x20a0], R231 ;  /* 0x0020a0e701007387 */ /* 0x0003e80000100800 */
[----:B------:R-:W-:Y:S04]  /*38c80*/  LDS R242, [R0+UR12+0x1a500] ;  /* 0x01a5000c00f27984 */ /* 0x000fe80008000800 */
[----:B------:R-:W-:Y:S04]  /*38c90*/  LDS R241, [R2+UR12+0x18500] ;  /* 0x0185000c02f17984 */ /* 0x000fe80008000800 */
[----:B------:R-:W-:Y:S01]  /*38ca0*/  LDS R243, [R2+UR12+0x1a500] ;  /* 0x01a5000c02f37984 */ /* 0x000fe20008000800 */
[C---:B--2---:R-:W-:Y:S06]  /*38cb0*/  HMMA.1688.F32.TF32 R16, R232.reuse, R80, R16 ;  /* 0x00000050e810723c */ /* 0x044fec0000081010 */
[----:B---3--:R-:W-:-:S15]  /*38cc0*/  HMMA.1688.F32.TF32 R20, R232, R76, R20 ;  /* 0x0000004ce814723c */ /* 0x008fde0000081014 */
[----:B------:R-:W-:-:S03]  /*38cd0*/  NOP ;  /* 0x0000000000007918 */ /* 0x000fc60000000000 */
[----:B-1----:R-:W-:Y:S01]  /*38ce0*/  MOV R231, R19 ;  /* 0x0000001300e77202 */ /* 0x002fe20000000f00 */
[----:B------:R-:W-:Y:S01]  /*38cf0*/  IMAD.MOV.U32 R230, RZ, RZ, R18 ;  /* 0x000000ffffe67224 */ /* 0x000fe200078e0012 */
[----:B------:R-:W-:Y:S01]  /*38d00*/  MOV R228, R16 ;  /* 0x0000001000e47202 */ /* 0x000fe20000000f00 */
[----:B------:R-:W-:Y:S01]  /*38d10*/  IMAD.MOV.U32 R229, RZ, RZ, R17 ;  /* 0x000000ffffe57224 */ /* 0x000fe200078e0011 */
[C---:B----4-:R-:W-:Y:S06]  /*38d20*/  HMMA.1688.F32.TF32 R8, R232.reuse, R88, R8 ;  /* 0x00000058e808723c */ /* 0x050fec0000081008 */
[----:B------:R-:W-:Y:S01]  /*38d30*/  HMMA.1688.F32.TF32 R12, R232, R84, R12 ;  /* 0x00000054e80c723c */ /* 0x000fe2000008100c */
[----:B------:R-:W-:Y:S04]  /*38d40*/  STL.64 [R1+0xe0], R20 ;  /* 0x0000e01401007387 */ /* 0x000fe80000100a00 */
[----:B------:R-:W-:Y:S04]  /*38d50*/  STL.64 [R1+0xe8], R22 ;  /* 0x0000e81601007387 */ /* 0x000fe80000100a00 */
[----:B------:R1:W-:Y:S04]  /*38d60*/  STL [R1+0x20bc], R231 ;  /* 0x0020bce701007387 */ /* 0x0003e80000100800 */
[----:B------:R2:W-:Y:S04]  /*38d70*/  STL [R1+0x20b8], R230 ;  /* 0x0020b8e601007387 */ /* 0x0005e80000100800 */
[----:B------:R3:W-:Y:S04]  /*38d80*/  STL [R1+0x20b4], R228 ;  /* 0x0020b4e401007387 */ /* 0x0007e80000100800 */
[----:B------:R4:W-:Y:S04]  /*38d90*/  STL [R1+0x20b0], R229 ;  /* 0x0020b0e501007387 */ /* 0x0009e80000100800 */
[----:B------:R-:W-:Y:S01]  /*38da0*/  STL.64 [R1+0x220], R12 ;  /* 0x0002200c01007387 */ /* 0x000fe20000100a00 */
[----:B-1----:R-:W-:-:S03]  /*38db0*/  IMAD.MOV.U32 R231, RZ, RZ, R8 ;  /* 0x000000ffffe77224 */ /* 0x002fc600078e0008 */
[----:B------:R1:W-:Y:S01]  /*38dc0*/  STL.64 [R1+0x228], R14 ;  /* 0x0002280e01007387 */ /* 0x0003e20000100a00 */
[----:B--2---:R-:W-:Y:S01]  /*38dd0*/  IMAD.MOV.U32 R230, RZ, RZ, R9 ;  /* 0x000000ffffe67224 */ /* 0x004fe200078e0009 */
[----:B---3--:R-:W-:Y:S01]  /*38de0*/  MOV R228, R10 ;  /* 0x0000000a00e47202 */ /* 0x008fe20000000f00 */
[----:B----4-:R-:W-:Y:S02]  /*38df0*/  IMAD.MOV.U32 R229, RZ, RZ, R11 ;  /* 0x000000ffffe57224 */ /* 0x010fe400078e000b */
[C---:B------:R-:W-:Y:S06]  /*38e00*/  HMMA.1688.F32.TF32 R8, R232.reuse, R96, R68 ;  /* 0x00000060e808723c */ /* 0x040fec0000081044 */
[C---:B-1----:R-:W-:Y:S06]  /*38e10*/  HMMA.1688.F32.TF32 R12, R232.reuse, R92, R72 ;  /* 0x0000005ce80c723c */ /* 0x042fec0000081048 */
[----:B------:R-:W-:-:S15]  /*38e20*/  HMMA.1688.F32.TF32 R16, R232, R100, R64 ;  /* 0x00000064e810723c */ /* 0x000fde0000081040 */
[----:B------:R-:W-:-:S02]  /*38e30*/  NOP ;  /* 0x0000000000007918 */ /* 0x000fc40000000000 */
[----:B------:R-:W-:Y:S04]  /*38e40*/  STL.64 [R1+0x240], R12 ;  /* 0x0002400c01007387 */ /* 0x000fe80000100a00 */
[----:B------:R1:W-:Y:S04]  /*38e50*/  STL.64 [R1+0x248], R14 ;  /* 0x0002480e01007387 */ /* 0x0003e80000100a00 */
[----:B------:R-:W-:Y:S04]  /*38e60*/  STL.64 [R1+0x250], R8 ;  /* 0x0002500801007387 */ /* 0x000fe80000100a00 */
[----:B------:R2:W-:Y:S01]  /*38e70*/  STL.64 [R1+0x258], R10 ;  /* 0x0002580a01007387 */ /* 0x0005e20000100a00 */
[----:B-1----:R-:W-:Y:S06]  /*38e80*/  HMMA.1688.F32.TF32 R12, R232, R104, R60 ;  /* 0x00000068e80c723c */ /* 0x002fec000008103c */
[C---:B--2---:R-:W-:Y:S01]  /*38e90*/  HMMA.1688.F32.TF32 R8, R236.reuse, R76, R56 ;  /* 0x0000004cec08723c */ /* 0x044fe20000081038 */
        /* <DEDUP_REMOVED lines=20> */
[C---:B-1----:R-:W-:Y:S06]  /*38fe0*/  HMMA.1688.F32.TF32 R12, R236.reuse, R96, R4 ;  /* 0x00000060ec0c723c */ /* 0x042fec0000081004 */
[C---:B------:R-:W-:Y:S01]  /*38ff0*/  HMMA.1688.F32.TF32 R4, R236.reuse, R104, R244 ;  /* 0x00000068ec04723c */ /* 0x040fe200000810f4 */
[----:B------:R-:W-:Y:S05]  /*39000*/  LDS R244, [R0+UR12+0x18580] ;  /* 0x0185800c00f47984 */ /* 0x000fea0008000800 */
[-C--:B--2---:R-:W-:Y:S01]  /*39010*/  HMMA.1688.F32.TF32 R8, R236, R100.reuse, R248 ;  /* 0x00000064ec08723c */ /* 0x084fe200000810f8 */
[----:B------:R-:W-:Y:S04]  /*39020*/  STL.64 [R1+0x2c0], R16 ;  /* 0x0002c01001007387 */ /* 0x000fe80000100a00 */
[----:B------:R-:W-:Y:S04]  /*39030*/  STL.64 [R1+0x2c8], R18 ;  /* 0x0002c81201007387 */ /* 0x000fe80000100a00 */
[----:B------:R-:W-:Y:S04]  /*39040*/  LDS R236, [R0+UR12+0x18480] ;  /* 0x0184800c00ec7984 */ /* 0x000fe80008000800 */
[----:B------:R-:W-:Y:S04]  /*39050*/  STL.64 [R1+0x2d0], R12 ;  /* 0x0002d00c01007387 */ /* 0x000fe80000100a00 */
[----:B------:R-:W-:Y:S04]  /*39060*/  STL.64 [R1+0x2d8], R14 ;  /* 0x0002d80e01007387 */ /* 0x000fe80000100a00 */
[----:B------:R-:W2:Y:S04]  /*39070*/  LDL.LU R40, [R1] ;  /* 0x0000000001287983 */ /* 0x000ea80000300800 */
[----:B------:R1:W-:Y:S04]  /*39080*/  STL.64 [R1+0x300], R8 ;  /* 0x0003000801007387 */ /* 0x0003e80000100a00 */
[----:B------:R3:W-:Y:S04]  /*39090*/  STL.64 [R1+0x308], R10 ;  /* 0x0003080a01007387 */ /* 0x0007e80000100a00 */
[----:B------:R4:W-:Y:S04]  /*390a0*/  STL.64 [R1+0x2f0], R4 ;  /* 0x0002f00401007387 */ /* 0x0009e80000100a00 */
[----:B------:R4:W-:Y:S04]  /*390b0*/  STL.64 [R1+0x2f8], R6 ;  /* 0x0002f80601007387 */ /* 0x0009e80000100a00 */
        /* <DEDUP_REMOVED lines=35> */
[----:B-1----:R-:W2:Y:S04]  /*392f0*/  LDL.LU R8, [R1+0x90] ;  /* 0x0000900001087983 */ /* 0x002ea80000300800 */
[----:B------:R-:W2:Y:S04]  /*39300*/  LDL.LU R9, [R1+0x94] ;  /* 0x0000940001097983 */ /* 0x000ea80000300800 */
[----:B---3--:R-:W2:Y:S04]  /*39310*/  LDL.LU R10, [R1+0x98] ;  /* 0x00009800010a7983 */ /* 0x008ea80000300800 */
        /* <DEDUP_REMOVED lines=79> */
[----:B------:R-:W4:Y:S04]  /*39810*/  LDS R239, [R2+UR12+0x1a480] ;  /* 0x01a4800c02ef7984 */ /* 0x000f280008000800 */
[----:B------:R-:W-:Y:S04]  /*39820*/  LDS R246, [R0+UR12+0x1a580] ;  /* 0x01a5800c00f67984 */ /* 0x000fe80008000800 */
[----:B------:R-:W-:Y:S04]  /*39830*/  LDS R245, [R2+UR12+0x18580] ;  /* 0x0185800c02f57984 */ /* 0x000fe80008000800 */
[----:B------:R-:W1:Y:S01]  /*39840*/  LDS R247, [R2+UR12+0x1a580] ;  /* 0x01a5800c02f77984 */ /* 0x000e620008000800 */
[----:B----4-:R-:W-:Y:S06]  /*39850*/  HMMA.1688.F32.TF32 R4, R236, R100, R4 ;  /* 0x00000064ec04723c */ /* 0x010fec0000081004 */
[C---:B--2---:R-:W-:Y:S06]  /*39860*/  HMMA.1688.F32.TF32 R124, R232.reuse, R96, R124 ;  /* 0x00000060e87c723c */ /* 0x044fec000008107c */
[C---:B---3--:R-:W-:Y:S06]  /*39870*/  HMMA.1688.F32.TF32 R128, R232.reuse, R92, R128 ;  /* 0x0000005ce880723c */ /* 0x048fec0000081080 */
        /* <DEDUP_REMOVED lines=42> */
[----:B------:R-:W4:Y:S01]  /*39b20*/  LDL.LU R235, [R1+0xdc] ;  /* 0x0000dc0001eb7983 */ /* 0x000f220000300800 */
[C---:B------:R-:W-:Y:S06]  /*39b30*/  HMMA.1688.F32.TF32 R112, R236.reuse, R76, R112 ;  /* 0x0000004cec70723c */ /* 0x040fec0000081070 */
[C---:B------:R-:W-:Y:S06]  /*39b40*/  HMMA.1688.F32.TF32 R108, R236.reuse, R80, R108 ;  /* 0x00000050ec6c723c */ /* 0x040fec000008106c */
[C---:B------:R-:W-:Y:S06]  /*39b50*/  HMMA.1688.F32.TF32 R36, R236.reuse, R84, R36 ;  /* 0x00000054ec24723c */ /* 0x040fec0000081024 */
[C---:B------:R-:W-:Y:S06]  /*39b60*/  HMMA.1688.F32.TF32 R32, R236.reuse, R88, R32 ;  /* 0x00000058ec20723c */ /* 0x040fec0000081020 */
[C---:B------:R-:W-:Y:S01]  /*39b70*/  HMMA.1688.F32.TF32 R28, R236.reuse, R92, R28 ;  /* 0x0000005cec1c723c */ /* 0x040fe2000008101c */
[----:B------:R-:W-:Y:S05]  /*39b80*/  STL.64 [R1+0x4b0], R112 ;  /* 0x0004b07001007387 */ /* 0x000fea0000100a00 */
[C---:B------:R-:W-:Y:S01]  /*39b90*/  HMMA.1688.F32.TF32 R24, R236.reuse, R96, R24 ;  /* 0x00000060ec18723c */ /* 0x040fe20000081018 */
        /* <DEDUP_REMOVED lines=30> */
[----:B------:R-:W-:Y:S04]  /*39d80*/  STL.64 [R1+0x3c0], R236 ;  /* 0x0003c0ec01007387 */ /* 0x000fe80000100a00 */
[----:B------:R4:W-:Y:S02]  /*39d90*/  STL.64 [R1+0x3c8], R238 ;  /* 0x0003c8ee01007387 */ /* 0x0009e40000100a00 */
[C---:B----4-:R-:W-:Y:S06]  /*39da0*/  HMMA.1688.F32.TF32 R236, R240.reuse, R76, R232 ;  /* 0x0000004cf0ec723c */ /* 0x050fec00000810e8 */
[C---:B------:R-:W-:Y:S06]  /*39db0*/  HMMA.1688.F32.TF32 R232, R240.reuse, R80, R20 ;  /* 0x00000050f0e8723c */ /* 0x040fec0000081014 */
[C---:B------:R-:W-:Y:S06]  /*39dc0*/  HMMA.1688.F32.TF32 R20, R240.reuse, R84, R16 ;  /* 0x00000054f014723c */ /* 0x040fec0000081010 */
        /* <DEDUP_REMOVED lines=16> */
[----:B----4-:R-:W-:Y:S03]  /*39ed0*/  HMMA.1688.F32.TF32 R12, R240, R104, R64 ;  /* 0x00000068f00c723c */ /* 0x010fe60000081040 */
        /* <DEDUP_REMOVED lines=12> */
[C---:B----4-:R-:W-:Y:S03]  /*39fa0*/  HMMA.1688.F32.TF32 R12, R244.reuse, R84, R52 ;  /* 0x00000054f40c723c */ /* 0x050fe60000081034 */
[----:B------:R-:W-:Y:S04]  /*39fb0*/  LDS R236, [R0+UR12+0x18680] ;  /* 0x0186800c00ec7984 */ /* 0x000fe80008000800 */
[----:B------:R-:W-:Y:S01]  /*39fc0*/  LDS R238, [R0+UR12+0x1a680] ;  /* 0x01a6800c00ee7984 */ /* 0x000fe20008000800 */
[C---:B-1----:R-:W-:Y:S03]  /*39fd0*/  HMMA.1688.F32.TF32 R8, R244.reuse, R88, R48 ;  /* 0x00000058f408723c */ /* 0x042fe60000081030 */
[----:B------:R-:W-:Y:S04]  /*39fe0*/  LDS R237, [R2+UR12+0x18680] ;  /* 0x0186800c02ed7984 */ /* 0x000fe80008000800 */
[----:B------:R-:W1:Y:S04]  /*39ff0*/  LDS R239, [R2+UR12+0x1a680] ;  /* 0x01a6800c02ef7984 */ /* 0x000e680008000800 */
[----:B------:R-:W-:Y:S04]  /*3a000*/  STL.64 [R1+0x90], R16 ;  /* 0x0000901001007387 */ /* 0x000fe80000100a00 */
[----:B------:R4:W-:Y:S04]  /*3a010*/  STL.64 [R1+0x98], R18 ;  /* 0x0000981201007387 */ /* 0x0009e80000100a00 */
[----:B------:R-:W-:Y:S04]  /*3a020*/  STL.64 [R1+0x80], R12 ;  /* 0x0000800c01007387 */ /* 0x000fe80000100a00 */
[----:B------:R4:W-:Y:S02]  /*3a030*/  STL.64 [R1+0x88], R14 ;  /* 0x0000880e01007387 */ /* 0x0009e40000100a00 */
[C---:B----4-:R-:W-:Y:S02]  /*3a040*/  HMMA.1688.F32.TF32 R16, R244.reuse, R92, R44 ;  /* 0x0000005cf410723c */ /* 0x050fe4000008102c */
[----:B------:R-:W-:Y:S04]  /*3a050*/  STL.64 [R1+0x70], R8 ;  /* 0x0000700801007387 */ /* 0x000fe80000100a00 */
[----:B------:R3:W-:Y:S01]  /*3a060*/  STL.64 [R1+0x78], R10 ;  /* 0x0000780a01007387 */ /* 0x0007e20000100a00 */
[C---:B------:R-:W-:Y:S03]  /*3a070*/  HMMA.1688.F32.TF32 R12, R244.reuse, R96, R40 ;  /* 0x00000060f40c723c */ /* 0x040fe60000081028 */
[----:B------:R-:W-:Y:S04]  /*3a080*/  LDS R240, [R0+UR12+0x18700] ;  /* 0x0187000c00f07984 */ /* 0x000fe80008000800 */
[----:B------:R-:W-:Y:S04]  /*3a090*/  LDS R242, [R0+UR12+0x1a700] ;  /* 0x01a7000c00f27984 */ /* 0x000fe80008000800 */
[----:B------:R-:W-:Y:S04]  /*3a0a0*/  LDS R241, [R2+UR12+0x18700] ;  /* 0x0187000c02f17984 */ /* 0x000fe80008000800 */
[----:B------:R-:W-:Y:S04]  /*3a0b0*/  LDS R243, [R2+UR12+0x1a700] ;  /* 0x01a7000c02f37984 */ /* 0x000fe80008000800 */
[----:B------:R-:W-:Y:S01]  /*3a0c0*/  STL.64 [R1+0x60], R16 ;  /* 0x0000601001007387 */ /* 0x000fe20000100a00 */
[C---:B---3--:R-:W-:Y:S03]  /*3a0d0*/  HMMA.1688.F32.TF32 R8, R244.reuse, R100, R248 ;  /* 0x00000064f408723c */ /* 0x048fe600000810f8 */
[----:B------:R-:W-:Y:S04]  /*3a0e0*/  STL.64 [R1+0x68], R18 ;  /* 0x0000681201007387 */ /* 0x000fe80000100a00 */
[----:B------:R-:W-:Y:S01]  /*3a0f0*/  STL.64 [R1+0x50], R12 ;  /* 0x0000500c01007387 */ /* 0x000fe20000100a00 */
[----:B--2---:R-:W-:Y:S03]  /*3a100*/  HMMA.1688.F32.TF32 R248, R244, R104, R4 ;  /* 0x00000068f4f8723c */ /* 0x004fe60000081004 */
[----:B------:R-:W-:Y:S04]  /*3a110*/  STL.64 [R1+0x58], R14 ;  /* 0x0000580e01007387 */ /* 0x000fe80000100a00 */
[----:B------:R-:W2:Y:S04]  /*3a120*/  LDL.LU R244, [R1+0x320] ;  /* 0x0003200001f47983 */ /* 0x000ea80000300800 */
[----:B------:R-:W-:Y:S04]  /*3a130*/  LDS R4, [R0+UR12+0x18780] ;  /* 0x0187800c00047984 */ /* 0x000fe80008000800 */
[----:B------:R-:W-:Y:S04]  /*3a140*/  LDS R6, [R0+UR12+0x1a780] ;  /* 0x01a7800c00067984 */ /* 0x000fe80008000800 */
[----:B------:R3:W-:Y:S04]  /*3a150*/  STL.64 [R1], R8 ;  /* 0x0000000801007387 */ /* 0x0007e80000100a00 */
[----:B------:R4:W-:Y:S04]  /*3a160*/  STL.64 [R1+0x8], R10 ;  /* 0x0000080a01007387 */ /* 0x0009e80000100a00 */
[----:B------:R-:W2:Y:S04]  /*3a170*/  LDL.LU R245, [R1+0x324] ;  /* 0x0003240001f57983 */ /* 0x000ea80000300800 */
[----:B------:R-:W2:Y:S04]  /*3a180*/  LDL.LU R246, [R1+0x328] ;  /* 0x0003280001f67983 */ /* 0x000ea80000300800 */
[----:B------:R-:W2:Y:S04]  /*3a190*/  LDL.LU R247, [R1+0x32c] ;  /* 0x00032c0001f77983 */ /* 0x000ea80000300800 */
[----:B------:R-:W1:Y:S04]  /*3a1a0*/  LDL.LU R40, [R1+0x3d0] ;  /* 0x0003d00001287983 */ /* 0x000e680000300800 */
[----:B------:R-:W1:Y:S04]  /*3a1b0*/  LDL.LU R41, [R1+0x3d4] ;  /* 0x0003d40001297983 */ /* 0x000e680000300800 */
[----:B------:R-:W1:Y:S04]  /*3a1c0*/  LDL.LU R42, [R1+0x3d8] ;  /* 0x0003d800012a7983 */ /* 0x000e680000300800 */
[----:B------:R-:W1:Y:S04]  /*3a1d0*/  LDL.LU R43, [R1+0x3dc] ;  /* 0x0003dc00012b7983 */ /* 0x000e680000300800 */
        /* <DEDUP_REMOVED lines=20> */
[----:B---3--:R-:W3:Y:S04]  /*3a320*/  LDL.LU R8, [R1+0x770] ;  /* 0x0007700001087983 */ /* 0x008ee80000300800 */
[----:B------:R-:W3:Y:S04]  /*3a330*/  LDL.LU R9, [R1+0x774] ;  /* 0x0007740001097983 */ /* 0x000ee80000300800 */
[----:B----4-:R-:W3:Y:S04]  /*3a340*/  LDL.LU R10, [R1+0x778] ;  /* 0x00077800010a7983 */ /* 0x010ee80000300800 */
        /* <DEDUP_REMOVED lines=25> */
[----:B------:R-:W-:Y:S04]  /*3a4e0*/  LDS R5, [R2+UR12+0x18780] ;  /* 0x0187800c02057984 */ /* 0x000fe80008000800 */
[----:B------:R-:W4:Y:S01]  /*3a4f0*/  LDS R7, [R2+UR12+0x1a780] ;  /* 0x01a7800c02077984 */ /* 0x000f220008000800 */
[C---:B-1----:R-:W-:Y:S06]  /*3a500*/  HMMA.1688.F32.TF32 R40, R236.reuse, R92, R40 ;  /* 0x0000005cec28723c */ /* 0x042fec0000081028 */
[C---:B--2---:R-:W-:Y:S06]  /*3a510*/  HMMA.1688.F32.TF32 R44, R236.reuse, R88, R44 ;  /* 0x00000058ec2c723c */ /* 0x044fec000008102c */
[----:B------:R-:W-:Y:S06]  /*3a520*/  HMMA.1688.F32.TF32 R52, R236, R80, R52 ;  /* 0x00000050ec34723c */ /* 0x000fec0000081034 */
[C---:B------:R-:W-:Y:S06]  /*3a530*/  HMMA.1688.F32.TF32 R68, R232.reuse, R96, R68 ;  /* 0x00000060e844723c */ /* 0x040fec0000081044 */
[C---:B------:R-:W-:Y:S06]  /*3a540*/  HMMA.1688.F32.TF32 R72, R232.reuse, R92, R72 ;  /* 0x0000005ce848723c */ /* 0x040fec0000081048 */
[C---:B---3--:R-:W-:Y:S06]  /*3a550*/  HMMA.1688.F32.TF32 R8, R232.reuse, R88, R8 ;  /* 0x00000058e808723c */ /* 0x048fec0000081008 */
[C---:B----4-:R-:W-:Y:S06]  /*3a560*/  HMMA.1688.F32.TF32 R16, R232.reuse, R80, R16 ;  /* 0x00000050e810723c */ /* 0x050fec0000081010 */
[C---:B------:R-:W-:Y:S06]  /*3a570*/  HMMA.1688.F32.TF32 R20, R232.reuse, R76, R20 ;  /* 0x0000004ce814723c */ /* 0x040fec0000081014 */
[----:B------:R-:W-:-:S15]  /*3a580*/  HMMA.1688.F32.TF32 R12, R232, R84, R12 ;  /* 0x00000054e80c723c */ /* 0x000fde000008100c */
[----:B------:R-:W-:-:S02]  /*3a590*/  NOP ;  /* 0x0000000000007918 */ /* 0x000fc40000000000 */
[----:B------:R-:W-:Y:S04]  /*3a5a0*/  STL.64 [R1+0x530], R20 ;  /* 0x0005301401007387 */ /* 0x000fe80000100a00 */
[----:B------:R1:W-:Y:S01]  /*3a5b0*/  STL.64 [R1+0x538], R22 ;  /* 0x0005381601007387 */ /* 0x0003e20000100a00 */
[C---:B------:R-:W-:Y:S03]  /*3a5c0*/  HMMA.1688.F32.TF32 R64, R232.reuse, R100, R64 ;  /* 0x00000064e840723c */ /* 0x040fe60000081040 */
[----:B-1----:R-:W2:Y:S04]  /*3a5d0*/  LDL.LU.64 R22, [R1+0x2198] ;  /* 0x0021980001167983 */ /* 0x002ea80000300a00 */
[----:B------:R-:W2:Y:S01]  /*3a5e0*/  LDL.LU.64 R20, [R1+0x2190] ;  /* 0x0021900001147983 */ /* 0x000ea20000300a00 */
[----:B------:R-:W-:Y:S03]  /*3a5f0*/  HMMA.1688.F32.TF32 R232, R232, R104, R60 ;  /* 0x00000068e8e8723c */ /* 0x000fe6000008103c */
[----:B------:R-:W-:Y:S04]  /*3a600*/  STL.64 [R1+0x520], R16 ;  /* 0x0005201001007387 */ /* 0x000fe80000100a00 */
[----:B------:R1:W-:Y:S01]  /*3a610*/  STL.64 [R1+0x528], R18 ;  /* 0x0005281201007387 */ /* 0x0003e20000100a00 */
[C---:B------:R-:W-:Y:S03]  /*3a620*/  HMMA.1688.F32.TF32 R56, R236.reuse, R76, R56 ;  /* 0x0000004cec38723c */ /* 0x040fe60000081038 */
[----:B-1----:R-:W3:Y:S04]  /*3a630*/  LDL.LU.64 R18, [R1+0x2188] ;  /* 0x0021880001127983 */ /* 0x002ee80000300a00 */
[----:B------:R-:W3:Y:S04]  /*3a640*/  LDL.LU.64 R16, [R1+0x2180] ;  /* 0x0021800001107983 */ /* 0x000ee80000300a00 */
[----:B------:R-:W-:Y:S04]  /*3a650*/  STL.64 [R1+0x510], R12 ;  /* 0x0005100c01007387 */ /* 0x000fe80000100a00 */
[----:B------:R1:W-:Y:S04]  /*3a660*/  STL.64 [R1+0x518], R14 ;  /* 0x0005180e01007387 */ /* 0x0003e80000100a00 */
[----:B-1----:R-:W4:Y:S04]  /*3a670*/  LDL.LU.64 R14, [R1+0x2178] ;  /* 0x00217800010e7983 */ /* 0x002f280000300a00 */
[----:B------:R-:W4:Y:S04]  /*3a680*/  LDL.LU.64 R12, [R1+0x2170] ;  /* 0x00217000010c7983 */ /* 0x000f280000300a00 */
[----:B------:R-:W-:Y:S04]  /*3a690*/  STL.64 [R1+0x500], R8 ;  /* 0x0005000801007387 */ /* 0x000fe80000100a00 */
[----:B------:R1:W-:Y:S01]  /*3a6a0*/  STL.64 [R1+0x508], R10 ;  /* 0x0005080a01007387 */ /* 0x0003e20000100a00 */
[C---:B------:R-:W-:Y:S03]  /*3a6b0*/  HMMA.1688.F32.TF32 R48, R236.reuse, R84, R48 ;  /* 0x00000054ec30723c */ /* 0x040fe60000081030 */
        /* <DEDUP_REMOVED lines=14> */
[----:B------:R-:W3:Y:S04]  /*3a7a0*/  LDL.LU.64 R62, [R1+0x2128] ;  /* 0x00212800013e7983 */ /* 0x000ee80000300a00 */
[----:B------:R-:W3:Y:S04]  /*3a7b0*/  LDL.LU.64 R60, [R1+0x2120] ;  /* 0x00212000013c7983 */ /* 0x000ee80000300a00 */
[----:B------:R1:W-:Y:S04]  /*3a7c0*/  STL.64 [R1+0x440], R232 ;  /* 0x000440e801007387 */ /* 0x0003e80000100a00 */
[----:B------:R1:W-:Y:S04]  /*3a7d0*/  STL.64 [R1+0x448], R234 ;  /* 0x000448ea01007387 */ /* 0x0003e80000100a00 */
[----:B-1----:R-:W3:Y:S04]  /*3a7e0*/  LDL.LU R232, [R1+0x340] ;  /* 0x0003400001e87983 */ /* 0x002ee80000300800 */
[----:B------:R-:W3:Y:S04]  /*3a7f0*/  LDL.LU R233, [R1+0x344] ;  /* 0x0003440001e97983 */ /* 0x000ee80000300800 */
[----:B------:R-:W3:Y:S04]  /*3a800*/  LDL.LU R234, [R1+0x348] ;  /* 0x0003480001ea7983 */ /* 0x000ee80000300800 */
        /* <DEDUP_REMOVED lines=19> */
[----:B------:R-:W3:Y:S01]  /*3a940*/  LDL.LU.64 R40, [R1+0x20d0] ;  /* 0x0020d00001287983 */ /* 0x000ee20000300a00 */
[----:B------:R-:W-:Y:S01]  /*3a950*/  IMAD.MOV.U32 R235, RZ, RZ, R252 ;  /* 0x000000ffffeb7224 */ /* 0x000fe200078e00fc */
[----:B------:R-:W-:Y:S06]  /*3a960*/  HMMA.1688.F32.TF32 R244, R236, R100, R244 ;  /* 0x00000064ecf4723c */ /* 0x000fec00000810f4 */
[C---:B--2---:R-:W-:Y:S06]  /*3a970*/  HMMA.1688.F32.TF32 R20, R4.reuse, R88, R20 ;  /* 0x000000580414723c */ /* 0x044fec0000081014 */
[C---:B------:R-:W-:Y:S06]  /*3a980*/  HMMA.1688.F32.TF32 R24, R4.reuse, R92, R24 ;  /* 0x0000005c0418723c */ /* 0x040fec0000081018 */
[C---:B----4-:R-:W-:Y:S06]  /*3a990*/  HMMA.1688.F32.TF32 R12, R4.reuse, R80, R12 ;  /* 0x00000050040c723c */ /* 0x050fec000008100c */
[----:B---3--:R-:W-:-:S15]  /*3a9a0*/  HMMA.1688.F32.TF32 R8, R4, R76, R8 ;  /* 0x0000004c0408723c */ /* 0x008fde0000081008 */
[----:B------:R-:W-:-:S03]  /*3a9b0*/  NOP ;  /* 0x0000000000007918 */ /* 0x000fc60000000000 */
[----:B------:R-:W-:Y:S02]  /*3a9c0*/  MOV R3, R15 ;  /* 0x0000000f00037202 */ /* 0x000fe40000000f00 */
[----:B------:R-:W-:Y:S01]  /*3a9d0*/  LDS R15, [R2+UR12+0x1e000] ;  /* 0x01e0000c020f7984 */ /* 0x000fe20008000800 */
[----:B------:R-:W-:-:S15]  /*3a9e0*/  HMMA.1688.F32.TF32 R232, R236, R96, R232 ;  /* 0x00000060ece8723c */ /* 0x000fde00000810e8 */
[----:B------:R-:W-:-:S08]  /*3a9f0*/  NOP ;  /* 0x0000000000007918 */ /* 0x000fd00000000000 */
[----:B------:R-:W-:Y:S04]  /*3aa00*/  STL.64 [R1+0x3e0], R232 ;  /* 0x0003e0e801007387 */ /* 0x000fe80000100a00 */
[----:B------:R1:W-:Y:S04]  /*3aa10*/  STL.64 [R1+0x3e8], R234 ;  /* 0x0003e8ea01007387 */ /* 0x0003e80000100a00 */
[----:B------:R-:W-:Y:S04]  /*3aa20*/  STL.64 [R1+0x3d0], R244 ;  /* 0x0003d0f401007387 */ /* 0x000fe80000100a00 */
[----:B------:R-:W-:Y:S01]  /*3aa30*/  STL.64 [R1+0x3d8], R246 ;  /* 0x0003d8f601007387 */ /* 0x000fe20000100a00 */
[----:B------:R-:W-:Y:S06]  /*3aa40*/  HMMA.1688.F32.TF32 R44, R240, R76, R44 ;  /* 0x0000004cf02c723c */ /* 0x000fec000008102c */
[----:B-1----:R-:W-:Y:S06]  /*3aa50*/  HMMA.1688.F32.TF32 R232, R236, R104, R40 ;  /* 0x00000068ece8723c */ /* 0x002fec0000081028 */
[C---:B------:R-:W-:Y:S06]  /*3aa60*/  HMMA.1688.F32.TF32 R40, R240.reuse, R80, R48 ;  /* 0x00000050f028723c */ /* 0x040fec0000081030 */
        /* <DEDUP_REMOVED lines=10> */
[----:B------:R1:W-:Y:S01]  /*3ab10*/  STL.64 [R1+0x318], R50 ;  /* 0x0003183201007387 */ /* 0x0003e20000100a00 */
[----:B------:R-:W-:Y:S01]  /*3ab20*/  MOV R80, R12 ;  /* 0x0000000c00507202 */ /* 0x000fe20000000f00 */
[----:B------:R-:W-:-:S02]  /*3ab30*/  IMAD.MOV.U32 R77, RZ, RZ, R13 ;  /* 0x000000ffff4d7224 */ /* 0x000fc400078e000d */
[----:B------:R-:W-:Y:S01]  /*3ab40*/  IMAD.MOV.U32 R76, RZ, RZ, R14 ;  /* 0x000000ffff4c7224 */ /* 0x000fe200078e000e */
[----:B------:R-:W-:Y:S04]  /*3ab50*/  LDS R12, [R0+UR12+0x1c000] ;  /* 0x01c0000c000c7984 */ /* 0x000fe80008000800 */
[----:B------:R-:W-:Y:S01]  /*3ab60*/  LDS R14, [R0+UR12+0x1e000] ;  /* 0x01e0000c000e7984 */ /* 0x000fe20008000800 */
[C---:B-1----:R-:W-:Y:S03]  /*3ab70*/  HMMA.1688.F32.TF32 R48, R240.reuse, R96, R64 ;  /* 0x00000060f030723c */ /* 0x042fe60000081040 */
[----:B------:R-:W-:Y:S04]  /*3ab80*/  STL.64 [R1+0x2e0], R44 ;  /* 0x0002e02c01007387 */ /* 0x000fe80000100a00 */
[----:B------:R1:W-:Y:S04]  /*3ab90*/  STL.64 [R1+0x2e8], R46 ;  /* 0x0002e82e01007387 */ /* 0x0003e80000100a00 */
[----:B------:R-:W-:Y:S04]  /*3aba0*/  STL.64 [R1+0xf0], R40 ;  /* 0x0000f02801007387 */ /* 0x000fe80000100a00 */
[----:B------:R2:W-:Y:S01]  /*3abb0*/  STL.64 [R1+0xf8], R42 ;  /* 0x0000f82a01007387 */ /* 0x0005e20000100a00 */
[----:B-1----:R-:W-:Y:S03]  /*3abc0*/  HMMA.1688.F32.TF32 R44, R240, R100, R68 ;  /* 0x00000064f02c723c */ /* 0x002fe60000081044 */
[----:B------:R-:W1:Y:S03]  /*3abd0*/  LDS R13, [R2+UR12+0x1c000] ;  /* 0x01c0000c020d7984 */ /* 0x000e660008000800 */
[C---:B------:R-:W-:Y:S06]  /*3abe0*/  HMMA.1688.F32.TF32 R28, R4.reuse, R96, R28 ;  /* 0x00000060041c723c */ /* 0x040fec000008101c */
[----:B------:R-:W-:Y:S01]  /*3abf0*/  HMMA.1688.F32.TF32 R32, R4, R100, R32 ;  /* 0x000000640420723c */ /* 0x000fe20000081020 */
[----:B------:R-:W-:Y:S01]  /*3ac00*/  IMAD.MOV.U32 R244, RZ, RZ, R199 ;  /* 0x000000fffff47224 */ /* 0x000fe200078e00c7 */
[----:B------:R-:W-:Y:S01]  /*3ac10*/  MOV R245, R201 ;  /* 0x000000c900f57202 */ /* 0x000fe20000000f00 */
[----:B------:R-:W-:Y:S01]  /*3ac20*/  IMAD.MOV.U32 R246, RZ, RZ, R202 ;  /* 0x000000fffff67224 */ /* 0x000fe200078e00ca */
[----:B------:R-:W-:Y:S02]  /*3ac30*/  LDS R56, [R0+UR12+0x1c180] ;  /* 0x01c1800c00387984 */ /* 0x000fe40008000800 */
[----:B--2---:R-:W-:Y:S02]  /*3ac40*/  HMMA.1688.F32.TF32 R40, R240, R104, R72 ;  /* 0x00000068f028723c */ /* 0x004fe40000081048 */
[----:B------:R-:W-:Y:S04]  /*3ac50*/  STL.64 [R1+0xd0], R48 ;  /* 0x0000d03001007387 */ /* 0x000fe80000100a00 */
[----:B------:R-:W-:Y:S04]  /*3ac60*/  STL.64 [R1+0xd8], R50 ;  /* 0x0000d83201007387 */ /* 0x000fe80000100a00 */
[----:B------:R-:W-:Y:S04]  /*3ac70*/  STL.64 [R1+0xc0], R44 ;  /* 0x0000c02c01007387 */ /* 0x000fe80000100a00 */
[----:B------:R-:W-:Y:S01]  /*3ac80*/  STL.64 [R1+0xc8], R46 ;  /* 0x0000c82e01007387 */ /* 0x000fe20000100a00 */
[----:B------:R-:W-:-:S03]  /*3ac90*/  IMAD.MOV.U32 R247, RZ, RZ, R203 ;  /* 0x000000fffff77224 */ /* 0x000fc600078e00cb */
[----:B------:R-:W-:Y:S04]  /*3aca0*/  LDS R58, [R0+UR12+0x1e180] ;  /* 0x01e1800c003a7984 */ /* 0x000fe80008000800 */
[----:B------:R-:W-:Y:S04]  /*3acb0*/  LDS R57, [R2+UR12+0x1c180] ;  /* 0x01c1800c02397984 */ /* 0x000fe80008000800 */
[----:B------:R-:W-:Y:S04]  /*3acc0*/  STL.64 [R1+0x40], R40 ;  /* 0x0000402801007387 */ /* 0x000fe80000100a00 */
[----:B------:R-:W-:Y:S04]  /*3acd0*/  STL.64 [R1+0x48], R42 ;  /* 0x0000482a01007387 */ /* 0x000fe80000100a00 */
[----:B------:R-:W-:Y:S04]  /*3ace0*/  STL.64 [R1+0x30], R8 ;  /* 0x0000300801007387 */ /* 0x000fe80000100a00 */
[----:B------:R2:W-:Y:S04]  /*3acf0*/  STL.64 [R1+0x38], R10 ;  /* 0x0000380a01007387 */ /* 0x0005e80000100a00 */
[----:B------:R-:W-:Y:S01]  /*3ad00*/  LDS R59, [R2+UR12+0x1e180] ;  /* 0x01e1800c023b7984 */ /* 0x000fe20008000800 */
[C---:B--2---:R-:W-:Y:S03]  /*3ad10*/  HMMA.1688.F32.TF32 R8, R4.reuse, R84, R16 ;  /* 0x000000540408723c */ /* 0x044fe60000081010 */
[----:B------:R-:W-:Y:S03]  /*3ad20*/  STL.64 [R1+0x1f40], R22 ;  /* 0x001f401601007387 */ /* 0x000fe60000100a00 */
        /* <DEDUP_REMOVED lines=10> */
[----:B------:R-:W-:Y:S04]  /*3add0*/  LDS R16, [R0+UR12+0x1c080] ;  /* 0x01c0800c00107984 */ /* 0x000fe80008000800 */
[----:B------:R-:W-:Y:S01]  /*3ade0*/  LDS R18, [R0+UR12+0x1e080] ;  /* 0x01e0800c00127984 */ /* 0x000fe20008000800 */
[C---:B-1----:R-:W-:Y:S03]  /*3adf0*/  HMMA.1688.F32.TF32 R4, R12.reuse, R78, R108 ;  /* 0x0000004e0c04723c */ /* 0x042fe6000008106c */
[----:B------:R-:W-:Y:S04]  /*3ae00*/  LDS R17, [R2+UR12+0x1c080] ;  /* 0x01c0800c02117984 */ /* 0x000fe80008000800 */
[----:B------:R-:W1:Y:S01]  /*3ae10*/  LDS R19, [R2+UR12+0x1e080] ;  /* 0x01e0800c02137984 */ /* 0x000e620008000800 */
[C---:B------:R-:W-:Y:S06]  /*3ae20*/  HMMA.1688.F32.TF32 R20, R12.reuse, R82, R112 ;  /* 0x000000520c14723c */ /* 0x040fec0000081070 */
[C---:B------:R-:W-:Y:S09]  /*3ae30*/  HMMA.1688.F32.TF32 R24, R12.reuse, R86, R116 ;  /* 0x000000560c18723c */ /* 0x040ff20000081074 */
        /* <DEDUP_REMOVED lines=9> */
[C---:B---3--:R-:W-:Y:S03]  /*3aed0*/  HMMA.1688.F32.TF32 R24, R12.reuse, R98, R128 ;  /* 0x000000620c18723c */ /* 0x048fe60000081080 */
[----:B------:R2:W-:Y:S03]  /*3aee0*/  STL.64 [R1+0x5f8], R6 ;  /* 0x0005f80601007387 */ /* 0x0005e60000100a00 */
[C---:B--2---:R-:W-:Y:S08]  /*3aef0*/  HMMA.1688.F32.TF32 R4, R12.reuse, R102, R132 ;  /* 0x000000660c04723c */ /* 0x044ff00000081084 */
[----:B------:R-:W-:Y:S04]  /*3af00*/  STL.64 [R1+0x5e0], R20 ;  /* 0x0005e01401007387 */ /* 0x000fe80000100a00 */
[----:B------:R2:W-:Y:S05]  /*3af10*/  STL.64 [R1+0x5e8], R22 ;  /* 0x0005e81601007387 */ /* 0x0005ea0000100a00 */
[----:B------:R-:W-:Y:S04]  /*3af20*/  STL.64 [R1+0x5d0], R24 ;  /* 0x0005d01801007387 */ /* 0x000fe80000100a00 */
[----:B------:R-:W-:Y:S01]  /*3af30*/  STL.64 [R1+0x5d8], R26 ;  /* 0x0005d81a01007387 */ /* 0x000fe20000100a00 */
[----:B--2---:R-:W-:Y:S06]  /*3af40*/  HMMA.1688.F32.TF32 R20, R12, R106, R136 ;  /* 0x0000006a0c14723c */ /* 0x004fec0000081088 */
[----:B-1----:R-:W-:Y:S01]  /*3af50*/  HMMA.1688.F32.TF32 R12, R16, R78, R140 ;  /* 0x0000004e100c723c */ /* 0x002fe2000008108c */
[----:B------:R-:W-:Y:S04]  /*3af60*/  STL.64 [R1+0x5c0], R4 ;  /* 0x0005c00401007387 */ /* 0x000fe80000100a00 */
[----:B------:R1:W-:Y:S01]  /*3af70*/  STL.64 [R1+0x5c8], R6 ;  /* 0x0005c80601007387 */ /* 0x0003e20000100a00 */
[----:B------:R-:W-:Y:S01]  /*3af80*/  IMAD.MOV.U32 R252, RZ, RZ, R8 ;  /* 0x000000fffffc7224 */ /* 0x000fe200078e0008 */
[----:B------:R-:W-:Y:S01]  /*3af90*/  MOV R84, R10 ;  /* 0x0000000a00547202 */ /* 0x000fe20000000f00 */
[----:B------:R-:W-:Y:S01]  /*3afa0*/  IMAD.MOV.U32 R85, RZ, RZ, R9 ;  /* 0x000000ffff557224 */ /* 0x000fe200078e0009 */
[----:B------:R-:W-:Y:S01]  /*3afb0*/  LDS R8, [R0+UR12+0x1c100] ;  /* 0x01c1000c00087984 */ /* 0x000fe20008000800 */
[----:B------:R-:W-:-:S03]  /*3afc0*/  IMAD.MOV.U32 R81, RZ, RZ, R11 ;  /* 0x000000ffff517224 */ /* 0x000fc600078e000b */
        /* <DEDUP_REMOVED lines=8> */
[----:B------:R-:W1:Y:S01]  /*3b050*/  LDS R11, [R2+UR12+0x1e100] ;  /* 0x01e1000c020b7984 */ /* 0x000e620008000800 */
[----:B--2---:R-:W-:Y:S03]  /*3b060*/  HMMA.1688.F32.TF32 R12, R16, R90, R152 ;  /* 0x0000005a100c723c */ /* 0x004fe60000081098 */
[----:B------:R-:W-:Y:S04]  /*3b070*/  STL.64 [R1+0x7a0], R4 ;  /* 0x0007a00401007387 */ /* 0x000fe80000100a00 */
[----:B------:R2:W-:Y:S01]  /*3b080*/  STL.64 [R1+0x7a8], R6 ;  /* 0x0007a80601007387 */ /* 0x0005e20000100a00 */
[C---:B------:R-:W-:Y:S01]  /*3b090*/  HMMA.1688.F32.TF32 R204, R56.reuse, R78, R204 ;  /* 0x0000004e38cc723c */ /* 0x040fe200000810cc */
[----:B------:R-:W-:Y:S01]  /*3b0a0*/  MOV R44, R231 ;  /* 0x000000e7002c7202 */ /* 0x000fe20000000f00 */
[----:B------:R-:W-:Y:S01]  /*3b0b0*/  IMAD.MOV.U32 R45, RZ, RZ, R230 ;  /* 0x000000ffff2d7224 */ /* 0x000fe200078e00e6 */
[----:B------:R-:W-:Y:S01]  /*3b0c0*/  MOV R47, R229 ;  /* 0x000000e5002f7202 */ /* 0x000fe20000000f00 */
[----:B------:R-:W-:Y:S01]  /*3b0d0*/  IMAD.MOV.U32 R46, RZ, RZ, R228 ;  /* 0x000000ffff2e7224 */ /* 0x000fe200078e00e4 */
[----:B------:R-:W-:Y:S01]  /*3b0e0*/  LDS R144, [R0+UR12+0x1c380] ;  /* 0x01c3800c00907984 */ /* 0x000fe20008000800 */
[----:B------:R-:W-:Y:S03]  /*3b0f0*/  HMMA.1688.F32.TF32 R208, R56, R82, R208 ;  /* 0x0000005238d0723c */ /* 0x000fe600000810d0 */
[----:B------:R-:W-:Y:S03]  /*3b100*/  LDS R146, [R0+UR12+0x1e380] ;  /* 0x01e3800c00927984 */ /* 0x000fe60008000800 */
[C---:B--2---:R-:W-:Y:S01]  /*3b110*/  HMMA.1688.F32.TF32 R4, R16.reuse, R94, R156 ;  /* 0x0000005e1004723c */ /* 0x044fe2000008109c */
[----:B------:R-:W-:Y:S04]  /*3b120*/  STL.64 [R1+0x790], R20 ;  /* 0x0007901401007387 */ /* 0x000fe80000100a00 */
[----:B------:R2:W-:Y:S04]  /*3b130*/  STL.64 [R1+0x798], R22 ;  /* 0x0007981601007387 */ /* 0x0005e80000100a00 */
[----:B------:R-:W-:Y:S04]  /*3b140*/  STL.64 [R1+0x780], R12 ;  /* 0x0007800c01007387 */ /* 0x000fe80000100a00 */
[----:B------:R3:W-:Y:S01]  /*3b150*/  STL.64 [R1+0x788], R14 ;  /* 0x0007880e01007387 */ /* 0x0007e20000100a00 */
[C---:B--2---:R-:W-:Y:S03]  /*3b160*/  HMMA.1688.F32.TF32 R20, R16.reuse, R98, R160 ;  /* 0x000000621014723c */ /* 0x044fe600000810a0 */
[----:B------:R-:W-:Y:S04]  /*3b170*/  LDS R145, [R2+UR12+0x1c380] ;  /* 0x01c3800c02917984 */ /* 0x000fe80008000800 */
[----:B------:R-:W-:Y:S01]  /*3b180*/  LDS R147, [R2+UR12+0x1e380] ;  /* 0x01e3800c02937984 */ /* 0x000fe20008000800 */
[----:B---3--:R-:W-:Y:S03]  /*3b190*/  HMMA.1688.F32.TF32 R12, R16, R102, R164 ;  /* 0x00000066100c723c */ /* 0x008fe600000810a4 */
[----:B------:R-:W-:Y:S04]  /*3b1a0*/  STL.64 [R1+0x770], R4 ;  /* 0x0007700401007387 */ /* 0x000fe80000100a00 */
[----:B------:R2:W-:Y:S01]  /*3b1b0*/  STL.64 [R1+0x778], R6 ;  /* 0x0007780601007387 */ /* 0x0005e20000100a00 */
[C---:B------:R-:W-:Y:S03]  /*3b1c0*/  HMMA.1688.F32.TF32 R212, R56.reuse, R86, R212 ;  /* 0x0000005638d4723c */ /* 0x040fe600000810d4 */
[----:B------:R-:W-:Y:S03]  /*3b1d0*/  LDS R140, [R0+UR12+0x1c480] ;  /* 0x01c4800c008c7984 */ /* 0x000fe60008000800 */
[----:B------:R-:W-:Y:S01]  /*3b1e0*/  HMMA.1688.F32.TF32 R216, R56, R90, R216 ;  /* 0x0000005a38d8723c */ /* 0x000fe200000810d8 */
[----:B------:R-:W-:Y:S04]  /*3b1f0*/  LDS R142, [R0+UR12+0x1e480] ;  /* 0x01e4800c008e7984 */ /* 0x000fe80008000800 */
[----:B------:R-:W-:Y:S01]  /*3b200*/  LDS R141, [R2+UR12+0x1c480] ;  /* 0x01c4800c028d7984 */ /* 0x000fe20008000800 */
[----:B--2---:R-:W-:Y:S03]  /*3b210*/  HMMA.1688.F32.TF32 R4, R16, R106, R168 ;  /* 0x0000006a1004723c */ /* 0x004fe600000810a8 */
[----:B------:R-:W-:Y:S03]  /*3b220*/  STL.64 [R1+0x760], R20 ;  /* 0x0007601401007387 */ /* 0x000fe60000100a00 */
[----:B-1----:R-:W-:Y:S01]  /*3b230*/  HMMA.1688.F32.TF32 R16, R8, R78, R172 ;  /* 0x0000004e0810723c */ /* 0x002fe200000810ac */
[----:B------:R-:W-:Y:S04]  /*3b240*/  STL.64 [R1+0x768], R22 ;  /* 0x0007681601007387 */ /* 0x000fe80000100a00 */
[----:B------:R-:W-:Y:S04]  /*3b250*/  STL.64 [R1+0x750], R12 ;  /* 0x0007500c01007387 */ /* 0x000fe80000100a00 */
[----:B------:R1:W-:Y:S01]  /*3b260*/  STL.64 [R1+0x758], R14 ;  /* 0x0007580e01007387 */ /* 0x0003e20000100a00 */
[----:B------:R-:W-:Y:S03]  /*3b270*/  HMMA.1688.F32.TF32 R220, R56, R94, R220 ;  /* 0x0000005e38dc723c */ /* 0x000fe600000810dc */
[----:B------:R-:W-:Y:S04]  /*3b280*/  LDS R143, [R2+UR12+0x1e480] ;  /* 0x01e4800c028f7984 */ /* 0x000fe80008000800 */
[----:B------:R-:W-:Y:S01]  /*3b290*/  STL.64 [R1+0x690], R4 ;  /* 0x0006900401007387 */ /* 0x000fe20000100a00 */
[C---:B-1----:R-:W-:Y:S03]  /*3b2a0*/  HMMA.1688.F32.TF32 R12, R8.reuse, R82, R176 ;  /* 0x00000052080c723c */ /* 0x042fe600000810b0 */
[----:B------:R1:W-:Y:S03]  /*3b2b0*/  STL.64 [R1+0x698], R6 ;  /* 0x0006980601007387 */ /* 0x0003e60000100a00 */
[----:B-1----:R-:W-:Y:S01]  /*3b2c0*/  HMMA.1688.F32.TF32 R4, R8, R86, R180 ;  /* 0x000000560804723c */ /* 0x002fe200000810b4 */
[----:B------:R-:W-:Y:S04]  /*3b2d0*/  STL.64 [R1+0x680], R16 ;  /* 0x0006801001007387 */ /* 0x000fe80000100a00 */
[----:B------:R1:W-:Y:S04]  /*3b2e0*/  STL.64 [R1+0x688], R18 ;  /* 0x0006881201007387 */ /* 0x0003e80000100a00 */
[----:B------:R-:W2:Y:S08]  /*3b2f0*/  LDL.LU R232, [R1+0x190] ;  /* 0x0001900001e87983 */ /* 0x000eb00000300800 */
[----:B------:R-:W-:Y:S04]  /*3b300*/  STL.64 [R1+0x670], R12 ;  /* 0x0006700c01007387 */ /* 0x000fe80000100a00 */
[----:B------:R3:W-:Y:S01]  /*3b310*/  STL.64 [R1+0x678], R14 ;  /* 0x0006780e01007387 */ /* 0x0007e20000100a00 */
[----:B------:R-:W-:Y:S03]  /*3b320*/  HMMA.1688.F32.TF32 R224, R56, R98, R224 ;  /* 0x0000006238e0723c */ /* 0x000fe600000810e0 */
[----:B------:R-:W-:Y:S04]  /*3b330*/  LDS R180, [R0+UR12+0x1c300] ;  /* 0x01c3000c00b47984 */ /* 0x000fe80008000800 */
[----:B------:R-:W-:Y:S04]  /*3b340*/  STL.64 [R1+0x660], R4 ;  /* 0x0006600401007387 */ /* 0x000fe80000100a00 */
[----:B------:R4:W-:Y:S04]  /*3b350*/  STL.64 [R1+0x668], R6 ;  /* 0x0006680601007387 */ /* 0x0009e80000100a00 */
[----:B------:R-:W2:Y:S04]  /*3b360*/  LDL.LU R233, [R1+0x194] ;  /* 0x0001940001e97983 */ /* 0x000ea80000300800 */
[----:B------:R-:W2:Y:S04]  /*3b370*/  LDL.LU R234, [R1+0x198] ;  /* 0x0001980001ea7983 */ /* 0x000ea80000300800 */
[----:B------:R-:W2:Y:S04]  /*3b380*/  LDL.LU R235, [R1+0x19c] ;  /* 0x00019c0001eb7983 */ /* 0x000ea80000300800 */
[----:B------:R-:W2:Y:S04]  /*3b390*/  LDL.LU R199, [R1+0x20cc] ;  /* 0x0020cc0001c77983 */ /* 0x000ea80000300800 */
[----:B------:R-:W2:Y:S04]  /*3b3a0*/  LDL.LU R201, [R1+0x20c8] ;  /* 0x0020c80001c97983 */ /* 0x000ea80000300800 */
[----:B------:R-:W2:Y:S04]  /*3b3b0*/  LDL.LU R202, [R1+0x20c4] ;  /* 0x0020c40001ca7983 */ /* 0x000ea80000300800 */
[----:B------:R-:W2:Y:S01]  /*3b3c0*/  LDL.LU R203, [R1+0x20c0] ;  /* 0x0020c00001cb7983 */ /* 0x000ea20000300800 */
[C---:B-1----:R-:W-:Y:S03]  /*3b3d0*/  HMMA.1688.F32.TF32 R16, R8.reuse, R90, R184 ;  /* 0x0000005a0810723c */ /* 0x042fe600000810b8 */
[----:B------:R-:W-:Y:S03]  /*3b3e0*/  LDS R182, [R0+UR12+0x1e300] ;  /* 0x01e3000c00b67984 */ /* 0x000fe60008000800 */
[C---:B---3--:R-:W-:Y:S01]  /*3b3f0*/  HMMA.1688.F32.TF32 R12, R8.reuse, R94, R188 ;  /* 0x0000005e080c723c */ /* 0x048fe200000810bc */
[----:B------:R-:W-:Y:S04]  /*3b400*/  LDS R181, [R2+UR12+0x1c300] ;  /* 0x01c3000c02b57984 */ /* 0x000fe80008000800 */
[----:B------:R-:W1:Y:S01]  /*3b410*/  LDS R183, [R2+UR12+0x1e300] ;  /* 0x01e3000c02b77984 */ /* 0x000e620008000800 */
[C---:B----4-:R-:W-:Y:S11]  /*3b420*/  HMMA.1688.F32.TF32 R4, R8.reuse, R98, R192 ;  /* 0x000000620804723c */ /* 0x050ff600000810c0 */
[----:B------:R-:W-:Y:S04]  /*3b430*/  STL.64 [R1+0x650], R16 ;  /* 0x0006501001007387 */ /* 0x000fe80000100a00 */
[----:B------:R-:W-:Y:S04]  /*3b440*/  STL.64 [R1+0x658], R18 ;  /* 0x0006581201007387 */ /* 0x000fe80000100a00 */
[----:B------:R-:W-:Y:S04]  /*3b450*/  STL.64 [R1+0x640], R12 ;  /* 0x0006400c01007387 */ /* 0x000fe80000100a00 */
[----:B------:R-:W-:Y:S01]  /*3b460*/  STL.64 [R1+0x648], R14 ;  /* 0x0006480e01007387 */ /* 0x000fe20000100a00 */
[C---:B--2---:R-:W-:Y:S06]  /*3b470*/  HMMA.1688.F32.TF32 R196, R8.reuse, R102, R196 ;  /* 0x0000006608c4723c */ /* 0x044fec00000810c4 */
[----:B------:R-:W-:Y:S01]  /*3b480*/  HMMA.1688.F32.TF32 R200, R8, R106, R200 ;  /* 0x0000006a08c8723c */ /* 0x000fe200000810c8 */
[----:B------:R-:W-:Y:S04]  /*3b490*/  LDS R8, [R0+UR12+0x1c200] ;  /* 0x01c2000c00087984 */ /* 0x000fe80008000800 */
[----:B------:R-:W-:Y:S01]  /*3b4a0*/  LDS R10, [R0+UR12+0x1e200] ;  /* 0x01e2000c000a7984 */ /* 0x000fe20008000800 */
[----:B------:R-:W-:Y:S03]  /*3b4b0*/  HMMA.1688.F32.TF32 R60, R56, R102, R232 ;  /* 0x00000066383c723c */ /* 0x000fe600000810e8 */
[----:B------:R-:W-:Y:S08]  /*3b4c0*/  LDS R9, [R2+UR12+0x1c200] ;  /* 0x01c2000c02097984 */ /* 0x000ff00008000800 */
[----:B------:R-:W-:Y:S04]  /*3b4d0*/  STL.64 [R1+0x1f90], R198 ;  /* 0x001f90c601007387 */ /* 0x000fe80000100a00 */
[----:B------:R2:W-:Y:S04]  /*3b4e0*/  STL.64 [R1+0x630], R4 ;  /* 0x0006300401007387 */ /* 0x0005e80000100a00 */
        /* <DEDUP_REMOVED lines=18> */
[----:B------:R-:W4:Y:S04]  /*3b610*/  LDL.LU R40, [R1+0x240] ;  /* 0x0002400001287983 */ /* 0x000f280000300800 */
[----:B------:R-:W4:Y:S04]  /*3b620*/  LDL.LU R41, [R1+0x244] ;  /* 0x0002440001297983 */ /* 0x000f280000300800 */
[----:B------:R-:W4:Y:S04]  /*3b630*/  LDL.LU R42, [R1+0x248] ;  /* 0x00024800012a7983 */ /* 0x000f280000300800 */
[----:B------:R-:W4:Y:S04]  /*3b640*/  LDL.LU R43, [R1+0x24c] ;  /* 0x00024c00012b7983 */ /* 0x000f280000300800 */
        /* <DEDUP_REMOVED lines=8> */
[----:B------:R-:W1:Y:S01]  /*3b6d0*/  LDS R11, [R2+UR12+0x1e200] ;  /* 0x01e2000c020b7984 */ /* 0x000e620008000800 */
[----:B--2---:R-:W-:Y:S01]  /*3b6e0*/  IMAD.MOV.U32 R239, RZ, RZ, R231 ;  /* 0x000000ffffef7224 */ /* 0x004fe200078e00e7 */
[----:B---3--:R-:W-:Y:S01]  /*3b6f0*/  MOV R238, R230 ;  /* 0x000000e600ee7202 */ /* 0x008fe20000000f00 */
[----:B----4-:R-:W-:-:S02]  /*3b700*/  IMAD.MOV.U32 R236, RZ, RZ, R228 ;  /* 0x000000ffffec7224 */ /* 0x010fc400078e00e4 */
[----:B------:R-:W2:Y:S01]  /*3b710*/  LDL.LU R228, [R1+0x20ac] ;  /* 0x0020ac0001e47983 */ /* 0x000ea20000300800 */
[----:B------:R-:W-:-:S03]  /*3b720*/  IMAD.MOV.U32 R237, RZ, RZ, R229 ;  /* 0x000000ffffed7224 */ /* 0x000fc600078e00e5 */
        /* <DEDUP_REMOVED lines=69> */
[----:B------:R-:W-:Y:S04]  /*3bb80*/  LDS R246, [R0+UR12+0x1e280] ;  /* 0x01e2800c00f67984 */ /* 0x000fe80008000800 */
[----:B------:R-:W-:Y:S04]  /*3bb90*/  LDS R245, [R2+UR12+0x1c280] ;  /* 0x01c2800c02f57984 */ /* 0x000fe80008000800 */
[----:B------:R-:W4:Y:S08]  /*3bba0*/  LDS R247, [R2+UR12+0x1e280] ;  /* 0x01e2800c02f77984 */ /* 0x000f300008000800 */
[----:B------:R-:W-:Y:S04]  /*3bbb0*/  STL.64 [R1+0x2020], R58 ;  /* 0x0020203a01007387 */ /* 0x000fe80000100a00 */
[----:B------:R4:W-:Y:S01]  /*3bbc0*/  STL.64 [R1+0x2018], R56 ;  /* 0x0020183801007387 */ /* 0x0009e20000100a00 */
[C---:B-1----:R-:W-:Y:S06]  /*3bbd0*/  HMMA.1688.F32.TF32 R236, R180.reuse, R82, R236 ;  /* 0x00000052b4ec723c */ /* 0x042fec00000810ec */
[C---:B------:R-:W-:Y:S06]  /*3bbe0*/  HMMA.1688.F32.TF32 R232, R180.reuse, R86, R232 ;  /* 0x00000056b4e8723c */ /* 0x040fec00000810e8 */
[----:B------:R-:W-:Y:S06]  /*3bbf0*/  HMMA.1688.F32.TF32 R192, R180, R94, R40 ;  /* 0x0000005eb4c0723c */ /* 0x000fec0000081028 */
[C---:B--2---:R-:W-:Y:S06]  /*3bc00*/  HMMA.1688.F32.TF32 R16, R8.reuse, R82, R116 ;  /* 0x000000520810723c */ /* 0x044fec0000081074 */
[C---:B---3--:R-:W-:Y:S06]  /*3bc10*/  HMMA.1688.F32.TF32 R12, R8.reuse, R78, R120 ;  /* 0x0000004e080c723c */ /* 0x048fec0000081078 */
[----:B----4-:R-:W-:-:S15]  /*3bc20*/  HMMA.1688.F32.TF32 R56, R8, R86, R112 ;  /* 0x000000560838723c */ /* 0x010fde0000081070 */
[----:B------:R-:W-:-:S02]  /*3bc30*/  NOP ;  /* 0x0000000000007918 */ /* 0x000fc40000000000 */
[----:B------:R-:W-:Y:S04]  /*3bc40*/  STL.64 [R1+0x8f0], R12 ;  /* 0x0008f00c01007387 */ /* 0x000fe80000100a00 */
[----:B------:R1:W-:Y:S04]  /*3bc50*/  STL.64 [R1+0x8f8], R14 ;  /* 0x0008f80e01007387 */ /* 0x0003e80000100a00 */
[----:B------:R-:W-:Y:S04]  /*3bc60*/  STL.64 [R1+0x8e0], R16 ;  /* 0x0008e01001007387 */ /* 0x000fe80000100a00 */
[----:B------:R2:W-:Y:S01]  /*3bc70*/  STL.64 [R1+0x8e8], R18 ;  /* 0x0008e81201007387 */ /* 0x0005e20000100a00 */
[C---:B-1----:R-:W-:Y:S06]  /*3bc80*/  HMMA.1688.F32.TF32 R12, R8.reuse, R90, R108 ;  /* 0x0000005a080c723c */ /* 0x042fec000008106c */
[C---:B--2---:R-:W-:Y:S06]  /*3bc90*/  HMMA.1688.F32.TF32 R16, R8.reuse, R94, R4 ;  /* 0x0000005e0810723c */ /* 0x044fec0000081004 */
[C---:B------:R-:W-:Y:S01]  /*3bca0*/  HMMA.1688.F32.TF32 R4, R8.reuse, R98, R36 ;  /* 0x000000620804723c */ /* 0x040fe20000081024 */
[----:B------:R-:W-:Y:S04]  /*3bcb0*/  STL.64 [R1+0x8d0], R56 ;  /* 0x0008d03801007387 */ /* 0x000fe80000100a00 */
[----:B------:R-:W-:Y:S06]  /*3bcc0*/  STL.64 [R1+0x8d8], R58 ;  /* 0x0008d83a01007387 */ /* 0x000fec0000100a00 */
        /* <DEDUP_REMOVED lines=27> */
[----:B------:R-:W-:Y:S06]  /*3be80*/  HMMA.1688.F32.TF32 R244, R244, R106, R228 ;  /* 0x0000006af4f4723c */ /* 0x000fec00000810e4 */
[C---:B------:R-:W-:Y:S06]  /*3be90*/  HMMA.1688.F32.TF32 R240, R180.reuse, R78, R48 ;  /* 0x0000004eb4f0723c */ /* 0x040fec0000081030 */
[C---:B------:R-:W-:Y:S01]  /*3bea0*/  HMMA.1688.F32.TF32 R228, R180.reuse, R90, R44 ;  /* 0x0000005ab4e4723c */ /* 0x040fe2000008102c */
[----:B------:R-:W-:Y:S04]  /*3beb0*/  STL.64 [R1+0x160], R12 ;  /* 0x0001600c01007387 */ /* 0x000fe80000100a00 */
        /* <DEDUP_REMOVED lines=47> */
[----:B-1----:R-:W3:Y:S04]  /*3c1b0*/  LDL.LU R4, [R1+0x260] ;  /* 0x0002600001047983 */ /* 0x002ee80000300800 */
[----:B------:R-:W3:Y:S04]  /*3c1c0*/  LDL.LU R5, [R1+0x264] ;  /* 0x0002640001057983 */ /* 0x000ee80000300800 */
[----:B--2---:R-:W2:Y:S04]  /*3c1d0*/  LDL.LU R6, [R1+0x268] ;  /* 0x0002680001067983 */ /* 0x004ea80000300800 */
        /* <DEDUP_REMOVED lines=9> */
[----:B------:R-:W-:Y:S04]  /*3c270*/  STL.64 [R1+0x2088], R194 ;  /* 0x002088c201007387 */ /* 0x000fe80000100a00 */
[----:B------:R-:W-:Y:S04]  /*3c280*/  STL.64 [R1+0x2080], R192 ;  /* 0x002080c001007387 */ /* 0x000fe80000100a00 */
[----:B------:R-:W-:Y:S04]  /*3c290*/  LDS R8, [R0+UR12+0x1c400] ;  /* 0x01c4000c00087984 */ /* 0x000fe80008000800 */
[----:B------:R-:W-:Y:S04]  /*3c2a0*/  LDS R10, [R0+UR12+0x1e400] ;  /* 0x01e4000c000a7984 */ /* 0x000fe80008000800 */
[----:B------:R-:W-:Y:S04]  /*3c2b0*/  LDS R9, [R2+UR12+0x1c400] ;  /* 0x01c4000c02097984 */ /* 0x000fe80008000800 */
[----:B------:R-:W1:Y:S01]  /*3c2c0*/  LDS R11, [R2+UR12+0x1e400] ;  /* 0x01e4000c020b7984 */ /* 0x000e620008000800 */
[C---:B----4-:R-:W-:Y:S03]  /*3c2d0*/  HMMA.1688.F32.TF32 R188, R180.reuse, R98, R40 ;  /* 0x00000062b4bc723c */ /* 0x050fe60000081028 */
        /* <DEDUP_REMOVED lines=16> */
[C---:B---3--:R-:W-:Y:S06]  /*3c3e0*/  HMMA.1688.F32.TF32 R184, R180.reuse, R102, R108 ;  /* 0x00000066b4b8723c */ /* 0x048fec000008106c */
[----:B--2---:R-:W-:Y:S01]  /*3c3f0*/  HMMA.1688.F32.TF32 R180, R180, R106, R4 ;  /* 0x0000006ab4b4723c */ /* 0x004fe20000081004 */
[----:B------:R-:W-:Y:S04]  /*3c400*/  STL.64 [R1+0x2098], R190 ;  /* 0x002098be01007387 */ /* 0x000fe80000100a00 */
[----:B------:R-:W-:Y:S01]  /*3c410*/  STL.64 [R1+0x2090], R188 ;  /* 0x002090bc01007387 */ /* 0x000fe20000100a00 */
[C---:B------:R-:W-:Y:S06]  /*3c420*/  HMMA.1688.F32.TF32 R168, R144.reuse, R86, R28 ;  /* 0x0000005690a8723c */ /* 0x040fec000008101c */
[C---:B------:R-:W-:Y:S06]  /*3c430*/  HMMA.1688.F32.TF32 R156, R144.reuse, R98, R72 ;  /* 0x00000062909c723c */ /* 0x040fec0000081048 */
[C---:B------:R-:W-:Y:S06]  /*3c440*/  HMMA.1688.F32.TF32 R172, R144.reuse, R82, R32 ;  /* 0x0000005290ac723c */ /* 0x040fec0000081020 */
[----:B------:R-:W-:Y:S06]  /*3c450*/  HMMA.1688.F32.TF32 R160, R144, R94, R20 ;  /* 0x0000005e90a0723c */ /* 0x000fec0000081014 */
[C---:B-1----:R-:W-:Y:S06]  /*3c460*/  HMMA.1688.F32.TF32 R4, R8.reuse, R78, R52 ;  /* 0x0000004e0804723c */ /* 0x042fec0000081034 */
[C---:B----4-:R-:W-:Y:S06]  /*3c470*/  HMMA.1688.F32.TF32 R16, R8.reuse, R82, R48 ;  /* 0x000000520810723c */ /* 0x050fec0000081030 */
[C---:B------:R-:W-:Y:S11]  /*3c480*/  HMMA.1688.F32.TF32 R12, R8.reuse, R86, R44 ;  /* 0x00000056080c723c */ /* 0x040ff6000008102c */
[----:B------:R-:W-:Y:S04]  /*3c490*/  STL.64 [R1+0x1a0], R4 ;  /* 0x0001a00401007387 */ /* 0x000fe80000100a00 */
[----:B------:R1:W-:Y:S02]  /*3c4a0*/  STL.64 [R1+0x1a8], R6 ;  /* 0x0001a80601007387 */ /* 0x0003e40000100a00 */
[----:B-1----:R-:W-:Y:S02]  /*3c4b0*/  HMMA.1688.F32.TF32 R4, R8, R90, R40 ;  /* 0x0000005a0804723c */ /* 0x002fe40000081028 */
[----:B------:R-:W-:Y:S04]  /*3c4c0*/  STL.64 [R1+0x880], R16 ;  /* 0x0008801001007387 */ /* 0x000fe80000100a00 */
[----:B------:R-:W-:Y:S04]  /*3c4d0*/  STL.64 [R1+0x888], R18 ;  /* 0x0008881201007387 */ /* 0x000fe80000100a00 */
[----:B------:R-:W2:Y:S04]  /*3c4e0*/  LDL.LU R44, [R1+0x50] ;  /* 0x00005000012c7983 */ /* 0x000ea80000300800 */
[----:B------:R-:W-:Y:S04]  /*3c4f0*/  STL.64 [R1+0x870], R12 ;  /* 0x0008700c01007387 */ /* 0x000fe80000100a00 */
[----:B------:R-:W-:Y:S05]  /*3c500*/  STL.64 [R1+0x878], R14 ;  /* 0x0008780e01007387 */ /* 0x000fea0000100a00 */
[----:B------:R1:W-:Y:S04]  /*3c510*/  STL.64 [R1+0x860], R4 ;  /* 0x0008600401007387 */ /* 0x0003e80000100a00 */
[----:B------:R3:W-:Y:S04]  /*3c520*/  STL.64 [R1+0x868], R6 ;  /* 0x0008680601007387 */ /* 0x0007e80000100a00 */
        /* <DEDUP_REMOVED lines=23> */
[----:B-1----:R-:W4:Y:S04]  /*3c6a0*/  LDL.LU R4, [R1+0x360] ;  /* 0x0003600001047983 */ /* 0x002f280000300800 */
[----:B------:R-:W4:Y:S04]  /*3c6b0*/  LDL.LU R5, [R1+0x364] ;  /* 0x0003640001057983 */ /* 0x000f280000300800 */
[----:B---3--:R-:W4:Y:S04]  /*3c6c0*/  LDL.LU R6, [R1+0x368] ;  /* 0x0003680001067983 */ /* 0x008f280000300800 */
        /* <DEDUP_REMOVED lines=64> */
[C---:B------:R-:W-:Y:S03]  /*3cad0*/  HMMA.1688.F32.TF32 R176, R144.reuse, R78, R36 ;  /* 0x0000004e90b0723c */ /* 0x040fe60000081024 */
[----:B------:R-:W4:Y:S04]  /*3cae0*/  LDL.LU R115, [R1+0x38c] ;  /* 0x00038c0001737983 */ /* 0x000f280000300800 */
[----:B------:R-:W4:Y:S01]  /*3caf0*/  LDL.LU R116, [R1+0x390] ;  /* 0x0003900001747983 */ /* 0x000f220000300800 */
[C---:B------:R-:W-:Y:S03]  /*3cb00*/  HMMA.1688.F32.TF32 R164, R144.reuse, R90, R24 ;  /* 0x0000005a90a4723c */ /* 0x040fe60000081018 */
[----:B------:R-:W4:Y:S03]  /*3cb10*/  LDL.LU R117, [R1+0x394] ;  /* 0x0003940001757983 */ /* 0x000f260000300800 */
[C---:B------:R-:W-:Y:S01]  /*3cb20*/  HMMA.1688.F32.TF32 R148, R144.reuse, R102, R68 ;  /* 0x000000669094723c */ /* 0x040fe20000081044 */
        /* <DEDUP_REMOVED lines=11> */
[----:B------:R-:W4:Y:S04]  /*3cbe0*/  LDL.LU R40, [R1] ;  /* 0x0000000001287983 */ /* 0x000f280000300800 */
[----:B------:R-:W4:Y:S04]  /*3cbf0*/  LDL.LU R41, [R1+0x4] ;  /* 0x0000040001297983 */ /* 0x000f280000300800 */
[----:B------:R-:W4:Y:S04]  /*3cc00*/  LDL.LU R42, [R1+0x8] ;  /* 0x00000800012a7983 */ /* 0x000f280000300800 */
[----:B------:R-:W4:Y:S04]  /*3cc10*/  LDL.LU R43, [R1+0xc] ;  /* 0x00000c00012b7983 */ /* 0x000f280000300800 */
        /* <DEDUP_REMOVED lines=8> */
[----:B--2---:R-:W-:Y:S06]  /*3cca0*/  HMMA.1688.F32.TF32 R16, R140, R82, R16 ;  /* 0x000000528c10723c */ /* 0x004fec0000081010 */
[C---:B---3--:R-:W-:Y:S06]  /*3ccb0*/  HMMA.1688.F32.TF32 R56, R8.reuse, R94, R212 ;  /* 0x0000005e0838723c */ /* 0x048fec00000810d4 */
[C---:B----4-:R-:W-:Y:S06]  /*3ccc0*/  HMMA.1688.F32.TF32 R188, R8.reuse, R98, R208 ;  /* 0x0000006208bc723c */ /* 0x050fec00000810d0 */
[C---:B------:R-:W-:Y:S11]  /*3ccd0*/  HMMA.1688.F32.TF32 R60, R8.reuse, R102, R204 ;  /* 0x00000066083c723c */ /* 0x040ff600000810cc */
[----:B------:R-:W-:Y:S04]  /*3cce0*/  STL.64 [R1+0x850], R56 ;  /* 0x0008503801007387 */ /* 0x000fe80000100a00 */
[----:B------:R2:W-:Y:S02]  /*3ccf0*/  STL.64 [R1+0x858], R58 ;  /* 0x0008583a01007387 */ /* 0x0005e40000100a00 */
[----:B--2---:R-:W-:Y:S06]  /*3cd00*/  HMMA.1688.F32.TF32 R56, R8, R106, R200 ;  /* 0x0000006a0838723c */ /* 0x004fec00000810c8 */
        /* <DEDUP_REMOVED lines=9> */
[C---:B--2---:R-:W-:Y:S06]  /*3cda0*/  HMMA.1688.F32.TF32 R56, R140.reuse, R86, R152 ;  /* 0x000000568c38723c */ /* 0x044fec0000081098 */
[C---:B---3--:R-:W-:Y:S01]  /*3cdb0*/  HMMA.1688.F32.TF32 R8, R140.reuse, R90, R12 ;  /* 0x0000005a8c08723c */ /* 0x048fe2000008100c */
[----:B------:R-:W-:Y:S04]  /*3cdc0*/  STL.64 [R1+0x110], R16 ;  /* 0x0001101001007387 */ /* 0x000fe80000100a00 */
[----:B------:R2:W-:Y:S01]  /*3cdd0*/  STL.64 [R1+0x118], R18 ;  /* 0x0001181201007387 */ /* 0x0005e20000100a00 */
[----:B------:R-:W-:Y:S03]  /*3cde0*/  HMMA.1688.F32.TF32 R12, R140, R98, R132 ;  /* 0x000000628c0c723c */ /* 0x000fe60000081084 */
[----:B------:R-:W-:Y:S03]  /*3cdf0*/  LDS R152, [R0+UR12+0x1c680] ;  /* 0x01c6800c00987984 */ /* 0x000fe60008000800 */
[----:B-1----:R-:W-:Y:S01]  /*3ce00*/  HMMA.1688.F32.TF32 R64, R68, R102, R64 ;  /* 0x000000664440723c */ /* 0x002fe20000081040 */
[----:B------:R-:W-:Y:S04]  /*3ce10*/  LDS R154, [R0+UR12+0x1e680] ;  /* 0x01e6800c009a7984 */ /* 0x000fe80008000800 */
[----:B------:R-:W-:Y:S01]  /*3ce20*/  STL.64 [R1+0x100], R56 ;  /* 0x0001003801007387 */ /* 0x000fe20000100a00 */
[----:B--2---:R-:W-:Y:S03]  /*3ce30*/  HMMA.1688.F32.TF32 R16, R140, R94, R136 ;  /* 0x0000005e8c10723c */ /* 0x004fe60000081088 */
[----:B------:R-:W-:Y:S04]  /*3ce40*/  STL.64 [R1+0x108], R58 ;  /* 0x0001083a01007387 */ /* 0x000fe80000100a00 */
[----:B------:R-:W-:Y:S04]  /*3ce50*/  STL.64 [R1+0x740], R8 ;  /* 0x0007400801007387 */ /* 0x000fe80000100a00 */
[----:B------:R1:W-:Y:S01]  /*3ce60*/  STL.64 [R1+0x748], R10 ;  /* 0x0007480a01007387 */ /* 0x0003e20000100a00 */
[C---:B------:R-:W-:Y:S03]  /*3ce70*/  HMMA.1688.F32.TF32 R72, R36.reuse, R78, R72 ;  /* 0x0000004e2448723c */ /* 0x040fe60000081048 */
[----:B------:R-:W-:Y:S03]  /*3ce80*/  LDS R153, [R2+UR12+0x1c680] ;  /* 0x01c6800c02997984 */ /* 0x000fe60008000800 */
[----:B------:R-:W-:Y:S01]  /*3ce90*/  HMMA.1688.F32.TF32 R52, R36, R90, R52 ;  /* 0x0000005a2434723c */ /* 0x000fe20000081034 */
[----:B------:R-:W-:Y:S05]  /*3cea0*/  LDS R155, [R2+UR12+0x1e680] ;  /* 0x01e6800c029b7984 */ /* 0x000fea0008000800 */
[----:B-1----:R-:W-:Y:S01]  /*3ceb0*/  HMMA.1688.F32.TF32 R8, R140, R102, R128 ;  /* 0x000000668c08723c */ /* 0x002fe20000081080 */
[----:B------:R-:W-:Y:S04]  /*3cec0*/  STL.64 [R1+0xe0], R16 ;  /* 0x0000e01001007387 */ /* 0x000fe80000100a00 */
[----:B------:R-:W-:Y:S01]  /*3ced0*/  STL.64 [R1+0xe8], R18 ;  /* 0x0000e81201007387 */ /* 0x000fe20000100a00 */
[C---:B------:R-:W-:Y:S03]  /*3cee0*/  HMMA.1688.F32.TF32 R132, R68.reuse, R82, R20 ;  /* 0x000000524484723c */ /* 0x040fe60000081014 */
[----:B------:R-:W-:Y:S04]  /*3cef0*/  STL.64 [R1+0x730], R12 ;  /* 0x0007300c01007387 */ /* 0x000fe80000100a00 */
[----:B------:R-:W-:Y:S04]  /*3cf00*/  STL.64 [R1+0x738], R14 ;  /* 0x0007380e01007387 */ /* 0x000fe80000100a00 */
[----:B------:R-:W-:Y:S04]  /*3cf10*/  LDS R16, [R0+UR12+0x1c600] ;  /* 0x01c6000c00107984 */ /* 0x000fe80008000800 */
[----:B------:R-:W-:Y:S04]  /*3cf20*/  LDS R18, [R0+UR12+0x1e600] ;  /* 0x01e6000c00127984 */ /* 0x000fe80008000800 */
[----:B------:R-:W-:Y:S04]  /*3cf30*/  STL.64 [R1+0x720], R8 ;  /* 0x0007200801007387 */ /* 0x000fe80000100a00 */
[----:B------:R-:W-:Y:S04]  /*3cf40*/  STL.64 [R1+0x728], R10 ;  /* 0x0007280a01007387 */ /* 0x000fe80000100a00 */
[----:B------:R-:W2:Y:S04]  /*3cf50*/  LDL.LU R20, [R1+0x530] ;  /* 0x0005300001147983 */ /* 0x000ea80000300800 */
[----:B------:R-:W2:Y:S04]  /*3cf60*/  LDL.LU R21, [R1+0x534] ;  /* 0x0005340001157983 */ /* 0x000ea80000300800 */
[----:B------:R-:W2:Y:S04]  /*3cf70*/  LDL.LU R22, [R1+0x538] ;  /* 0x0005380001167983 */ /* 0x000ea80000300800 */
[----:B------:R-:W2:Y:S04]  /*3cf80*/  LDL.LU R23, [R1+0x53c] ;  /* 0x00053c0001177983 */ /* 0x000ea80000300800 */
[----:B------:R-:W-:Y:S04]  /*3cf90*/  LDS R17, [R2+UR12+0x1c600] ;  /* 0x01c6000c02117984 */ /* 0x000fe80008000800 */
[----:B------:R-:W2:Y:S01]  /*3cfa0*/  LDS R19, [R2+UR12+0x1e600] ;  /* 0x01e6000c02137984 */ /* 0x000ea20008000800 */
[C---:B------:R-:W-:Y:S03]  /*3cfb0*/  HMMA.1688.F32.TF32 R128, R68.reuse, R86, R116 ;  /* 0x000000564480723c */ /* 0x040fe60000081074 */
[----:B------:R-:W-:Y:S03]  /*3cfc0*/  LDS R8, [R0+UR12+0x1c700] ;  /* 0x01c7000c00087984 */ /* 0x000fe60008000800 */
[----:B------:R-:W-:Y:S01]  /*3cfd0*/  HMMA.1688.F32.TF32 R116, R68, R98, R4 ;  /* 0x000000624474723c */ /* 0x000fe20000081004 */
[----:B------:R-:W-:Y:S04]  /*3cfe0*/  LDS R10, [R0+UR12+0x1e700] ;  /* 0x01e7000c000a7984 */ /* 0x000fe80008000800 */
[----:B------:R-:W-:Y:S01]  /*3cff0*/  LDS R9, [R2+UR12+0x1c700] ;  /* 0x01c7000c02097984 */ /* 0x000fe20008000800 */
[----:B------:R-:W-:Y:S03]  /*3d000*/  HMMA.1688.F32.TF32 R140, R140, R106, R124 ;  /* 0x0000006a8c8c723c */ /* 0x000fe6000008107c */
[----:B------:R-:W1:Y:S03]  /*3d010*/  LDS R11, [R2+UR12+0x1e700] ;  /* 0x01e7000c020b7984 */ /* 0x000e660008000800 */
[----:B------:R-:W-:Y:S01]  /*3d020*/  HMMA.1688.F32.TF32 R124, R68, R90, R112 ;  /* 0x0000005a447c723c */ /* 0x000fe20000081070 */
[----:B------:R-:W-:Y:S04]  /*3d030*/  LDS R15, [R2+UR12+0x1e780] ;  /* 0x01e7800c020f7984 */ /* 0x000fe80008000800 */
[----:B------:R-:W-:Y:S01]  /*3d040*/  LDS R13, [R2+UR12+0x1c780] ;  /* 0x01c7800c020d7984 */ /* 0x000fe20008000800 */
[----:B------:R-:W-:Y:S03]  /*3d050*/  HMMA.1688.F32.TF32 R112, R36, R82, R28 ;  /* 0x000000522470723c */ /* 0x000fe6000008101c */
[----:B------:R-:W3:Y:S03]  /*3d060*/  LDL.LU R28, [R1+0xc0] ;  /* 0x0000c000011c7983 */ /* 0x000ee60000300800 */
[C---:B------:R-:W-:Y:S01]  /*3d070*/  HMMA.1688.F32.TF32 R136, R68.reuse, R78, R120 ;  /* 0x0000004e4488723c */ /* 0x040fe20000081078 */
[----:B------:R-:W-:Y:S04]  /*3d080*/  LDS R12, [R0+UR12+0x1c780] ;  /* 0x01c7800c000c7984 */ /* 0x000fe80008000800 */
[----:B------:R-:W4:Y:S01]  /*3d090*/  LDS R14, [R0+UR12+0x1e780] ;  /* 0x01e7800c000e7984 */ /* 0x000f220008000800 */
[C---:B------:R-:W-:Y:S06]  /*3d0a0*/  HMMA.1688.F32.TF32 R120, R68.reuse, R94, R108 ;  /* 0x0000005e4478723c */ /* 0x040fec000008106c */
[----:B------:R-:W-:Y:S06]  /*3d0b0*/  HMMA.1688.F32.TF32 R68, R68, R106, R32 ;  /* 0x0000006a4444723c */ /* 0x000fec0000081020 */
[C---:B------:R-:W-:Y:S06]  /*3d0c0*/  HMMA.1688.F32.TF32 R108, R36.reuse, R86, R24 ;  /* 0x00000056246c723c */ /* 0x040fec0000081018 */
[C---:B------:R-:W-:Y:S06]  /*3d0d0*/  HMMA.1688.F32.TF32 R48, R36.reuse, R94, R48 ;  /* 0x0000005e2430723c */ /* 0x040fec0000081030 */
[C---:B------:R-:W-:Y:S06]  /*3d0e0*/  HMMA.1688.F32.TF32 R44, R36.reuse, R98, R44 ;  /* 0x00000062242c723c */ /* 0x040fec000008102c */
[C---:B------:R-:W-:Y:S06]  /*3d0f0*/  HMMA.1688.F32.TF32 R40, R36.reuse, R102, R40 ;  /* 0x000000662428723c */ /* 0x040fec0000081028 */
[----:B------:R-:W-:Y:S06]  /*3d100*/  HMMA.1688.F32.TF32 R36, R36, R106, R248 ;  /* 0x0000006a2424723c */ /* 0x000fec00000810f8 */
[----:B--2---:R-:W-:-:S15]  /*3d110*/  HMMA.1688.F32.TF32 R4, R16, R78, R20 ;  /* 0x0000004e1004723c */ /* 0x004fde0000081014 */
[----:B------:R-:W-:-:S08]  /*3d120*/  NOP ;  /* 0x0000000000007918 */ /* 0x000fd00000000000 */
[----:B------:R2:W-:Y:S04]  /*3d130*/  STL.64 [R1+0x820], R4 ;  /* 0x0008200401007387 */ /* 0x0005e80000100a00 */
        /* <DEDUP_REMOVED lines=8> */
[----:B--2---:R-:W2:Y:S04]  /*3d1c0*/  LDL.LU R4, [R1+0xf0] ;  /* 0x0000f00001047983 */ /* 0x004ea80000300800 */
[----:B------:R-:W2:Y:S04]  /*3d1d0*/  LDL.LU R5, [R1+0xf4] ;  /* 0x0000f40001057983 */ /* 0x000ea80000300800 */
[----:B-1----:R-:W2:Y:S04]  /*3d1e0*/  LDL.LU R6, [R1+0xf8] ;  /* 0x0000f80001067983 */ /* 0x002ea80000300800 */
        /* <DEDUP_REMOVED lines=81> */
[----:B--2---:R-:W-:-:S15]  /*3d700*/  HMMA.1688.F32.TF32 R20, R16, R82, R20 ;  /* 0x000000521014723c */ /* 0x004fde0000081014 */
[----:B------:R-:W-:-:S08]  /*3d710*/  NOP ;  /* 0x0000000000007918 */ /* 0x000fd00000000000 */
[----:B------:R1:W-:Y:S04]  /*3d720*/  STL.64 [R1+0x810], R20 ;  /* 0x0008101401007387 */ /* 0x0003e80000100a00 */
[----:B------:R2:W-:Y:S04]  /*3d730*/  STL.64 [R1+0x818], R22 ;  /* 0x0008181601007387 */ /* 0x0005e80000100a00 */
[----:B-1----:R-:W4:Y:S04]  /*3d740*/  LDL.LU R20, [R1+0x30] ;  /* 0x0000300001147983 */ /* 0x002f280000300800 */
[----:B------:R-:W4:Y:S04]  /*3d750*/  LDL.LU R21, [R1+0x34] ;  /* 0x0000340001157983 */ /* 0x000f280000300800 */
[----:B--2---:R-:W2:Y:S04]  /*3d760*/  LDL.LU R22, [R1+0x38] ;  /* 0x0000380001167983 */ /* 0x004ea80000300800 */
[----:B------:R-:W2:Y:S01]  /*3d770*/  LDL.LU R23, [R1+0x3c] ;  /* 0x00003c0001177983 */ /* 0x000ea20000300800 */
[C---:B---3--:R-:W-:Y:S06]  /*3d780*/  HMMA.1688.F32.TF32 R188, R16.reuse, R86, R188 ;  /* 0x0000005610bc723c */ /* 0x048fec00000810bc */
[C---:B----4-:R-:W-:Y:S06]  /*3d790*/  HMMA.1688.F32.TF32 R192, R16.reuse, R90, R192 ;  /* 0x0000005a10c0723c */ /* 0x050fec00000810c0 */
[C---:B------:R-:W-:Y:S06]  /*3d7a0*/  HMMA.1688.F32.TF32 R228, R16.reuse, R94, R228 ;  /* 0x0000005e10e4723c */ /* 0x040fec00000810e4 */
[C---:B------:R-:W-:Y:S06]  /*3d7b0*/  HMMA.1688.F32.TF32 R232, R16.reuse, R98, R232 ;  /* 0x0000006210e8723c */ /* 0x040fec00000810e8 */
[C---:B------:R-:W-:Y:S01]  /*3d7c0*/  HMMA.1688.F32.TF32 R236, R16.reuse, R102, R236 ;  /* 0x0000006610ec723c */ /* 0x040fe200000810ec */
[----:B------:R-:W-:Y:S05]  /*3d7d0*/  STL.64 [R1+0x800], R188 ;  /* 0x000800bc01007387 */ /* 0x000fea0000100a00 */
[----:B------:R-:W-:Y:S01]  /*3d7e0*/  HMMA.1688.F32.TF32 R16, R16, R106, R240 ;  /* 0x0000006a1010723c */ /* 0x000fe200000810f0 */
[----:B------:R1:W-:Y:S05]  /*3d7f0*/  STL.64 [R1+0x808], R190 ;  /* 0x000808be01007387 */ /* 0x0003ea0000100a00 */
[C---:B------:R-:W-:Y:S01]  /*3d800*/  HMMA.1688.F32.TF32 R244, R152.reuse, R78, R244 ;  /* 0x0000004e98f4723c */ /* 0x040fe200000810f4 */
[----:B-1----:R-:W5:Y:S05]  /*3d810*/  LDL.LU.64 R190, [R1+0x2098] ;  /* 0x0020980001be7983 */ /* 0x002f6a0000300a00 */
[C---:B------:R-:W-:Y:S01]  /*3d820*/  HMMA.1688.F32.TF32 R56, R152.reuse, R82, R56 ;  /* 0x000000529838723c */ /* 0x040fe20000081038 */
[----:B------:R-:W5:Y:S04]  /*3d830*/  LDL.LU.64 R188, [R1+0x2090] ;  /* 0x0020900001bc7983 */ /* 0x000f680000300a00 */
[----:B------:R-:W-:Y:S04]  /*3d840*/  STL.64 [R1+0x7f0], R192 ;  /* 0x0007f0c001007387 */ /* 0x000fe80000100a00 */
[----:B------:R1:W-:Y:S01]  /*3d850*/  STL.64 [R1+0x7f8], R194 ;  /* 0x0007f8c201007387 */ /* 0x0003e20000100a00 */
[C---:B------:R-:W-:Y:S03]  /*3d860*/  HMMA.1688.F32.TF32 R60, R152.reuse, R86, R60 ;  /* 0x00000056983c723c */ /* 0x040fe6000008103c */
[----:B-1----:R-:W5:Y:S04]  /*3d870*/  LDL.LU.64 R194, [R1+0x2088] ;  /* 0x0020880001c27983 */ /* 0x002f680000300a00 */
        /* <DEDUP_REMOVED lines=16> */
[----:B------:R-:W5:Y:S04]  /*3d980*/  LDL.LU.64 R242, [R1+0x2048] ;  /* 0x0020480001f27983 */ /* 0x000f680000300a00 */
[----:B------:R-:W5:Y:S04]  /*3d990*/  LDL.LU.64 R240, [R1+0x2040] ;  /* 0x0020400001f07983 */ /* 0x000f680000300a00 */
[----:B------:R1:W-:Y:S01]  /*3d9a0*/  STL.64 [R1+0x710], R16 ;  /* 0x0007101001007387 */ /* 0x0003e20000100a00 */
[----:B------:R-:W-:Y:S03]  /*3d9b0*/  HMMA.1688.F32.TF32 R212, R152, R102, R212 ;  /* 0x0000006698d4723c */ /* 0x000fe600000810d4 */
[----:B------:R-:W-:Y:S01]  /*3d9c0*/  STL.64 [R1+0x718], R18 ;  /* 0x0007181201007387 */ /* 0x000fe20000100a00 */
[----:B-1----:R-:W-:-:S03]  /*3d9d0*/  IMAD.MOV.U32 R16, RZ, RZ, R252 ;  /* 0x000000ffff107224 */ /* 0x002fc600078e00fc */
[----:B------:R-:W5:Y:S04]  /*3d9e0*/  LDL.LU R252, [R1+0x2038] ;  /* 0x0020380001fc7983 */ /* 0x000f680000300800 */
        /* <DEDUP_REMOVED lines=22> */
[----:B------:R-:W-:Y:S03]  /*3db50*/  HMMA.1688.F32.TF32 R32, R8, R98, R32 ;  /* 0x000000620820723c */ /* 0x000fe60000081020 */
[----:B-1----:R-:W5:Y:S04]  /*3db60*/  LDL.LU.64 R222, [R1+0x1ff0] ;  /* 0x001ff00001de7983 */ /* 0x002f680000300a00 */
[----:B------:R-:W5:Y:S04]  /*3db70*/  LDL.LU.64 R220, [R1+0x1fe8] ;  /* 0x001fe80001dc7983 */ /* 0x000f680000300a00 */
[----:B------:R-:W-:Y:S04]  /*3db80*/  STL.64 [R1+0x6b0], R216 ;  /* 0x0006b0d801007387 */ /* 0x000fe80000100a00 */
[----:B------:R1:W-:Y:S01]  /*3db90*/  STL.64 [R1+0x6b8], R218 ;  /* 0x0006b8da01007387 */ /* 0x0003e20000100a00 */
[----:B------:R-:W-:Y:S06]  /*3dba0*/  HMMA.1688.F32.TF32 R152, R152, R106, R208 ;  /* 0x0000006a9898723c */ /* 0x000fec00000810d0 */
[C---:B------:R-:W-:Y:S01]  /*3dbb0*/  HMMA.1688.F32.TF32 R28, R8.reuse, R102, R28 ;  /* 0x00000066081c723c */ /* 0x040fe2000008101c */
        /* <DEDUP_REMOVED lines=8> */
[----:B------:R-:W5:Y:S01]  /*3dc40*/  LDL.LU.64 R208, [R1+0x1fb8] ;  /* 0x001fb80001d07983 */ /* 0x000f620000300a00 */
[----:B------:R-:W-:Y:S03]  /*3dc50*/  HMMA.1688.F32.TF32 R8, R8, R106, R24 ;  /* 0x0000006a0808723c */ /* 0x000fe60000081018 */
[----:B------:R-:W-:Y:S04]  /*3dc60*/  STL.64 [R1], R204 ;  /* 0x000000cc01007387 */ /* 0x000fe80000100a00 */
[----:B------:R1:W-:Y:S04]  /*3dc70*/  STL.64 [R1+0x8], R206 ;  /* 0x000008ce01007387 */ /* 0x0003e80000100a00 */
[----:B-1----:R-:W5:Y:S04]  /*3dc80*/  LDL.LU.64 R206, [R1+0x1fb0] ;  /* 0x001fb00001ce7983 */ /* 0x002f680000300a00 */
[----:B------:R-:W5:Y:S04]  /*3dc90*/  LDL.LU.64 R204, [R1+0x1fa8] ;  /* 0x001fa80001cc7983 */ /* 0x000f680000300a00 */
[----:B------:R-:W-:Y:S04]  /*3dca0*/  STL.64 [R1+0x1b0], R200 ;  /* 0x0001b0c801007387 */ /* 0x000fe80000100a00 */
        /* <DEDUP_REMOVED lines=19> */
[----:B------:R-:W4:Y:S04]  /*3dde0*/  LDL.LU.64 R26, [R1+0x1f50] ;  /* 0x001f5000011a7983 */ /* 0x000f280000300a00 */
[----:B------:R-:W4:Y:S04]  /*3ddf0*/  LDL.LU.64 R24, [R1+0x1f48] ;  /* 0x001f480001187983 */ /* 0x000f280000300a00 */
[----:B------:R1:W-:Y:S04]  /*3de00*/  STL.64 [R1+0x290], R8 ;  /* 0x0002900801007387 */ /* 0x0003e80000100a00 */
[----:B------:R2:W-:Y:S01]  /*3de10*/  STL.64 [R1+0x298], R10 ;  /* 0x0002980a01007387 */ /* 0x0005e20000100a00 */
[----:B-1----:R-:W-:-:S02]  /*3de20*/  IMAD.MOV.U32 R9, RZ, RZ, R77 ;  /* 0x000000ffff097224 */ /* 0x002fc400078e004d */
[----:B--2---:R-:W-:Y:S02]  /*3de30*/  IMAD.MOV.U32 R10, RZ, RZ, R76 ;  /* 0x000000ffff0a7224 */ /* 0x004fe400078e004c */
[----:B------:R-:W-:Y:S01]  /*3de40*/  HMMA.1688.F32.TF32 R76, R12, R78, R20 ;  /* 0x0000004e0c4c723c */ /* 0x000fe20000081014 */
[----:B------:R-:W2:Y:S04]  /*3de50*/  LDL.LU.64 R22, [R1+0x1f40] ;  /* 0x001f400001167983 */ /* 0x000ea80000300a00 */
[----:B------:R-:W2:Y:S01]  /*3de60*/  LDL.LU.64 R20, [R1+0x1f38] ;  /* 0x001f380001147983 */ /* 0x000ea20000300a00 */
[----:B------:R-:W-:Y:S02]  /*3de70*/  MOV R8, R80 ;  /* 0x0000005000087202 */ /* 0x000fe40000000f00 */
[----:B------:R-:W-:Y:S01]  /*3de80*/  MOV R11, R3 ;  /* 0x00000003000b7202 */ /* 0x000fe20000000f00 */
[----:B------:R-:W-:Y:S01]  /*3de90*/  IMAD.MOV.U32 R18, RZ, RZ, R84 ;  /* 0x000000ffff127224 */ /* 0x000fe200078e0054 */
[----:B------:R-:W-:Y:S01]  /*3dea0*/  MOV R17, R85 ;  /* 0x0000005500117202 */ /* 0x000fe20000000f00 */
[----:B------:R-:W-:-:S12]  /*3deb0*/  IMAD.MOV.U32 R19, RZ, RZ, R81 ;  /* 0x000000ffff137224 */ /* 0x000fd800078e0051 */
[----:B------:R-:W-:Y:S04]  /*3dec0*/  STL.64 [R1+0x260], R76 ;  /* 0x0002604c01007387 */ /* 0x000fe80000100a00 */
[----:B------:R1:W-:Y:S02]  /*3ded0*/  STL.64 [R1+0x268], R78 ;  /* 0x0002684e01007387 */ /* 0x0003e40000100a00 */
[C---:B-1----:R-:W-:Y:S06]  /*3dee0*/  HMMA.1688.F32.TF32 R76, R12.reuse, R82, R8 ;  /* 0x000000520c4c723c */ /* 0x042fec0000081008 */
[----:B------:R-:W-:-:S15]  /*3def0*/  HMMA.1688.F32.TF32 R8, R12, R86, R16 ;  /* 0x000000560c08723c */ /* 0x000fde0000081010 */
[----:B------:R-:W-:-:S02]  /*3df00*/  NOP ;  /* 0x0000000000007918 */ /* 0x000fc40000000000 */
[----:B------:R1:W-:Y:S04]  /*3df10*/  STL.64 [R1+0x240], R76 ;  /* 0x0002404c01007387 */ /* 0x0003e80000100a00 */
[----:B------:R-:W-:Y:S04]  /*3df20*/  STL.64 [R1+0x248], R78 ;  /* 0x0002484e01007387 */ /* 0x000fe80000100a00 */
[----:B-1----:R-:W3:Y:S04]  /*3df30*/  LDL.LU R76, [R1+0x1c54] ;  /* 0x001c5400014c7983 */ /* 0x002ee80000300800 */
[----:B------:R-:W-:Y:S04]  /*3df40*/  STL.64 [R1+0x210], R8 ;  /* 0x0002100801007387 */ /* 0x000fe80000100a00 */
[----:B------:R4:W-:Y:S02]  /*3df50*/  STL.64 [R1+0x218], R10 ;  /* 0x0002180a01007387 */ /* 0x0009e40000100a00 */
[C---:B----4-:R-:W-:Y:S06]  /*3df60*/  HMMA.1688.F32.TF32 R8, R12.reuse, R94, R24 ;  /* 0x0000005e0c08723c */ /* 0x050fec0000081018 */
[C---:B--2---:R-:W-:Y:S06]  /*3df70*/  HMMA.1688.F32.TF32 R16, R12.reuse, R90, R20 ;  /* 0x0000005a0c10723c */ /* 0x044fec0000081014 */
[----:B---3--:R-:W-:-:S15]  /*3df80*/  HMMA.1688.F32.TF32 R24, R12, R98, R28 ;  /* 0x000000620c18723c */ /* 0x008fde000008101c */
[----:B------:R-:W-:-:S02]  /*3df90*/  NOP ;  /* 0x0000000000007918 */ /* 0x000fc40000000000 */
[----:B------:R-:W-:Y:S04]  /*3dfa0*/  STL.64 [R1+0x200], R16 ;  /* 0x0002001001007387 */ /* 0x000fe80000100a00 */
[----:B------:R1:W-:Y:S04]  /*3dfb0*/  STL.64 [R1+0x208], R18 ;  /* 0x0002081201007387 */ /* 0x0003e80000100a00 */
[----:B------:R-:W2:Y:S01]  /*3dfc0*/  LDL.LU R23, [R1+0x1c50] ;  /* 0x001c500001177983 */ /* 0x000ea20000300800 */
[C---:B-1----:R-:W-:Y:S03]  /*3dfd0*/  HMMA.1688.F32.TF32 R16, R12.reuse, R102, R32 ;  /* 0x000000660c10723c */ /* 0x042fe60000081020 */
[----:B------:R-:W-:Y:S04]  /*3dfe0*/  STL.64 [R1+0x1e0], R8 ;  /* 0x0001e00801007387 */ /* 0x000fe80000100a00 */
[----:B------:R1:W-:Y:S04]  /*3dff0*/  STL.64 [R1+0x1e8], R10 ;  /* 0x0001e80a01007387 */ /* 0x0003e80000100a00 */
[----:B-1----:R-:W3:Y:S04]  /*3e000*/  LDL.LU R11, [R1+0x1c5c] ;  /* 0x001c5c00010b7983 */ /* 0x002ee80000300800 */
[----:B------:R-:W-:Y:S04]  /*3e010*/  STL.64 [R1+0x1c0], R24 ;  /* 0x0001c01801007387 */ /* 0x000fe80000100a00 */
[----:B------:R-:W-:Y:S04]  /*3e020*/  STL.64 [R1+0x1c8], R26 ;  /* 0x0001c81a01007387 */ /* 0x000fe80000100a00 */
[----:B------:R-:W4:Y:S04]  /*3e030*/  LDL.LU R3, [R1+0x1c64] ;  /* 0x001c640001037983 */ /* 0x000f280000300800 */
[----:B------:R-:W-:Y:S04]  /*3e040*/  STL.64 [R1+0x30], R16 ;  /* 0x0000301001007387 */ /* 0x000fe80000100a00 */
[----:B------:R1:W-:Y:S04]  /*3e050*/  STL.64 [R1+0x38], R18 ;  /* 0x0000381201007387 */ /* 0x0003e80000100a00 */
[----:B------:R-:W4:Y:S04]  /*3e060*/  LDL.LU R22, [R1+0x1c58] ;  /* 0x001c580001167983 */ /* 0x000f280000300800 */
[----:B------:R-:W4:Y:S01]  /*3e070*/  LDL.LU R8, [R1+0x1c60] ;  /* 0x001c600001087983 */ /* 0x000f220000300800 */
[----:B------:R-:W-:Y:S01]  /*3e080*/  HMMA.1688.F32.TF32 R4, R12, R106, R4 ;  /* 0x0000006a0c04723c */ /* 0x000fe20000081004 */
[----:B------:R-:W1:-:S15]  /*3e090*/  S2R R77, SR_TID.X ;  /* 0x00000000004d7919 */ /* 0x000e5e0000002100 */
[----:B------:R-:W-:-:S07]  /*3e0a0*/  NOP ;  /* 0x0000000000007918 */ /* 0x000fce0000000000 */
[----:B------:R-:W-:Y:S04]  /*3e0b0*/  STL.64 [R1+0x20], R4 ;  /* 0x0000200401007387 */ /* 0x000fe80000100a00 */
[----:B------:R1:W-:Y:S04]  /*3e0c0*/  STL.64 [R1+0x28], R6 ;  /* 0x0000280601007387 */ /* 0x0003e80000100a00 */
[----:B------:R-:W4:Y:S04]  /*3e0d0*/  LDL.LU R20, [R1+0x1c68] ;  /* 0x001c680001147983 */ /* 0x000f280000300800 */
[----:B------:R-:W4:Y:S04]  /*3e0e0*/  LDL.LU R10, [R1+0x1c6c] ;  /* 0x001c6c00010a7983 */ /* 0x000f280000300800 */
[----:B-1----:R-:W4:Y:S04]  /*3e0f0*/  LDL.LU R18, [R1+0x1c70] ;  /* 0x001c700001127983 */ /* 0x002f280000300800 */
[----:B------:R-:W4:Y:S01]  /*3e100*/  LDL.LU R17, [R1+0x1c74] ;  /* 0x001c740001117983 */ /* 0x000f220000300800 */
[----:B------:R-:W-:-:S02]  /*3e110*/  UIMAD UR17, UR4, -0x40, UR6 ;  /* 0xffffffc0041178a4 */ /* 0x000fc4000f8e0206 */
[----:B------:R-:W-:Y:S01]  /*3e120*/  UIADD3 UR12, UR9, -0x2, URZ ;  /* 0xfffffffe090c7890 */ /* 0x000fe2000fffe03f */
[----:B------:R-:W4:Y:S01]  /*3e130*/  LDL.LU R16, [R1+0x1c78] ;  /* 0x001c780001107983 */ /* 0x000f220000300800 */
[----:B------:R-:W-:Y:S02]  /*3e140*/  UISETP.GT.AND UP1, UPT, UR17, URZ, UPT ;  /* 0x0000003f1100728c */ /* 0x000fe4000bf24270 */
[----:B------:R-:W-:Y:S02]  /*3e150*/  UISETP.GE.AND UP0, UPT, UR4, UR12, UPT ;  /* 0x0000000c0400728c */ /* 0x000fe4000bf06270 */
[----:B------:R-:W-:Y:S01]  /*3e160*/  UIADD3 UR11, UR11, 0x1, URZ ;  /* 0x000000010b0b7890 */ /* 0x000fe2000fffe03f */
[----:B------:R-:W-:Y:S01]  /*3e170*/  LOP3.LUT R21, R77, 0x3f, RZ, 0xc0, !PT ;  /* 0x0000003f4d157812 */ /* 0x000fe200078ec0ff */
[----:B------:R-:W-:Y:S01]  /*3e180*/  USEL UR12, URZ, 0x4, !UP1 ;  /* 0x000000043f0c7887 */ /* 0x000fe2000c800000 */
[----:B------:R-:W4:Y:S01]  /*3e190*/  LDL.LU R9, [R1+0x1c7c] ;  /* 0x001c7c0001097983 */ /* 0x000f220000300800 */
[----:B------:R-:W-:-:S02]  /*3e1a0*/  UISETP.GT.AND UP1, UPT, UR11, 0x1, UPT ;  /* 0x000000010b00788c */ /* 0x000fc4000bf24270 */
[----:B------:R-:W-:Y:S01]  /*3e1b0*/  USEL UR12, UR12, URZ, !UP0 ;  /* 0x0000003f0c0c7287 */ /* 0x000fe2000c000000 */
[----:B------:R-:W-:Y:S01]  /*3e1c0*/  BAR.SYNC.DEFER_BLOCKING 0x0 ;  /* 0x0000000000007b1d */ /* 0x000fe20000010000 */
[----:B------:R-:W-:Y:S01]  /*3e1d0*/  USEL UR11, UR11, URZ, !UP1 ;  /* 0x0000003f0b0b7287 */ /* 0x000fe2000c800000 */
[----:B------:R-:W-:-:S03]  /*3e1e0*/  IADD3 R76, P1, R76, UR13, RZ ;  /* 0x0000000d4c4c7c10 */ /* 0x000fc6000ff3e0ff */
[----:B------:R-:W-:Y:S01]  /*3e1f0*/  ISETP.NE.U32.AND P0, PT, RZ, UR12, PT ;  /* 0x0000000cff007c0c */ /* 0x000fe2000bf05070 */
[----:B------:R-:W-:Y:S01]  /*3e200*/  ULEA UR18, UR11, UR5, 0x11 ;  /* 0x000000050b127291 */ /* 0x000fe2000f8e883f */
[----:B------:R-:W-:Y:S01]  /*3e210*/  IMAD.SHL.U32 R19, R21, 0x4, RZ ;  /* 0x0000000415137824 */ /* 0x000fe200078e00ff */
[----:B------:R-:W4:Y:S04]  /*3e220*/  LDL.LU R12, [R1+0x1c80] ;  /* 0x001c8000010c7983 */ /* 0x000f280000300800 */
[----:B------:R-:W4:Y:S01]  /*3e230*/  LDL.LU R7, [R1+0x1c84] ;  /* 0x001c840001077983 */ /* 0x000f220000300800 */
[----:B------:R-:W-:Y:S01]  /*3e240*/  VIADD R2, R19, UR18 ;  /* 0x0000001213027c36 */ /* 0x000fe20008000000 */
[----:B------:R-:W-:Y:S02]  /*3e250*/  MOV R4, R76 ;  /* 0x0000004c00047202 */ /* 0x000fe40000000f00 */
[----:B------:R-:W-:Y:S01]  /*3e260*/  STL [R1+0x1c54], R76 ;  /* 0x001c544c01007387 */ /* 0x000fe20000100800 */
[----:B--2---:R-:W-:-:S05]  /*3e270*/  IADD3.X R23, R23, UR7, RZ, P1, !PT ;  /* 0x0000000717177c10 */ /* 0x004fca0008ffe4ff */
[----:B------:R-:W-:Y:S01]  /*3e280*/  IMAD.MOV.U32 R5, RZ, RZ, R23 ;  /* 0x000000ffff057224 */ /* 0x000fe200078e0017 */
[----:B------:R-:W-:Y:S04]  /*3e290*/  STL [R1+0x1c50], R23 ;  /* 0x001c501701007387 */ /* 0x000fe80000100800 */
[----:B------:R-:W-:Y:S01]  /*3e2a0*/  @!PT LDS RZ, [RZ] ;  /* 0x00000000fffff984 */ /* 0x000fe20000000800 */
[----:B------:R-:W-:Y:S01]  /*3e2b0*/  @!PT LDS RZ, [RZ] ;  /* 0x00000000fffff984 */ /* 0x000fe20000000800 */
[----:B------:R-:W-:Y:S01]  /*3e2c0*/  @!PT LDS RZ, [RZ] ;  /* 0x00000000fffff984 */ /* 0x000fe20000000800 */
[----:B------:R1:W-:Y:S01]  /*3e2d0*/  LDGSTS.E [R2], desc[UR14][R4.64], P0 ;  /* 0x0000000004027fae */ /* 0x0003e2000812184e */
[----:B---3--:R-:W-:-:S05]  /*3e2e0*/  IADD3 R11, P1, R11, UR13, RZ ;  /* 0x0000000d0b0b7c10 */ /* 0x008fca000ff3e0ff */
[----:B------:R2:W-:Y:S01]  /*3e2f0*/  STL [R1+0x1c5c], R11 ;  /* 0x001c5c0b01007387 */ /* 0x0005e20000100800 */
[----:B-1----:R-:W-:Y:S01]  /*3e300*/  IMAD.MOV.U32 R4, RZ, RZ, R11 ;  /* 0x000000ffff047224 */ /* 0x002fe200078e000b */
[----:B----4-:R-:W-:Y:S02]  /*3e310*/  IADD3 R3, P2, R3, UR13, RZ ;  /* 0x0000000d03037c10 */ /* 0x010fe4000ff5e0ff */
[----:B------:R-:W-:Y:S02]  /*3e320*/  IADD3.X R22, R22, UR7, RZ, P1, !PT ;  /* 0x0000000716167c10 */ /* 0x000fe40008ffe4ff */
[----:B------:R-:W-:-:S03]  /*3e330*/  IADD3.X R8, R8, UR7, RZ, P2, !PT ;  /* 0x0000000708087c10 */ /* 0x000fc600097fe4ff */
[----:B------:R-:W-:Y:S04]  /*3e340*/  STL [R1+0x1c58], R22 ;  /* 0x001c581601007387 */ /* 0x000fe80000100800 */
[----:B------:R-:W-:Y:S04]  /*3e350*/  STL [R1+0x1c64], R3 ;  /* 0x001c640301007387 */ /* 0x000fe80000100800 */
[----:B--2---:R-:W2:Y:S04]  /*3e360*/  LDL.LU R11, [R1+0x1c8c] ;  /* 0x001c8c00010b7983 */ /* 0x004ea80000300800 */
[----:B------:R1:W-:Y:S04]  /*3e370*/  STL [R1+0x1c60], R8 ;  /* 0x001c600801007387 */ /* 0x0003e80000100800 */
[----:B------:R-:W3:Y:S01]  /*3e380*/  LDL.LU R13, [R1+0x1c88] ;  /* 0x001c8800010d7983 */ /* 0x000ee20000300800 */
[----:B------:R-:W-:-:S05]  /*3e390*/  MOV R5, R22 ;  /* 0x0000001600057202 */ /* 0x000fca0000000f00 */
[----:B------:R4:W-:Y:S01]  /*3e3a0*/  LDGSTS.E [R2+0x100], desc[UR14][R4.64], P0 ;  /* 0x0010000004027fae */ /* 0x0009e2000812184e */
[----:B------:R-:W-:Y:S01]  /*3e3b0*/  IADD3 R10, P1, R10, UR13, RZ ;  /* 0x0000000d0a0a7c10 */ /* 0x000fe2000ff3e0ff */
[----:B----4-:R-:W-:Y:S02]  /*3e3c0*/  IMAD.MOV.U32 R5, RZ, RZ, R8 ;  /* 0x000000ffff057224 */ /* 0x010fe400078e0008 */
[----:B------:R-:W-:Y:S01]  /*3e3d0*/  IMAD.MOV.U32 R4, RZ, RZ, R3 ;  /* 0x000000ffff047224 */ /* 0x000fe200078e0003 */
[----:B------:R-:W-:Y:S01]  /*3e3e0*/  IADD3.X R20, R20, UR7, RZ, P1, !PT ;  /* 0x0000000714147c10 */ /* 0x000fe20008ffe4ff */
[----:B-1----:R-:W4:Y:S01]  /*3e3f0*/  LDL.LU R8, [R1+0x1b18] ;  /* 0x001b180001087983 */ /* 0x002f220000300800 */
[----:B------:R-:W-:-:S03]  /*3e400*/  IADD3 R17, P2, R17, UR13, RZ ;  /* 0x0000000d11117c10 */ /* 0x000fc6000ff5e0ff */
[----:B------:R-:W4:Y:S04]  /*3e410*/  LDL.LU R3, [R1+0x1b20] ;  /* 0x001b200001037983 */ /* 0x000f280000300800 */
[----:B------:R1:W-:Y:S01]  /*3e420*/  STL [R1+0x1c6c], R10 ;  /* 0x001c6c0a01007387 */ /* 0x0003e20000100800 */
[----:B------:R-:W-:-:S03]  /*3e430*/  IADD3.X R18, R18, UR7, RZ, P2, !PT ;  /* 0x0000000712127c10 */ /* 0x000fc600097fe4ff */
[----:B------:R-:W-:Y:S04]  /*3e440*/  STL [R1+0x1c68], R20 ;  /* 0x001c681401007387 */ /* 0x000fe80000100800 */
[----:B------:R-:W-:Y:S04]  /*3e450*/  STL [R1+0x1c74], R17 ;  /* 0x001c741101007387 */ /* 0x000fe80000100800 */
[----:B------:R-:W4:Y:S04]  /*3e460*/  LDL.LU R14, [R1+0x1b14] ;  /* 0x001b1400010e7983 */ /* 0x000f280000300800 */
[----:B------:R1:W-:Y:S04]  /*3e470*/  LDGSTS.E [R2+0x200], desc[UR14][R4.64], P0 ;  /* 0x0020000004027fae */ /* 0x0003e8000812184e */
[----:B------:R-:W-:Y:S01]  /*3e480*/  STL [R1+0x1c70], R18 ;  /* 0x001c701201007387 */ /* 0x000fe20000100800 */
[----:B-1----:R-:W-:-:S03]  /*3e490*/  MOV R4, R10 ;  /* 0x0000000a00047202 */ /* 0x002fc60000000f00 */
[----:B------:R-:W4:Y:S01]  /*3e4a0*/  LDL.LU R10, [R1+0x1b1c] ;  /* 0x001b1c00010a7983 */ /* 0x000f220000300800 */
[----:B------:R-:W-:Y:S01]  /*3e4b0*/  IMAD.MOV.U32 R5, RZ, RZ, R20 ;  /* 0x000000ffff057224 */ /* 0x000fe200078e0014 */
[----:B------:R-:W-:Y:S02]  /*3e4c0*/  IADD3 R9, P1, R9, UR13, RZ ;  /* 0x0000000d09097c10 */ /* 0x000fe4000ff3e0ff */
[----:B------:R-:W-:Y:S01]  /*3e4d0*/  IADD3 R7, P2, R7, UR13, RZ ;  /* 0x0000000d07077c10 */ /* 0x000fe2000ff5e0ff */
[----:B------:R-:W4:Y:S01]  /*3e4e0*/  LDL.LU R15, [R1+0x1b28] ;  /* 0x001b2800010f7983 */ /* 0x000f220000300800 */
[----:B------:R-:W-:-:S03]  /*3e4f0*/  IADD3.X R16, R16, UR7, RZ, P1, !PT ;  /* 0x0000000710107c10 */ /* 0x000fc60008ffe4ff */
[----:B------:R1:W-:Y:S04]  /*3e500*/  LDGSTS.E [R2+0x300], desc[UR14][R4.64], P0 ;  /* 0x0030000004027fae */ /* 0x0003e8000812184e */
[----:B------:R-:W4:Y:S04]  /*3e510*/  LDL.LU R6, [R1+0x1b30] ;  /* 0x001b300001067983 */ /* 0x000f280000300800 */
[----:B------:R-:W-:Y:S01]  /*3e520*/  STL [R1+0x1c7c], R9 ;  /* 0x001c7c0901007387 */ /* 0x000fe20000100800 */
[----:B-1----:R-:W-:Y:S01]  /*3e530*/  IMAD.MOV.U32 R4, RZ, RZ, R17 ;  /* 0x000000ffff047224 */ /* 0x002fe200078e0011 */
[----:B------:R-:W-:-:S02]  /*3e540*/  MOV R5, R18 ;  /* 0x0000001200057202 */ /* 0x000fc40000000f00 */
[----:B------:R1:W-:Y:S04]  /*3e550*/  STL [R1+0x1c78], R16 ;  /* 0x001c781001007387 */ /* 0x0003e80000100800 */
[----:B------:R1:W-:Y:S01]  /*3e560*/  LDGSTS.E [R2+0x400], desc[UR14][R4.64], P0 ;  /* 0x0040000004027fae */ /* 0x0003e2000812184e */
[----:B------:R-:W-:-:S03]  /*3e570*/  IADD3.X R12, R12, UR7, RZ, P2, !PT ;  /* 0x000000070c0c7c10 */ /* 0x000fc600097fe4ff */
[----:B------:R-:W-:Y:S01]  /*3e580*/  STL [R1+0x1c84], R7 ;  /* 0x001c840701007387 */ /* 0x000fe20000100800 */
[----:B-1----:R-:W-:-:S03]  /*3e590*/  IMAD.MOV.U32 R5, RZ, RZ, R16 ;  /* 0x000000ffff057224 */ /* 0x002fc600078e0010 */
[----:B------:R-:W4:Y:S01]  /*3e5a0*/  LDL.LU R16, [R1+0x1b24] ;  /* 0x001b240001107983 */ /* 0x000f220000300800 */
[----:B------:R-:W-:-:S03]  /*3e5b0*/  IMAD.MOV.U32 R4, RZ, RZ, R9 ;  /* 0x000000ffff047224 */ /* 0x000fc600078e0009 */
[----:B------:R1:W-:Y:S04]  /*3e5c0*/  STL [R1+0x1c80], R12 ;  /* 0x001c800c01007387 */ /* 0x0003e80000100800 */
[----:B------:R1:W-:Y:S04]  /*3e5d0*/  LDGSTS.E [R2+0x500], desc[UR14][R4.64], P0 ;  /* 0x0050000004027fae */ /* 0x0003e8000812184e */
[----:B------:R-:W4:Y:S01]  /*3e5e0*/  LDL.LU R9, [R1+0x1b2c] ;  /* 0x001b2c0001097983 */ /* 0x000f220000300800 */
[----:B-1----:R-:W-:Y:S01]  /*3e5f0*/  MOV R4, R7 ;  /* 0x0000000700047202 */ /* 0x002fe20000000f00 */
[----:B------:R-:W-:-:S02]  /*3e600*/  IMAD.MOV.U32 R5, RZ, RZ, R12 ;  /* 0x000000ffff057224 */ /* 0x000fc400078e000c */
[----:B------:R-:W4:Y:S04]  /*3e610*/  LDL.LU R12, [R1+0x1b38] ;  /* 0x001b3800010c7983 */ /* 0x000f280000300800 */
[----:B------:R-:W4:Y:S04]  /*3e620*/  LDL.LU R7, [R1+0x1b40] ;  /* 0x001b400001077983 */ /* 0x000f280000300800 */
[----:B------:R1:W-:Y:S01]  /*3e630*/  LDGSTS.E [R2+0x600], desc[UR14][R4.64], P0 ;  /* 0x0060000004027fae */ /* 0x0003e2000812184e */
[----:B--2---:R-:W-:-:S04]  /*3e640*/  IADD3 R11, P1, R11, UR13, RZ ;  /* 0x0000000d0b0b7c10 */ /* 0x004fc8000ff3e0ff */
[----:B---3--:R-:W-:Y:S01]  /*3e650*/  IADD3.X R13, R13, UR7, RZ, P1, !PT ;  /* 0x000000070d0d7c10 */ /* 0x008fe20008ffe4ff */
[----:B------:R-:W-:Y:S03]  /*3e660*/  STL [R1+0x1c8c], R11 ;  /* 0x001c8c0b01007387 */ /* 0x000fe60000100800 */
[----:B-1----:R-:W-:Y:S01]  /*3e670*/  MOV R5, R13 ;  /* 0x0000000d00057202 */ /* 0x002fe20000000f00 */
[----:B------:R1:W-:Y:S01]  /*3e680*/  STL [R1+0x1c88], R13 ;  /* 0x001c880d01007387 */ /* 0x0003e20000100800 */
[----:B------:R-:W-:Y:S01]  /*3e690*/  IMAD.MOV.U32 R4, RZ, RZ, R11 ;  /* 0x000000ffff047224 */ /* 0x000fe200078e000b */
[----:B------:R-:W-:-:S04]  /*3e6a0*/  UISETP.GT.AND UP1, UPT, UR17, 0x4, UPT ;  /* 0x000000041100788c */ /* 0x000fc8000bf24270 */
[----:B------:R2:W-:Y:S04]  /*3e6b0*/  LDGSTS.E [R2+0x700], desc[UR14][R4.64], P0 ;  /* 0x0070000004027fae */ /* 0x0005e8000812184e */
[----:B-1----:R-:W3:Y:S04]  /*3e6c0*/  LDL.LU R13, [R1+0x1b34] ;  /* 0x001b3400010d7983 */ /* 0x002ee80000300800 */
[----:B------:R-:W3:Y:S01]  /*3e6d0*/  LDL.LU R11, [R1+0x1b3c] ;  /* 0x001b3c00010b7983 */ /* 0x000ee20000300800 */
[----:B----4-:R-:W-:Y:S02]  /*3e6e0*/  IADD3 R8, P1, R8, UR13, RZ ;  /* 0x0000000d08087c10 */ /* 0x010fe4000ff3e0ff */
[----:B------:R-:W-:-:S03]  /*3e6f0*/  IADD3 R3, P2, R3, UR13, RZ ;  /* 0x0000000d03037c10 */ /* 0x000fc6000ff5e0ff */
[----:B------:R1:W-:Y:S01]  /*3e700*/  STL [R1+0x1b18], R8 ;  /* 0x001b180801007387 */ /* 0x0003e20000100800 */
[----:B--2---:R-:W-:Y:S01]  /*3e710*/  IMAD.MOV.U32 R4, RZ, RZ, R8 ;  /* 0x000000ffff047224 */ /* 0x004fe200078e0008 */
[----:B------:R-:W-:Y:S01]  /*3e720*/  USEL UR12, URZ, 0x4, !UP1 ;  /* 0x000000043f0c7887 */ /* 0x000fe2000c800000 */
[----:B------:R-:W-:-:S05]  /*3e730*/  IADD3.X R14, R14, UR7, RZ, P1, !PT ;  /* 0x000000070e0e7c10 */ /* 0x000fca0008ffe4ff */
[----:B------:R2:W-:Y:S04]  /*3e740*/  STL [R1+0x1b14], R14 ;  /* 0x001b140e01007387 */ /* 0x0005e80000100800 */
[----:B------:R4:W-:Y:S01]  /*3e750*/  STL [R1+0x1b20], R3 ;  /* 0x001b200301007387 */ /* 0x0009e20000100800 */
[----:B------:R-:W-:-:S03]  /*3e760*/  IMAD.MOV.U32 R5, RZ, RZ, R14 ;  /* 0x000000ffff057224 */ /* 0x000fc600078e000e */
[----:B-1----:R-:W3:Y:S01]  /*3e770*/  LDL.LU R8, [R1+0x1b48] ;  /* 0x001b480001087983 */ /* 0x002ee20000300800 */
[----:B------:R-:W-:-:S05]  /*3e780*/  IADD3.X R10, R10, UR7, RZ, P2, !PT ;  /* 0x000000070a0a7c10 */ /* 0x000fca00097fe4ff */
[----:B------:R1:W-:Y:S04]  /*3e790*/  STL [R1+0x1b1c], R10 ;  /* 0x001b1c0a01007387 */ /* 0x0003e80000100800 */
[----:B--2---:R-:W2:Y:S01]  /*3e7a0*/  LDL.LU R14, [R1+0x1b44] ;  /* 0x001b4400010e7983 */ /* 0x004ea20000300800 */
[----:B------:R-:W-:-:S06]  /*3e7b0*/  USEL UR12, UR12, URZ, !UP0 ;  /* 0x0000003f0c0c7287 */ /* 0x000fcc000c000000 */
[----:B------:R-:W-:Y:S02]  /*3e7c0*/  ISETP.NE.U32.AND P0, PT, RZ, UR12, PT ;  /* 0x0000000cff007c0c */ /* 0x000fe4000bf05070 */
[----:B------:R-:W-:Y:S02]  /*3e7d0*/  IADD3 R15, P1, R15, UR13, RZ ;  /* 0x0000000d0f0f7c10 */ /* 0x000fe4000ff3e0ff */
[----:B------:R-:W-:-:S09]  /*3e7e0*/  IADD3 R6, P2, R6, UR13, RZ ;  /* 0x0000000d06067c10 */ /* 0x000fd2000ff5e0ff */
[----:B------:R1:W-:Y:S02]  /*3e7f0*/  LDGSTS.E [R2+0x2000], desc[UR14][R4.64], P0 ;  /* 0x0200000004027fae */ /* 0x0003e4000812184e */
[----:B-1----:R-:W-:Y:S01]  /*3e800*/  MOV R4, R3 ;  /* 0x0000000300047202 */ /* 0x002fe20000000f00 */
[----:B------:R-:W-:Y:S01]  /*3e810*/  IMAD.MOV.U32 R5, RZ, RZ, R10 ;  /* 0x000000ffff057224 */ /* 0x000fe200078e000a */
[----:B------:R-:W-:Y:S01]  /*3e820*/  IADD3.X R16, R16, UR7, RZ, P1, !PT ;  /* 0x0000000710107c10 */ /* 0x000fe20008ffe4ff */
[----:B----4-:R-:W4:Y:S04]  /*3e830*/  LDL.LU R3, [R1+0x1b50] ;  /* 0x001b500001037983 */ /* 0x010f280000300800 */
[----:B------:R-:W4:Y:S04]  /*3e840*/  LDL.LU R10, [R1+0x1a18] ;  /* 0x001a1800010a7983 */ /* 0x000f280000300800 */
[----:B------:R-:W-:Y:S01]  /*3e850*/  STL [R1+0x1b28], R15 ;  /* 0x001b280f01007387 */ /* 0x000fe20000100800 */
[----:B------:R-:W-:-:S03]  /*3e860*/  IADD3.X R9, R9, UR7, RZ, P2, !PT ;  /* 0x0000000709097c10 */ /* 0x000fc600097fe4ff */
[----:B------:R1:W-:Y:S04]  /*3e870*/  LDGSTS.E [R2+0x2100], desc[UR14][R4.64], P0 ;  /* 0x0210000004027fae */ /* 0x0003e8000812184e */
[----:B------:R1:W-:Y:S04]  /*3e880*/  STL [R1+0x1b24], R16 ;  /* 0x001b241001007387 */ /* 0x0003e80000100800 */
[----:B------:R-:W-:Y:S01]  /*3e890*/  STL [R1+0x1b30], R6 ;  /* 0x001b300601007387 */ /* 0x000fe20000100800 */
[----:B-1----:R-:W-:-:S03]  /*3e8a0*/  MOV R5, R16 ;  /* 0x0000001000057202 */ /* 0x002fc60000000f00 */
[----:B------:R-:W4:Y:S01]  /*3e8b0*/  LDL.LU R16, [R1+0x1b4c] ;  /* 0x001b4c0001107983 */ /* 0x000f220000300800 */
[----:B------:R-:W-:Y:S01]  /*3e8c0*/  IMAD.MOV.U32 R4, RZ, RZ, R15 ;  /* 0x000000ffff047224 */ /* 0x000fe200078e000f */
[----:B------:R-:W-:Y:S02]  /*3e8d0*/  IADD3 R12, P1, R12, UR13, RZ ;  /* 0x0000000d0c0c7c10 */ /* 0x000fe4000ff3e0ff */
[----:B------:R1:W-:Y:S01]  /*3e8e0*/  STL [R1+0x1b2c], R9 ;  /* 0x001b2c0901007387 */ /* 0x0003e20000100800 */
[----:B------:R-:W-:-:S03]  /*3e8f0*/  IADD3 R7, P2, R7, UR13, RZ ;  /* 0x0000000d07077c10 */ /* 0x000fc6000ff5e0ff */
[----:B------:R-:W4:Y:S04]  /*3e900*/  LDL.LU R15, [R1+0x1a14] ;  /* 0x001a1400010f7983 */ /* 0x000f280000300800 */
[----:B------:R1:W-:Y:S02]  /*3e910*/  LDGSTS.E [R2+0x2200], desc[UR14][R4.64], P0 ;  /* 0x0220000004027fae */ /* 0x0003e4000812184e */
[----:B-1----:R-:W-:Y:S02]  /*3e920*/  IMAD.MOV.U32 R4, RZ, RZ, R6 ;  /* 0x000000ffff047224 */ /* 0x002fe400078e0006 */
[----:B------:R-:W-:Y:S02]  /*3e930*/  IMAD.MOV.U32 R5, RZ, RZ, R9 ;  /* 0x000000ffff057224 */ /* 0x000fe400078e0009 */
[----:B------:R-:W4:Y:S04]  /*3e940*/  LDL.LU R9, [R1+0x1a20] ;  /* 0x001a200001097983 */ /* 0x000f280000300800 */
[----:B------:R-:W4:Y:S04]  /*3e950*/  LDL.LU R6, [R1+0x1a28] ;  /* 0x001a280001067983 */ /* 0x000f280000300800 */
[----:B------:R-:W-:Y:S04]  /*3e960*/  STL [R1+0x1b38], R12 ;  /* 0x001b380c01007387 */ /* 0x000fe80000100800 */
[----:B------:R1:W-:Y:S02]  /*3e970*/  LDGSTS.E [R2+0x2300], desc[UR14][R4.64], P0 ;  /* 0x0230000004027fae */ /* 0x0003e4000812184e */
[----:B-1----:R-:W-:-:S02]  /*3e980*/  MOV R4, R12 ;  /* 0x0000000c00047202 */ /* 0x002fc40000000f00 */
[----:B---3--:R-:W-:Y:S02]  /*3e990*/  IADD3.X R13, R13, UR7, RZ, P1, !PT ;  /* 0x000000070d0d7c10 */ /* 0x008fe40008ffe4ff */
[----:B------:R-:W-:-:S03]  /*3e9a0*/  IADD3.X R11, R11, UR7, RZ, P2, !PT ;  /* 0x000000070b0b7c10 */ /* 0x000fc600097fe4ff */
[----:B------:R1:W-:Y:S01]  /*3e9b0*/  STL [R1+0x1b34], R13 ;  /* 0x001b340d01007387 */ /* 0x0003e20000100800 */
[----:B------:R-:W-:-:S03]  /*3e9c0*/  IMAD.MOV.U32 R5, RZ, RZ, R13 ;  /* 0x000000ffff057224 */ /* 0x000fc600078e000d */
[----:B------:R-:W-:Y:S04]  /*3e9d0*/  STL [R1+0x1b40], R7 ;  /* 0x001b400701007387 */ /* 0x000fe80000100800 */
[----:B------:R3:W-:Y:S04]  /*3e9e0*/  LDGSTS.E [R2+0x2400], desc[UR14][R4.64], P0 ;  /* 0x0240000004027fae */ /* 0x0007e8000812184e */
[----:B-1----:R-:W4:Y:S04]  /*3e9f0*/  LDL.LU R13, [R1+0x1a1c] ;  /* 0x001a1c00010d7983 */ /* 0x002f280000300800 */
[----:B------:R1:W-:Y:S04]  /*3ea00*/  STL [R1+0x1b3c], R11 ;  /* 0x001b3c0b01007387 */ /* 0x0003e80000100800 */
[----:B------:R-:W4:Y:S01]  /*3ea10*/  LDL.LU R12, [R1+0x1a24] ;  /* 0x001a2400010c7983 */ /* 0x000f220000300800 */
[----:B---3--:R-:W-:Y:S01]  /*3ea20*/  IMAD.MOV.U32 R4, RZ, RZ, R7 ;  /* 0x000000ffff047224 */ /* 0x008fe200078e0007 */
[----:B------:R-:W-:-:S02]  /*3ea30*/  MOV R5, R11 ;  /* 0x0000000b00057202 */ /* 0x000fc40000000f00 */
[----:B-1----:R-:W3:Y:S04]  /*3ea40*/  LDL.LU R11, [R1+0x1a30] ;  /* 0x001a3000010b7983 */ /* 0x002ee80000300800 */
[----:B------:R-:W3:Y:S04]  /*3ea50*/  LDL.LU R7, [R1+0x1a38] ;  /* 0x001a380001077983 */ /* 0x000ee80000300800 */
[----:B------:R1:W-:Y:S01]  /*3ea60*/  LDGSTS.E [R2+0x2500], desc[UR14][R4.64], P0 ;  /* 0x0250000004027fae */ /* 0x0003e2000812184e */
[----:B------:R-:W-:-:S05]  /*3ea70*/  IADD3 R8, P1, R8, UR13, RZ ;  /* 0x0000000d08087c10 */ /* 0x000fca000ff3e0ff */
[----:B------:R-:W-:Y:S01]  /*3ea80*/  STL [R1+0x1b48], R8 ;  /* 0x001b480801007387 */ /* 0x000fe20000100800 */
[----:B--2---:R-:W-:-:S05]  /*3ea90*/  IADD3.X R14, R14, UR7, RZ, P1, !PT ;  /* 0x000000070e0e7c10 */ /* 0x004fca0008ffe4ff */
[----:B------:R2:W-:Y:S01]  /*3eaa0*/  STL [R1+0x1b44], R14 ;  /* 0x001b440e01007387 */ /* 0x0005e20000100800 */
[----:B-1----:R-:W-:Y:S02]  /*3eab0*/  IMAD.MOV.U32 R5, RZ, RZ, R14 ;  /* 0x000000ffff057224 */ /* 0x002fe400078e000e */
[----:B------:R-:W-:Y:S01]  /*3eac0*/  IMAD.MOV.U32 R4, RZ, RZ, R8 ;  /* 0x000000ffff047224 */ /* 0x000fe200078e0008 */
[----:B------:R-:W-:Y:S01]  /*3ead0*/  UISETP.GT.AND UP1, UPT, UR17, 0x8, UPT ;  /* 0x000000081100788c */ /* 0x000fe2000bf24270 */
[----:B--2---:R-:W2:Y:S04]  /*3eae0*/  LDL.LU R14, [R1+0x1a2c] ;  /* 0x001a2c00010e7983 */ /* 0x004ea80000300800 */
[----:B------:R-:W2:Y:S01]  /*3eaf0*/  LDL.LU R8, [R1+0x1a34] ;  /* 0x001a340001087983 */ /* 0x000ea20000300800 */
[----:B------:R-:W-:-:S03]  /*3eb00*/  USEL UR12, URZ, 0x4, !UP1 ;  /* 0x000000043f0c7887 */ /* 0x000fc6000c800000 */
[----:B------:R1:W-:Y:S01]  /*3eb10*/  LDGSTS.E [R2+0x2600], desc[UR14][R4.64], P0 ;  /* 0x0260000004027fae */ /* 0x0003e2000812184e */
[----:B------:R-:W-:Y:S01]  /*3eb20*/  USEL UR12, UR12, URZ, !UP0 ;  /* 0x0000003f0c0c7287 */ /* 0x000fe2000c000000 */
[----:B----4-:R-:W-:Y:S02]  /*3eb30*/  IADD3 R3, P2, R3, UR13, RZ ;  /* 0x0000000d03037c10 */ /* 0x010fe4000ff5e0ff */
[----:B------:R-:W-:Y:S02]  /*3eb40*/  IADD3 R10, P3, R10, UR13, RZ ;  /* 0x0000000d0a0a7c10 */ /* 0x000fe4000ff7e0ff */
[----:B-1----:R-:W-:Y:S01]  /*3eb50*/  MOV R4, R3 ;  /* 0x0000000300047202 */ /* 0x002fe20000000f00 */
[----:B------:R1:W-:Y:S01]  /*3eb60*/  STL [R1+0x1b50], R3 ;  /* 0x001b500301007387 */ /* 0x0003e20000100800 */
[----:B------:R-:W-:Y:S02]  /*3eb70*/  ISETP.NE.U32.AND P1, PT, RZ, UR12, PT ;  /* 0x0000000cff007c0c */ /* 0x000fe4000bf25070 */
[----:B------:R-:W-:-:S05]  /*3eb80*/  IADD3.X R16, R16, UR7, RZ, P2, !PT ;  /* 0x0000000710107c10 */ /* 0x000fca00097fe4ff */
[----:B------:R-:W-:Y:S01]  /*3eb90*/  IMAD.MOV.U32 R5, RZ, RZ, R16 ;  /* 0x000000ffff057224 */ /* 0x000fe200078e0010 */
[----:B------:R-:W-:Y:S01]  /*3eba0*/  STL [R1+0x1b4c], R16 ;  /* 0x001b4c1001007387 */ /* 0x000fe20000100800 */
[----:B------:R-:W-:-:S03]  /*3ebb0*/  IADD3.X R15, R15, UR7, RZ, P3, !PT ;  /* 0x000000070f0f7c10 */ /* 0x000fc60009ffe4ff */
[----:B------:R4:W-:Y:S04]  /*3ebc0*/  STL [R1+0x1a18], R10 ;  /* 0x001a180a01007387 */ /* 0x0009e80000100800 */
[----:B------:R-:W2:Y:S04]  /*3ebd0*/  LDL.LU R17, [R1+0x1a40] ;  /* 0x001a400001117983 */ /* 0x000ea80000300800 */
[----:B------:R1:W-:Y:S04]  /*3ebe0*/  LDGSTS.E [R2+0x2700], desc[UR14][R4.64], P0 ;  /* 0x0270000004027fae */ /* 0x0003e8000812184e */
[----:B------:R-:W-:Y:S04]  /*3ebf0*/  STL [R1+0x1a14], R15 ;  /* 0x001a140f01007387 */ /* 0x000fe80000100800 */
[----:B-1----:R-:W2:Y:S01]  /*3ec00*/  LDL.LU R3, [R1+0x1a48] ;  /* 0x001a480001037983 */ /* 0x002ea20000300800 */
[----:B------:R-:W-:-:S03]  /*3ec10*/  IADD3 R9, P0, R9, UR13, RZ ;  /* 0x0000000d09097c10 */ /* 0x000fc6000ff1e0ff */
[----:B------:R-:W2:Y:S01]  /*3ec20*/  LDL.LU R18, [R1+0x1a3c] ;  /* 0x001a3c0001127983 */ /* 0x000ea20000300800 */
[----:B------:R-:W-:Y:S01]  /*3ec30*/  IMAD.MOV.U32 R4, RZ, RZ, R10 ;  /* 0x000000ffff047224 */ /* 0x000fe200078e000a */
[----:B------:R-:W-:Y:S02]  /*3ec40*/  MOV R5, R15 ;  /* 0x0000000f00057202 */ /* 0x000fe40000000f00 */
[----:B------:R-:W-:Y:S01]  /*3ec50*/  IADD3 R6, P2, R6, UR13, RZ ;  /* 0x0000000d06067c10 */ /* 0x000fe2000ff5e0ff */
[----:B----4-:R-:W4:Y:S04]  /*3ec60*/  LDL.LU R10, [R1+0x1a44] ;  /* 0x001a4400010a7983 */ /* 0x010f280000300800 */
[----:B------:R1:W-:Y:S04]  /*3ec70*/  STL [R1+0x1a20], R9 ;  /* 0x001a200901007387 */ /* 0x0003e80000100800 */
[----:B------:R1:W-:Y:S02]  /*3ec80*/  LDGSTS.E [R2+0x4000], desc[UR14][R4.64], P1 ;  /* 0x0400000004027fae */ /* 0x0003e4000892184e */
[----:B-1----:R-:W-:Y:S01]  /*3ec90*/  IMAD.MOV.U32 R4, RZ, RZ, R9 ;  /* 0x000000ffff047224 */ /* 0x002fe200078e0009 */
[----:B------:R-:W-:-:S05]  /*3eca0*/  IADD3.X R13, R13, UR7, RZ, P0, !PT ;  /* 0x000000070d0d7c10 */ /* 0x000fca00087fe4ff */
[----:B------:R1:W-:Y:S01]  /*3ecb0*/  STL [R1+0x1a1c], R13 ;  /* 0x001a1c0d01007387 */ /* 0x0003e20000100800 */
[----:B------:R-:W-:-:S03]  /*3ecc0*/  IADD3.X R12, R12, UR7, RZ, P2, !PT ;  /* 0x000000070c0c7c10 */ /* 0x000fc600097fe4ff */
[----:B------:R3:W-:Y:S01]  /*3ecd0*/  STL [R1+0x1a28], R6 ;  /* 0x001a280601007387 */ /* 0x0007e20000100800 */
[----:B------:R-:W-:-:S03]  /*3ece0*/  IMAD.MOV.U32 R5, RZ, RZ, R13 ;  /* 0x000000ffff057224 */ /* 0x000fc600078e000d */
[----:B------:R-:W4:Y:S04]  /*3ecf0*/  LDL.LU R9, [R1+0x1a50] ;  /* 0x001a500001097983 */ /* 0x000f280000300800 */
[----:B------:R3:W-:Y:S04]  /*3ed00*/  STL [R1+0x1a24], R12 ;  /* 0x001a240c01007387 */ /* 0x0007e80000100800 */
[----:B-1----:R-:W4:Y:S01]  /*3ed10*/  LDL.LU R13, [R1+0x1a4c] ;  /* 0x001a4c00010d7983 */ /* 0x002f220000300800 */
[----:B---3--:R-:W-:Y:S02]  /*3ed20*/  IADD3 R11, P0, R11, UR13, RZ ;  /* 0x0000000d0b0b7c10 */ /* 0x008fe4000ff1e0ff */
[----:B------:R-:W-:Y:S01]  /*3ed30*/  IADD3 R7, P2, R7, UR13, RZ ;  /* 0x0000000d07077c10 */ /* 0x000fe2000ff5e0ff */
[----:B------:R1:W-:Y:S02]  /*3ed40*/  LDGSTS.E [R2+0x4100], desc[UR14][R4.64], P1 ;  /* 0x0410000004027fae */ /* 0x0003e4000892184e */
[----:B-1----:R-:W-:Y:S01]  /*3ed50*/  MOV R4, R6 ;  /* 0x0000000600047202 */ /* 0x002fe20000000f00 */
[----:B------:R-:W-:Y:S01]  /*3ed60*/  IMAD.MOV.U32 R5, RZ, RZ, R12 ;  /* 0x000000ffff057224 */ /* 0x000fe200078e000c */
[----:B------:R-:W3:Y:S04]  /*3ed70*/  LDL.LU R6, [R1+0x18d4] ;  /* 0x0018d40001067983 */ /* 0x000ee80000300800 */
[----:B------:R-:W3:Y:S04]  /*3ed80*/  LDL.LU R12, [R1+0x18dc] ;  /* 0x0018dc00010c7983 */ /* 0x000ee80000300800 */
[----:B------:R-:W-:Y:S04]  /*3ed90*/  STL [R1+0x1a30], R11 ;  /* 0x001a300b01007387 */ /* 0x000fe80000100800 */
[----:B------:R1:W-:Y:S01]  /*3eda0*/  LDGSTS.E [R2+0x4200], desc[UR14][R4.64], P1 ;  /* 0x0420000004027fae */ /* 0x0003e2000892184e */
[----:B--2---:R-:W-:-:S05]  /*3edb0*/  IADD3.X R14, R14, UR7, RZ, P0, !PT ;  /* 0x000000070e0e7c10 */ /* 0x004fca00087fe4ff */
[----:B------:R2:W-:Y:S01]  /*3edc0*/  STL [R1+0x1a2c], R14 ;  /* 0x001a2c0e01007387 */ /* 0x0005e20000100800 */
[----:B------:R-:W-:-:S03]  /*3edd0*/  IADD3.X R8, R8, UR7, RZ, P2, !PT ;  /* 0x0000000708087c10 */ /* 0x000fc600097fe4ff */
[----:B------:R-:W-:Y:S04]  /*3ede0*/  STL [R1+0x1a38], R7 ;  /* 0x001a380701007387 */ /* 0x000fe80000100800 */
[----:B------:R-:W3:Y:S04]  /*3edf0*/  LDL.LU R16, [R1+0x18d0] ;  /* 0x0018d00001107983 */ /* 0x000ee80000300800 */
[----:B------:R2:W-:Y:S04]  /*3ee00*/  STL [R1+0x1a34], R8 ;  /* 0x001a340801007387 */ /* 0x0005e80000100800 */
[----:B------:R-:W3:Y:S01]  /*3ee10*/  LDL.LU R15, [R1+0x18d8] ;  /* 0x0018d800010f7983 */ /* 0x000ee20000300800 */
[----:B-1----:R-:W-:Y:S01]  /*3ee20*/  IMAD.MOV.U32 R4, RZ, RZ, R11 ;  /* 0x000000ffff047224 */ /* 0x002fe200078e000b */
[----:B------:R-:W-:-:S02]  /*3ee30*/  MOV R5, R14 ;  /* 0x0000000e00057202 */ /* 0x000fc40000000f00 */
[----:B--2---:R-:W2:Y:S04]  /*3ee40*/  LDL.LU R14, [R1+0x18e0] ;  /* 0x0018e000010e7983 */ /* 0x004ea80000300800 */
[----:B------:R1:W-:Y:S02]  /*3ee50*/  LDGSTS.E [R2+0x4300], desc[UR14][R4.64], P1 ;  /* 0x0430000004027fae */ /* 0x0003e4000892184e */
[----:B-1----:R-:W-:Y:S02]  /*3ee60*/  IMAD.MOV.U32 R5, RZ, RZ, R8 ;  /* 0x000000ffff057224 */ /* 0x002fe400078e0008 */
[----:B------:R-:W2:Y:S01]  /*3ee70*/  LDL.LU R8, [R1+0x18e4] ;  /* 0x0018e40001087983 */ /* 0x000ea20000300800 */
[----:B------:R-:W-:-:S03]  /*3ee80*/  IMAD.MOV.U32 R4, RZ, RZ, R7 ;  /* 0x000000ffff047224 */ /* 0x000fc600078e0007 */
[----:B------:R-:W2:Y:S04]  /*3ee90*/  LDL.LU R11, [R1+0x18e8] ;  /* 0x0018e800010b7983 */ /* 0x000ea80000300800 */
[----:B------:R-:W2:Y:S04]  /*3eea0*/  LDL.LU R7, [R1+0x18ec] ;  /* 0x0018ec0001077983 */ /* 0x000ea80000300800 */
[----:B------:R1:W-:Y:S01]  /*3eeb0*/  LDGSTS.E [R2+0x4400], desc[UR14][R4.64], P1 ;  /* 0x0440000004027fae */ /* 0x0003e2000892184e */
[----:B------:R-:W-:-:S04]  /*3eec0*/  IADD3 R17, P0, R17, UR13, RZ ;  /* 0x0000000d11117c10 */ /* 0x000fc8000ff1e0ff */
[----:B-1----:R-:W-:Y:S02]  /*3eed0*/  MOV R4, R17 ;  /* 0x0000001100047202 */ /* 0x002fe40000000f00 */
[----:B------:R-:W-:Y:S02]  /*3eee0*/  IADD3 R3, P2, R3, UR13, RZ ;  /* 0x0000000d03037c10 */ /* 0x000fe4000ff5e0ff */
[----:B------:R-:W-:-:S05]  /*3eef0*/  IADD3.X R18, R18, UR7, RZ, P0, !PT ;  /* 0x0000000712127c10 */ /* 0x000fca00087fe4ff */
[----:B------:R-:W-:Y:S01]  /*3ef00*/  IMAD.MOV.U32 R5, RZ, RZ, R18 ;  /* 0x000000ffff057224 */ /* 0x000fe200078e0012 */
[----:B----4-:R-:W-:Y:S01]  /*3ef10*/  IADD3.X R10, R10, UR7, RZ, P2, !PT ;  /* 0x000000070a0a7c10 */ /* 0x010fe200097fe4ff */
[----:B------:R-:W-:Y:S04]  /*3ef20*/  STL [R1+0x1a40], R17 ;  /* 0x001a401101007387 */ /* 0x000fe80000100800 */
[----:B------:R1:W-:Y:S04]  /*3ef30*/  LDGSTS.E [R2+0x4500], desc[UR14][R4.64], P1 ;  /* 0x0450000004027fae */ /* 0x0003e8000892184e */
[----:B------:R-:W-:Y:S04]  /*3ef40*/  STL [R1+0x1a3c], R18 ;  /* 0x001a3c1201007387 */ /* 0x000fe80000100800 */
[----:B------:R-:W-:Y:S01]  /*3ef50*/  STL [R1+0x1a48], R3 ;  /* 0x001a480301007387 */ /* 0x000fe20000100800 */
[----:B-1----:R-:W-:Y:S01]  /*3ef60*/  IMAD.MOV.U32 R4, RZ, RZ, R3 ;  /* 0x000000ffff047224 */ /* 0x002fe200078e0003 */
[----:B------:R-:W-:-:S02]  /*3ef70*/  MOV R5, R10 ;  /* 0x0000000a00057202 */ /* 0x000fc40000000f00 */
[----:B------:R1:W-:Y:S04]  /*3ef80*/  STL [R1+0x1a44], R10 ;  /* 0x001a440a01007387 */ /* 0x0003e80000100800 */
[----:B------:R4:W-:Y:S04]  /*3ef90*/  LDGSTS.E [R2+0x4600], desc[UR14][R4.64], P1 ;  /* 0x0460000004027fae */ /* 0x0009e8000892184e */
[----:B-1----:R-:W2:Y:S04]  /*3efa0*/  LDL.LU R10, [R1+0x18f4] ;  /* 0x0018f400010a7983 */ /* 0x002ea80000300800 */
[----:B------:R-:W2:Y:S01]  /*3efb0*/  LDL.LU R3, [R1+0x18fc] ;  /* 0x0018fc0001037983 */ /* 0x000ea20000300800 */
[----:B------:R-:W-:-:S04]  /*3efc0*/  IADD3 R9, P0, R9, UR13, RZ ;  /* 0x0000000d09097c10 */ /* 0x000fc8000ff1e0ff */
[----:B------:R-:W-:Y:S01]  /*3efd0*/  IADD3.X R13, R13, UR7, RZ, P0, !PT ;  /* 0x000000070d0d7c10 */ /* 0x000fe200087fe4ff */
[----:B------:R-:W-:Y:S04]  /*3efe0*/  STL [R1+0x1a50], R9 ;  /* 0x001a500901007387 */ /* 0x000fe80000100800 */
[----:B------:R1:W-:Y:S01]  /*3eff0*/  STL [R1+0x1a4c], R13 ;  /* 0x001a4c0d01007387 */ /* 0x0003e20000100800 */
[----:B----4-:R-:W-:Y:S02]  /*3f000*/  IMAD.MOV.U32 R5, RZ, RZ, R13 ;  /* 0x000000ffff057224 */ /* 0x010fe400078e000d */
[----:B------:R-:W-:Y:S01]  /*3f010*/  IMAD.MOV.U32 R4, RZ, RZ, R9 ;  /* 0x000000ffff047224 */ /* 0x000fe200078e0009 */
[----:B------:R-:W-:Y:S01]  /*3f020*/  UISETP.GT.AND UP1, UPT, UR17, 0xc, UPT ;  /* 0x0000000c1100788c */ /* 0x000fe2000bf24270 */
[----:B-1----:R-:W4:Y:S04]  /*3f030*/  LDL.LU R13, [R1+0x18f0] ;  /* 0x0018f000010d7983 */ /* 0x002f280000300800 */
[----:B------:R-:W4:Y:S01]  /*3f040*/  LDL.LU R9, [R1+0x18f8] ;  /* 0x0018f80001097983 */ /* 0x000f220000300800 */
[----:B------:R-:W-:-:S03]  /*3f050*/  USEL UR12, URZ, 0x4, !UP1 ;  /* 0x000000043f0c7887 */ /* 0x000fc6000c800000 */
[----:B------:R1:W-:Y:S01]  /*3f060*/  LDGSTS.E [R2+0x4700], desc[UR14][R4.64], P1 ;  /* 0x0470000004027fae */ /* 0x0003e2000892184e */
[----:B------:R-:W-:Y:S01]  /*3f070*/  USEL UR12, UR12, URZ, !UP0 ;  /* 0x0000003f0c0c7287 */ /* 0x000fe2000c000000 */
[----:B---3--:R-:W-:-:S05]  /*3f080*/  IADD3 R6, P1, R6, UR13, RZ ;  /* 0x0000000d06067c10 */ /* 0x008fca000ff3e0ff */
[----:B------:R-:W-:Y:S02]  /*3f090*/  ISETP.NE.U32.AND P0, PT, RZ, UR12, PT ;  /* 0x0000000cff007c0c */ /* 0x000fe4000bf05070 */
[----:B------:R-:W-:Y:S01]  /*3f0a0*/  IADD3 R12, P2, R12, UR13, RZ ;  /* 0x0000000d0c0c7c10 */ /* 0x000fe2000ff5e0ff */
[----:B------:R3:W-:Y:S01]  /*3f0b0*/  STL [R1+0x18d4], R6 ;  /* 0x0018d40601007387 */ /* 0x0007e20000100800 */
[----:B-1----:R-:W-:Y:S02]  /*3f0c0*/  MOV R4, R6 ;  /* 0x0000000600047202 */ /* 0x002fe40000000f00 */
[----:B------:R-:W-:-:S05]  /*3f0d0*/  IADD3.X R16, R16, UR7, RZ, P1, !PT ;  /* 0x0000000710107c10 */ /* 0x000fca0008ffe4ff */
[----:B------:R-:W-:Y:S01]  /*3f0e0*/  IMAD.MOV.U32 R5, RZ, RZ, R16 ;  /* 0x000000ffff057224 */ /* 0x000fe200078e0010 */
[----:B------:R-:W-:Y:S01]  /*3f0f0*/  STL [R1+0x18d0], R16 ;  /* 0x0018d01001007387 */ /* 0x000fe20000100800 */
[----:B------:R-:W-:-:S03]  /*3f100*/  IADD3.X R15, R15, UR7, RZ, P2, !PT ;  /* 0x000000070f0f7c10 */ /* 0x000fc600097fe4ff */
[----:B------:R1:W-:Y:S04]  /*3f110*/  STL [R1+0x18dc], R12 ;  /* 0x0018dc0c01007387 */ /* 0x0003e80000100800 */
[----:B---3--:R-:W3:Y:S04]  /*3f120*/  LDL.LU R6, [R1+0x1904] ;  /* 0x0019040001067983 */ /* 0x008ee80000300800 */
[----:B------:R1:W-:Y:S04]  /*3f130*/  LDGSTS.E [R2+0x6000], desc[UR14][R4.64], P0 ;  /* 0x0600000004027fae */ /* 0x0003e8000812184e */
[----:B------:R-:W-:Y:S01]  /*3f140*/  STL [R1+0x18d8], R15 ;  /* 0x0018d80f01007387 */ /* 0x000fe20000100800 */
[----:B-1----:R-:W-:-:S03]  /*3f150*/  IMAD.MOV.U32 R4, RZ, RZ, R12 ;  /* 0x000000ffff047224 */ /* 0x002fc600078e000c */
[----:B------:R-:W3:Y:S01]  /*3f160*/  LDL.LU R12, [R1+0x1900] ;  /* 0x00190000010c7983 */ /* 0x000ee20000300800 */
[----:B--2---:R-:W-:Y:S02]  /*3f170*/  IADD3 R8, P1, R8, UR13, RZ ;  /* 0x0000000d08087c10 */ /* 0x004fe4000ff3e0ff */
[----:B------:R-:W-:Y:S02]  /*3f180*/  MOV R5, R15 ;  /* 0x0000000f00057202 */ /* 0x000fe40000000f00 */
[----:B------:R-:W-:Y:S02]  /*3f190*/  IADD3.X R14, R14, UR7, RZ, P1, !PT ;  /* 0x000000070e0e7c10 */ /* 0x000fe40008ffe4ff */
[----:B------:R-:W-:Y:S01]  /*3f1a0*/  IADD3 R7, P2, R7, UR13, RZ ;  /* 0x0000000d07077c10 */ /* 0x000fe2000ff5e0ff */
[----:B------:R1:W-:Y:S03]  /*3f1b0*/  STL [R1+0x18e4], R8 ;  /* 0x0018e40801007387 */ /* 0x0003e60000100800 */
[----:B------:R-:W-:Y:S01]  /*3f1c0*/  IADD3.X R11, R11, UR7, RZ, P2, !PT ;  /* 0x000000070b0b7c10 */ /* 0x000fe200097fe4ff */
[----:B------:R2:W-:Y:S04]  /*3f1d0*/  LDGSTS.E [R2+0x6100], desc[UR14][R4.64], P0 ;  /* 0x0610000004027fae */ /* 0x0005e8000812184e */
[----:B------:R-:W-:Y:S04]  /*3f1e0*/  STL [R1+0x18e0], R14 ;  /* 0x0018e00e01007387 */ /* 0x000fe80000100800 */
[----:B------:R-:W-:Y:S01]  /*3f1f0*/  STL [R1+0x18ec], R7 ;  /* 0x0018ec0701007387 */ /* 0x000fe20000100800 */
[----:B--2---:R-:W-:-:S03]  /*3f200*/  IMAD.MOV.U32 R4, RZ, RZ, R8 ;  /* 0x000000ffff047224 */ /* 0x004fc600078e0008 */
[----:B-1----:R-:W2:Y:S01]  /*3f210*/  LDL.LU R8, [R1+0x190c] ;  /* 0x00190c0001087983 */ /* 0x002ea20000300800 */
[----:B------:R-:W-:-:S03]  /*3f220*/  IMAD.MOV.U32 R5, RZ, RZ, R14 ;  /* 0x000000ffff057224 */ /* 0x000fc600078e000e */
[----:B------:R1:W-:Y:S04]  /*3f230*/  STL [R1+0x18e8], R11 ;  /* 0x0018e80b01007387 */ /* 0x0003e80000100800 */
[----:B------:R-:W2:Y:S04]  /*3f240*/  LDL.LU R17, [R1+0xd88] ;  /* 0x000d880001117983 */ /* 0x000ea80000300800 */
[----:B------:R-:W2:Y:S04]  /*3f250*/  LDL.LU R16, [R1+0x1908] ;  /* 0x0019080001107983 */ /* 0x000ea80000300800 */
[----:B------:R1:W-:Y:S04]  /*3f260*/  LDGSTS.E [R2+0x6200], desc[UR14][R4.64], P0 ;  /* 0x0620000004027fae */ /* 0x0003e8000812184e */
[----:B------:R-:W2:Y:S01]  /*3f270*/  LDL.LU R18, [R1+0xd84] ;  /* 0x000d840001127983 */ /* 0x000ea20000300800 */
[----:B-1----:R-:W-:Y:S01]  /*3f280*/  MOV R4, R7 ;  /* 0x0000000700047202 */ /* 0x002fe20000000f00 */
[----:B------:R-:W-:-:S02]  /*3f290*/  IMAD.MOV.U32 R5, RZ, RZ, R11 ;  /* 0x000000ffff057224 */ /* 0x000fc400078e000b */
[----:B------:R-:W2:Y:S04]  /*3f2a0*/  LDL.LU R11, [R1+0xd90] ;  /* 0x000d9000010b7983 */ /* 0x000ea80000300800 */
[----:B------:R-:W2:Y:S04]  /*3f2b0*/  LDL.LU R7, [R1+0xd98] ;  /* 0x000d980001077983 */ /* 0x000ea80000300800 */
[----:B------:R1:W-:Y:S01]  /*3f2c0*/  LDGSTS.E [R2+0x6300], desc[UR14][R4.64], P0 ;  /* 0x0630000004027fae */ /* 0x0003e2000812184e */
[----:B------:R-:W-:Y:S02]  /*3f2d0*/  IADD3 R10, P1, R10, UR13, RZ ;  /* 0x0000000d0a0a7c10 */ /* 0x000fe4000ff3e0ff */
[----:B------:R-:W-:-:S03]  /*3f2e0*/  IADD3 R3, P2, R3, UR13, RZ ;  /* 0x0000000d03037c10 */ /* 0x000fc6000ff5e0ff */
[----:B------:R-:W-:Y:S01]  /*3f2f0*/  STL [R1+0x18f4], R10 ;  /* 0x0018f40a01007387 */ /* 0x000fe20000100800 */
[----:B-1----:R-:W-:Y:S01]  /*3f300*/  IMAD.MOV.U32 R4, RZ, RZ, R10 ;  /* 0x000000ffff047224 */ /* 0x002fe200078e000a */
[----:B----4-:R-:W-:Y:S02]  /*3f310*/  IADD3.X R13, R13, UR7, RZ, P1, !PT ;  /* 0x000000070d0d7c10 */ /* 0x010fe40008ffe4ff */
[----:B------:R-:W-:-:S03]  /*3f320*/  IADD3.X R9, R9, UR7, RZ, P2, !PT ;  /* 0x0000000709097c10 */ /* 0x000fc600097fe4ff */
[----:B------:R1:W-:Y:S01]  /*3f330*/  STL [R1+0x18f0], R13 ;  /* 0x0018f00d01007387 */ /* 0x0003e20000100800 */
[----:B------:R-:W-:-:S03]  /*3f340*/  MOV R5, R13 ;  /* 0x0000000d00057202 */ /* 0x000fc60000000f00 */
[----:B------:R-:W-:Y:S04]  /*3f350*/  STL [R1+0x18fc], R3 ;  /* 0x0018fc0301007387 */ /* 0x000fe80000100800 */
[----:B------:R4:W-:Y:S04]  /*3f360*/  LDGSTS.E [R2+0x6400], desc[UR14][R4.64], P0 ;  /* 0x0640000004027fae */ /* 0x0009e8000812184e */
[----:B-1----:R-:W2:Y:S04]  /*3f370*/  LDL.LU R13, [R1+0xd8c] ;  /* 0x000d8c00010d7983 */ /* 0x002ea80000300800 */
[----:B------:R1:W-:Y:S04]  /*3f380*/  STL [R1+0x18f8], R9 ;  /* 0x0018f80901007387 */ /* 0x0003e80000100800 */
[----:B------:R-:W2:Y:S01]  /*3f390*/  LDL.LU R10, [R1+0xd94] ;  /* 0x000d9400010a7983 */ /* 0x000ea20000300800 */
[----:B----4-:R-:W-:-:S02]  /*3f3a0*/  IMAD.MOV.U32 R5, RZ, RZ, R9 ;  /* 0x000000ffff057224 */ /* 0x010fc400078e0009 */
[----:B------:R-:W-:Y:S01]  /*3f3b0*/  IMAD.MOV.U32 R4, RZ, RZ, R3 ;  /* 0x000000ffff047224 */ /* 0x000fe200078e0003 */
[----:B-1----:R-:W4:Y:S04]  /*3f3c0*/  LDL.LU R9, [R1+0xda0] ;  /* 0x000da00001097983 */ /* 0x002f280000300800 */
[----:B------:R-:W4:Y:S01]  /*3f3d0*/  LDL.LU R3, [R1+0xda8] ;  /* 0x000da80001037983 */ /* 0x000f220000300800 */
[----:B------:R-:W-:-:S03]  /*3f3e0*/  UISETP.GT.AND UP1, UPT, UR17, 0x10, UPT ;  /* 0x000000101100788c */ /* 0x000fc6000bf24270 */
[----:B------:R1:W-:Y:S01]  /*3f3f0*/  LDGSTS.E [R2+0x6500], desc[UR14][R4.64], P0 ;  /* 0x0650000004027fae */ /* 0x0003e2000812184e */
[----:B---3--:R-:W-:-:S05]  /*3f400*/  IADD3 R6, P1, R6, UR13, RZ ;  /* 0x0000000d06067c10 */ /* 0x008fca000ff3e0ff */
[----:B------:R-:W-:Y:S01]  /*3f410*/  STL [R1+0x1904], R6 ;  /* 0x0019040601007387 */ /* 0x000fe20000100800 */
[----:B------:R-:W-:-:S05]  /*3f420*/  IADD3.X R12, R12, UR7, RZ, P1, !PT ;  /* 0x000000070c0c7c10 */ /* 0x000fca0008ffe4ff */
[----:B------:R3:W-:Y:S04]  /*3f430*/  STL [R1+0x1900], R12 ;  /* 0x0019000c01007387 */ /* 0x0007e80000100800 */
[----:B------:R-:W4:Y:S04]  /*3f440*/  LDL.LU R14, [R1+0xd9c] ;  /* 0x000d9c00010e7983 */ /* 0x000f280000300800 */
[----:B------:R-:W4:Y:S01]  /*3f450*/  LDL.LU R15, [R1+0xda4] ;  /* 0x000da400010f7983 */ /* 0x000f220000300800 */
[----:B------:R-:W-:Y:S01]  /*3f460*/  USEL UR12, URZ, 0x4, !UP1 ;  /* 0x000000043f0c7887 */ /* 0x000fe2000c800000 */
[----:B-1----:R-:W-:Y:S01]  /*3f470*/  MOV R4, R6 ;  /* 0x0000000600047202 */ /* 0x002fe20000000f00 */
[----:B------:R-:W-:-:S02]  /*3f480*/  IMAD.MOV.U32 R5, RZ, RZ, R12 ;  /* 0x000000ffff057224 */ /* 0x000fc400078e000c */
[----:B------:R-:W-:Y:S01]  /*3f490*/  USEL UR12, UR12, URZ, !UP0 ;  /* 0x0000003f0c0c7287 */ /* 0x000fe2000c000000 */
[----:B---3--:R-:W3:Y:S04]  /*3f4a0*/  LDL.LU R12, [R1+0xdb0] ;  /* 0x000db000010c7983 */ /* 0x008ee80000300800 */
[----:B------:R1:W-:Y:S01]  /*3f4b0*/  LDGSTS.E [R2+0x6600], desc[UR14][R4.64], P0 ;  /* 0x0660000004027fae */ /* 0x0003e2000812184e */
[----:B--2---:R-:W-:-:S03]  /*3f4c0*/  IADD3 R8, P2, R8, UR13, RZ ;  /* 0x0000000d08087c10 */ /* 0x004fc6000ff5e0ff */
[----:B------:R-:W2:Y:S01]  /*3f4d0*/  LDL.LU R6, [R1+0xdb8] ;  /* 0x000db80001067983 */ /* 0x000ea20000300800 */
[----:B------:R-:W-:-:S03]  /*3f4e0*/  ISETP.NE.U32.AND P1, PT, RZ, UR12, PT ;  /* 0x0000000cff007c0c */ /* 0x000fc6000bf25070 */
[----:B------:R-:W-:Y:S01]  /*3f4f0*/  STL [R1+0x190c], R8 ;  /* 0x00190c0801007387 */ /* 0x000fe20000100800 */
[----:B------:R-:W-:Y:S02]  /*3f500*/  IADD3 R17, P3, R17, UR13, RZ ;  /* 0x0000000d11117c10 */ /* 0x000fe4000ff7e0ff */
[----:B------:R-:W-:Y:S01]  /*3f510*/  IADD3.X R16, R16, UR7, RZ, P2, !PT ;  /* 0x0000000710107c10 */ /* 0x000fe200097fe4ff */
[----:B-1----:R-:W-:-:S03]  /*3f520*/  IMAD.MOV.U32 R4, RZ, RZ, R8 ;  /* 0x000000ffff047224 */ /* 0x002fc600078e0008 */
[----:B------:R-:W-:Y:S01]  /*3f530*/  MOV R5, R16 ;  /* 0x0000001000057202 */ /* 0x000fe20000000f00 */
[----:B------:R1:W-:Y:S01]  /*3f540*/  STL [R1+0x1908], R16 ;  /* 0x0019081001007387 */ /* 0x0003e20000100800 */
[----:B------:R-:W-:-:S03]  /*3f550*/  IADD3.X R18, R18, UR7, RZ, P3, !PT ;  /* 0x0000000712127c10 */ /* 0x000fc60009ffe4ff */
[----:B------:R-:W-:Y:S04]  /*3f560*/  STL [R1+0xd88], R17 ;  /* 0x000d881101007387 */ /* 0x000fe80000100800 */
[----:B------:R1:W-:Y:S04]  /*3f570*/  LDGSTS.E [R2+0x6700], desc[UR14][R4.64], P0 ;  /* 0x0670000004027fae */ /* 0x0003e8000812184e */
[----:B-1----:R-:W2:Y:S01]  /*3f580*/  LDL.LU R16, [R1+0xdac] ;  /* 0x000dac0001107983 */ /* 0x002ea20000300800 */
[----:B------:R-:W-:-:S03]  /*3f590*/  IADD3 R11, P0, R11, UR13, RZ ;  /* 0x0000000d0b0b7c10 */ /* 0x000fc6000ff1e0ff */
[----:B------:R-:W-:Y:S01]  /*3f5a0*/  STL [R1+0xd84], R18 ;  /* 0x000d841201007387 */ /* 0x000fe20000100800 */
[----:B------:R-:W-:Y:S01]  /*3f5b0*/  IADD3 R7, P2, R7, UR13, RZ ;  /* 0x0000000d07077c10 */ /* 0x000fe2000ff5e0ff */
[----:B------:R-:W-:Y:S02]  /*3f5c0*/  IMAD.MOV.U32 R4, RZ, RZ, R17 ;  /* 0x000000ffff047224 */ /* 0x000fe400078e0011 */
[----:B------:R-:W2:Y:S01]  /*3f5d0*/  LDL.LU R8, [R1+0xdb4] ;  /* 0x000db40001087983 */ /* 0x000ea20000300800 */
[----:B------:R-:W-:-:S03]  /*3f5e0*/  IMAD.MOV.U32 R5, RZ, RZ, R18 ;  /* 0x000000ffff057224 */ /* 0x000fc600078e0012 */
[----:B------:R1:W-:Y:S04]  /*3f5f0*/  STL [R1+0xd90], R11 ;  /* 0x000d900b01007387 */ /* 0x0003e80000100800 */
[----:B------:R1:W-:Y:S02]  /*3f600*/  LDGSTS.E [R2+0x8000], desc[UR14][R4.64], P1 ;  /* 0x0800000004027fae */ /* 0x0003e4000892184e */
[----:B-1----:R-:W-:Y:S02]  /*3f610*/  MOV R4, R11 ;  /* 0x0000000b00047202 */ /* 0x002fe40000000f00 */
[----:B------:R-:W-:-:S05]  /*3f620*/  IADD3.X R13, R13, UR7, RZ, P0, !PT ;  /* 0x000000070d0d7c10 */ /* 0x000fca00087fe4ff */
[----:B------:R1:W-:Y:S01]  /*3f630*/  STL [R1+0xd8c], R13 ;  /* 0x000d8c0d01007387 */ /* 0x0003e20000100800 */
[----:B------:R-:W-:-:S03]  /*3f640*/  IADD3.X R10, R10, UR7, RZ, P2, !PT ;  /* 0x000000070a0a7c10 */ /* 0x000fc600097fe4ff */
[----:B------:R-:W-:Y:S01]  /*3f650*/  STL [R1+0xd98], R7 ;  /* 0x000d980701007387 */ /* 0x000fe20000100800 */
[----:B------:R-:W-:-:S03]  /*3f660*/  IMAD.MOV.U32 R5, RZ, RZ, R13 ;  /* 0x000000ffff057224 */ /* 0x000fc600078e000d */
[----:B------:R-:W2:Y:S04]  /*3f670*/  LDL.LU R11, [R1+0xdc0] ;  /* 0x000dc000010b7983 */ /* 0x000ea80000300800 */
[----:B------:R4:W-:Y:S04]  /*3f680*/  STL [R1+0xd94], R10 ;  /* 0x000d940a01007387 */ /* 0x0009e80000100800 */
[----:B-1----:R-:W2:Y:S01]  /*3f690*/  LDL.LU R13, [R1+0xdbc] ;  /* 0x000dbc00010d7983 */ /* 0x002ea20000300800 */
[----:B----4-:R-:W-:-:S03]  /*3f6a0*/  IADD3 R9, P0, R9, UR13, RZ ;  /* 0x0000000d09097c10 */ /* 0x010fc6000ff1e0ff */
[----:B------:R1:W-:Y:S01]  /*3f6b0*/  LDGSTS.E [R2+0x8100], desc[UR14][R4.64], P1 ;  /* 0x0810000004027fae */ /* 0x0003e2000892184e */
[----:B------:R-:W-:Y:S01]  /*3f6c0*/  IADD3 R3, P2, R3, UR13, RZ ;  /* 0x0000000d03037c10 */ /* 0x000fe2000ff5e0ff */
[----:B-1----:R-:W-:Y:S01]  /*3f6d0*/  IMAD.MOV.U32 R4, RZ, RZ, R7 ;  /* 0x000000ffff047224 */ /* 0x002fe200078e0007 */
[----:B------:R-:W-:Y:S02]  /*3f6e0*/  MOV R5, R10 ;  /* 0x0000000a00057202 */ /* 0x000fe40000000f00 */
[----:B------:R-:W4:Y:S04]  /*3f6f0*/  LDL.LU R10, [R1+0xe88] ;  /* 0x000e8800010a7983 */ /* 0x000f280000300800 */
[----:B------:R-:W4:Y:S04]  /*3f700*/  LDL.LU R7, [R1+0xe90] ;  /* 0x000e900001077983 */ /* 0x000f280000300800 */
[----:B------:R-:W-:Y:S04]  /*3f710*/  STL [R1+0xda0], R9 ;  /* 0x000da00901007387 */ /* 0x000fe80000100800 */
[----:B------:R1:W-:Y:S01]  /*3f720*/  LDGSTS.E [R2+0x8200], desc[UR14][R4.64], P1 ;  /* 0x0820000004027fae */ /* 0x0003e2000892184e */
[----:B------:R-:W-:-:S02]  /*3f730*/  IADD3.X R14, R14, UR7, RZ, P0, !PT ;  /* 0x000000070e0e7c10 */ /* 0x000fc400087fe4ff */
[----:B------:R-:W-:-:S03]  /*3f740*/  IADD3.X R15, R15, UR7, RZ, P2, !PT ;  /* 0x000000070f0f7c10 */ /* 0x000fc600097fe4ff */
[----:B------:R3:W-:Y:S01]  /*3f750*/  STL [R1+0xd9c], R14 ;  /* 0x000d9c0e01007387 */ /* 0x0007e20000100800 */
[----:B-1----:R-:W-:-:S03]  /*3f760*/  IMAD.MOV.U32 R5, RZ, RZ, R14 ;  /* 0x000000ffff057224 */ /* 0x002fc600078e000e */
[----:B------:R-:W-:Y:S01]  /*3f770*/  STL [R1+0xda8], R3 ;  /* 0x000da80301007387 */ /* 0x000fe20000100800 */
[----:B------:R-:W-:-:S03]  /*3f780*/  IMAD.MOV.U32 R4, RZ, RZ, R9 ;  /* 0x000000ffff047224 */ /* 0x000fc600078e0009 */
[----:B---3--:R-:W3:Y:S04]  /*3f790*/  LDL.LU R14, [R1+0xe84] ;  /* 0x000e8400010e7983 */ /* 0x008ee80000300800 */
[----:B------:R1:W-:Y:S04]  /*3f7a0*/  STL [R1+0xda4], R15 ;  /* 0x000da40f01007387 */ /* 0x0003e80000100800 */
[----:B------:R-:W3:Y:S01]  /*3f7b0*/  LDL.LU R9, [R1+0xe8c] ;  /* 0x000e8c0001097983 */ /* 0x000ee20000300800 */
[----:B------:R-:W-:-:S03]  /*3f7c0*/  IADD3 R12, P0, R12, UR13, RZ ;  /* 0x0000000d0c0c7c10 */ /* 0x000fc6000ff1e0ff */
[----:B------:R1:W-:Y:S01]  /*3f7d0*/  LDGSTS.E [R2+0x8300], desc[UR14][R4.64], P1 ;  /* 0x0830000004027fae */ /* 0x0003e2000892184e */
[----:B--2---:R-:W-:Y:S02]  /*3f7e0*/  IADD3 R6, P2, R6, UR13, RZ ;  /* 0x0000000d06067c10 */ /* 0x004fe4000ff5e0ff */
[----:B-1----:R-:W-:Y:S01]  /*3f7f0*/  MOV R4, R3 ;  /* 0x0000000300047202 */ /* 0x002fe20000000f00 */
[----:B------:R-:W-:Y:S02]  /*3f800*/  IMAD.MOV.U32 R5, RZ, RZ, R15 ;  /* 0x000000ffff057224 */ /* 0x000fe400078e000f */
[----:B------:R-:W2:Y:S01]  /*3f810*/  LDL.LU R15, [R1+0xe98] ;  /* 0x000e9800010f7983 */ /* 0x000ea20000300800 */
[----:B------:R-:W-:-:S03]  /*3f820*/  IADD3.X R16, R16, UR7, RZ, P0, !PT ;  /* 0x0000000710107c10 */ /* 0x000fc600087fe4ff */
[----:B------:R-:W2:Y:S04]  /*3f830*/  LDL.LU R3, [R1+0xea0] ;  /* 0x000ea00001037983 */ /* 0x000ea80000300800 */
[----:B------:R-:W-:Y:S04]  /*3f840*/  STL [R1+0xdb0], R12 ;  /* 0x000db00c01007387 */ /* 0x000fe80000100800 */
[----:B------:R1:W-:Y:S04]  /*3f850*/  LDGSTS.E [R2+0x8400], desc[UR14][R4.64], P1 ;  /* 0x0840000004027fae */ /* 0x0003e8000892184e */
[----:B------:R1:W-:Y:S01]  /*3f860*/  STL [R1+0xdac], R16 ;  /* 0x000dac1001007387 */ /* 0x0003e20000100800 */
[----:B------:R-:W-:-:S03]  /*3f870*/  IADD3.X R8, R8, UR7, RZ, P2, !PT ;  /* 0x0000000708087c10 */ /* 0x000fc600097fe4ff */
[----:B------:R-:W-:Y:S01]  /*3f880*/  STL [R1+0xdb8], R6 ;  /* 0x000db80601007387 */ /* 0x000fe20000100800 */
[----:B-1----:R-:W-:-:S03]  /*3f890*/  MOV R5, R16 ;  /* 0x0000001000057202 */ /* 0x002fc60000000f00 */
[----:B------:R-:W2:Y:S01]  /*3f8a0*/  LDL.LU R16, [R1+0xe94] ;  /* 0x000e940001107983 */ /* 0x000ea20000300800 */
[----:B------:R-:W-:-:S03]  /*3f8b0*/  IMAD.MOV.U32 R4, RZ, RZ, R12 ;  /* 0x000000ffff047224 */ /* 0x000fc600078e000c */
[----:B------:R1:W-:Y:S04]  /*3f8c0*/  STL [R1+0xdb4], R8 ;  /* 0x000db40801007387 */ /* 0x0003e80000100800 */
[----:B------:R1:W-:Y:S04]  /*3f8d0*/  LDGSTS.E [R2+0x8500], desc[UR14][R4.64], P1 ;  /* 0x0850000004027fae */ /* 0x0003e8000892184e */
[----:B------:R-:W2:Y:S01]  /*3f8e0*/  LDL.LU R12, [R1+0xe9c] ;  /* 0x000e9c00010c7983 */ /* 0x000ea20000300800 */
[----:B-1----:R-:W-:Y:S02]  /*3f8f0*/  IMAD.MOV.U32 R4, RZ, RZ, R6 ;  /* 0x000000ffff047224 */ /* 0x002fe400078e0006 */
[----:B------:R-:W-:-:S02]  /*3f900*/  IMAD.MOV.U32 R5, RZ, RZ, R8 ;  /* 0x000000ffff057224 */ /* 0x000fc400078e0008 */
[----:B------:R-:W2:Y:S04]  /*3f910*/  LDL.LU R8, [R1+0xea8] ;  /* 0x000ea80001087983 */ /* 0x000ea80000300800 */
[----:B------:R-:W2:Y:S04]  /*3f920*/  LDL.LU R6, [R1+0xeb0] ;  /* 0x000eb00001067983 */ /* 0x000ea80000300800 */
[----:B------:R1:W-:Y:S01]  /*3f930*/  LDGSTS.E [R2+0x8600], desc[UR14][R4.64], P1 ;  /* 0x0860000004027fae */ /* 0x0003e2000892184e */
[----:B------:R-:W-:-:S04]  /*3f940*/  IADD3 R11, P0, R11, UR13, RZ ;  /* 0x0000000d0b0b7c10 */ /* 0x000fc8000ff1e0ff */
[----:B------:R-:W-:Y:S01]  /*3f950*/  IADD3.X R13, R13, UR7, RZ, P0, !PT ;  /* 0x000000070d0d7c10 */ /* 0x000fe200087fe4ff */
[----:B------:R-:W-:Y:S04]  /*3f960*/  STL [R1+0xdc0], R11 ;  /* 0x000dc00b01007387 */ /* 0x000fe80000100800 */
[----:B------:R4:W-:Y:S01]  /*3f970*/  STL [R1+0xdbc], R13 ;  /* 0x000dbc0d01007387 */ /* 0x0009e20000100800 */
[----:B-1----:R-:W-:Y:S01]  /*3f980*/  IMAD.MOV.U32 R5, RZ, RZ, R13 ;  /* 0x000000ffff057224 */ /* 0x002fe200078e000d */
[----:B------:R-:W-:-:S05]  /*3f990*/  MOV R4, R11 ;  /* 0x0000000b00047202 */ /* 0x000fca0000000f00 */
[----:B------:R1:W-:Y:S04]  /*3f9a0*/  LDGSTS.E [R2+0x8700], desc[UR14][R4.64], P1 ;  /* 0x0870000004027fae */ /* 0x0003e8000892184e */
[----:B----4-:R-:W4:Y:S04]  /*3f9b0*/  LDL.LU R13, [R1+0xea4] ;  /* 0x000ea400010d7983 */ /* 0x010f280000300800 */
[----:B------:R-:W4:Y:S01]  /*3f9c0*/  LDL.LU R11, [R1+0xeac] ;  /* 0x000eac00010b7983 */ /* 0x000f220000300800 */
[----:B------:R-:W-:Y:S02]  /*3f9d0*/  IADD3 R10, P1, R10, UR13, RZ ;  /* 0x0000000d0a0a7c10 */ /* 0x000fe4000ff3e0ff */
[----:B------:R-:W-:Y:S01]  /*3f9e0*/  IADD3 R7, P2, R7, UR13, RZ ;  /* 0x0000000d07077c10 */ /* 0x000fe2000ff5e0ff */
[----:B------:R-:W-:-:S02]  /*3f9f0*/  UISETP.GT.AND UP1, UPT, UR17, 0x14, UPT ;  /* 0x000000141100788c */ /* 0x000fc4000bf24270 */
[----:B------:R3:W-:Y:S01]  /*3fa00*/  STL [R1+0xe88], R10 ;  /* 0x000e880a01007387 */ /* 0x0007e20000100800 */
[----:B-1----:R-:W-:Y:S01]  /*3fa10*/  IMAD.MOV.U32 R4, RZ, RZ, R10 ;  /* 0x000000ffff047224 */ /* 0x002fe200078e000a */
[----:B------:R-:W-:-:S04]  /*3fa20*/  USEL UR12, URZ, 0x4, !UP1 ;  /* 0x000000043f0c7887 */ /* 0x000fc8000c800000 */
[----:B------:R-:W-:Y:S01]  /*3fa30*/  USEL UR12, UR12, URZ, !UP0 ;  /* 0x0000003f0c0c7287 */ /* 0x000fe2000c000000 */
[----:B---3--:R-:W-:-:S05]  /*3fa40*/  IADD3.X R14, R14, UR7, RZ, P1, !PT ;  /* 0x000000070e0e7c10 */ /* 0x008fca0008ffe4ff */
[----:B------:R1:W-:Y:S01]  /*3fa50*/  STL [R1+0xe84], R14 ;  /* 0x000e840e01007387 */ /* 0x0003e20000100800 */
[----:B------:R-:W-:-:S03]  /*3fa60*/  IADD3.X R9, R9, UR7, RZ, P2, !PT ;  /* 0x0000000709097c10 */ /* 0x000fc600097fe4ff */
[----:B------:R3:W-:Y:S01]  /*3fa70*/  STL [R1+0xe90], R7 ;  /* 0x000e900701007387 */ /* 0x0007e20000100800 */
[----:B------:R-:W-:-:S03]  /*3fa80*/  MOV R5, R14 ;  /* 0x0000000e00057202 */ /* 0x000fc60000000f00 */
[----:B------:R-:W4:Y:S04]  /*3fa90*/  LDL.LU R10, [R1+0xeb8] ;  /* 0x000eb800010a7983 */ /* 0x000f280000300800 */
[----:B------:R3:W-:Y:S04]  /*3faa0*/  STL [R1+0xe8c], R9 ;  /* 0x000e8c0901007387 */ /* 0x0007e80000100800 */
[----:B-1----:R-:W4:Y:S01]  /*3fab0*/  LDL.LU R14, [R1+0xeb4] ;  /* 0x000eb400010e7983 */ /* 0x002f220000300800 */
[----:B------:R-:W-:Y:S02]  /*3fac0*/  ISETP.NE.U32.AND P0, PT, RZ, UR12, PT ;  /* 0x0000000cff007c0c */ /* 0x000fe4000bf05070 */
[----:B--2---:R-:W-:-:S02]  /*3fad0*/  IADD3 R15, P1, R15, UR13, RZ ;  /* 0x0000000d0f0f7c10 */ /* 0x004fc4000ff3e0ff */
[----:B------:R-:W-:-:S09]  /*3fae0*/  IADD3 R3, P2, R3, UR13, RZ ;  /* 0x0000000d03037c10 */ /* 0x000fd2000ff5e0ff */
[----:B------:R1:W-:Y:S02]  /*3faf0*/  LDGSTS.E [R2+0xa000], desc[UR14][R4.64], P0 ;  /* 0x0a00000004027fae */ /* 0x0003e4000812184e */
[----:B-1----:R-:W-:Y:S02]  /*3fb00*/  IMAD.MOV.U32 R4, RZ, RZ, R7 ;  /* 0x000000ffff047224 */ /* 0x002fe400078e0007 */
[----:B------:R-:W-:Y:S01]  /*3fb10*/  IMAD.MOV.U32 R5, RZ, RZ, R9 ;  /* 0x000000ffff057224 */ /* 0x000fe200078e0009 */
[----:B---3--:R-:W2:Y:S01]  /*3fb20*/  LDL.LU R7, [R1+0xec0] ;  /* 0x000ec00001077983 */ /* 0x008ea20000300800 */
[----:B------:R-:W-:-:S03]  /*3fb30*/  IADD3.X R16, R16, UR7, RZ, P1, !PT ;  /* 0x0000000710107c10 */ /* 0x000fc60008ffe4ff */
[----:B------:R-:W3:Y:S04]  /*3fb40*/  LDL.LU R9, [R1+0xf88] ;  /* 0x000f880001097983 */ /* 0x000ee80000300800 */
[----:B------:R-:W-:Y:S04]  /*3fb50*/  STL [R1+0xe98], R15 ;  /* 0x000e980f01007387 */ /* 0x000fe80000100800 */
[----:B------:R1:W-:Y:S04]  /*3fb60*/  LDGSTS.E [R2+0xa100], desc[UR14][R4.64], P0 ;  /* 0x0a10000004027fae */ /* 0x0003e8000812184e */
[----:B------:R1:W-:Y:S01]  /*3fb70*/  STL [R1+0xe94], R16 ;  /* 0x000e941001007387 */ /* 0x0003e20000100800 */
[----:B------:R-:W-:-:S03]  /*3fb80*/  IADD3.X R12, R12, UR7, RZ, P2, !PT ;  /* 0x000000070c0c7c10 */ /* 0x000fc600097fe4ff */
[----:B------:R-:W-:Y:S01]  /*3fb90*/  STL [R1+0xea0], R3 ;  /* 0x000ea00301007387 */ /* 0x000fe20000100800 */
[----:B-1----:R-:W-:-:S03]  /*3fba0*/  IMAD.MOV.U32 R5, RZ, RZ, R16 ;  /* 0x000000ffff057224 */ /* 0x002fc600078e0010 */
[----:B------:R-:W3:Y:S01]  /*3fbb0*/  LDL.LU R16, [R1+0xebc] ;  /* 0x000ebc0001107983 */ /* 0x000ee20000300800 */
[----:B------:R-:W-:Y:S02]  /*3fbc0*/  MOV R4, R15 ;  /* 0x0000000f00047202 */ /* 0x000fe40000000f00 */
[----:B------:R-:W-:Y:S01]  /*3fbd0*/  IADD3 R8, P1, R8, UR13, RZ ;  /* 0x0000000d08087c10 */ /* 0x000fe2000ff3e0ff */
[----:B------:R1:W-:Y:S01]  /*3fbe0*/  STL [R1+0xe9c], R12 ;  /* 0x000e9c0c01007387 */ /* 0x0003e20000100800 */
[----:B------:R-:W-:-:S03]  /*3fbf0*/  IADD3 R6, P2, R6, UR13, RZ ;  /* 0x0000000d06067c10 */ /* 0x000fc6000ff5e0ff */
[----:B------:R-:W3:Y:S04]  /*3fc00*/  LDL.LU R15, [R1+0xf84] ;  /* 0x000f8400010f7983 */ /* 0x000ee80000300800 */
[----:B------:R1:W-:Y:S02]  /*3fc10*/  LDGSTS.E [R2+0xa200], desc[UR14][R4.64], P0 ;  /* 0x0a20000004027fae */ /* 0x0003e4000812184e */
[----:B-1----:R-:W-:Y:S01]  /*3fc20*/  IMAD.MOV.U32 R4, RZ, RZ, R3 ;  /* 0x000000ffff047224 */ /* 0x002fe200078e0003 */
[----:B------:R-:W-:Y:S02]  /*3fc30*/  MOV R5, R12 ;  /* 0x0000000c00057202 */ /* 0x000fe40000000f00 */
[----:B------:R-:W3:Y:S04]  /*3fc40*/  LDL.LU R12, [R1+0xf90] ;  /* 0x000f9000010c7983 */ /* 0x000ee80000300800 */
[----:B------:R-:W3:Y:S04]  /*3fc50*/  LDL.LU R3, [R1+0xf98] ;  /* 0x000f980001037983 */ /* 0x000ee80000300800 */
[----:B------:R-:W-:Y:S04]  /*3fc60*/  STL [R1+0xea8], R8 ;  /* 0x000ea80801007387 */ /* 0x000fe80000100800 */
[----:B------:R1:W-:Y:S02]  /*3fc70*/  LDGSTS.E [R2+0xa300], desc[UR14][R4.64], P0 ;  /* 0x0a30000004027fae */ /* 0x0003e4000812184e */
[----:B-1----:R-:W-:Y:S01]  /*3fc80*/  IMAD.MOV.U32 R4, RZ, RZ, R8 ;  /* 0x000000ffff047224 */ /* 0x002fe200078e0008 */
[----:B----4-:R-:W-:-:S02]  /*3fc90*/  IADD3.X R13, R13, UR7, RZ, P1, !PT ;  /* 0x000000070d0d7c10 */ /* 0x010fc40008ffe4ff */
[----:B------:R-:W-:-:S03]  /*3fca0*/  IADD3.X R11, R11, UR7, RZ, P2, !PT ;  /* 0x000000070b0b7c10 */ /* 0x000fc600097fe4ff */
[----:B------:R1:W-:Y:S01]  /*3fcb0*/  STL [R1+0xea4], R13 ;  /* 0x000ea40d01007387 */ /* 0x0003e20000100800 */
[----:B------:R-:W-:-:S03]  /*3fcc0*/  IMAD.MOV.U32 R5, RZ, RZ, R13 ;  /* 0x000000ffff057224 */ /* 0x000fc600078e000d */
[----:B------:R-:W-:Y:S04]  /*3fcd0*/  STL [R1+0xeb0], R6 ;  /* 0x000eb00601007387 */ /* 0x000fe80000100800 */
[----:B------:R4:W-:Y:S04]  /*3fce0*/  LDGSTS.E [R2+0xa400], desc[UR14][R4.64], P0 ;  /* 0x0a40000004027fae */ /* 0x0009e8000812184e */
[----:B-1----:R-:W3:Y:S04]  /*3fcf0*/  LDL.LU R13, [R1+0xf8c] ;  /* 0x000f8c00010d7983 */ /* 0x002ee80000300800 */
[----:B------:R1:W-:Y:S04]  /*3fd00*/  STL [R1+0xeac], R11 ;  /* 0x000eac0b01007387 */ /* 0x0003e80000100800 */
[----:B------:R-:W3:Y:S01]  /*3fd10*/  LDL.LU R8, [R1+0xf94] ;  /* 0x000f940001087983 */ /* 0x000ee20000300800 */
[----:B----4-:R-:W-:Y:S01]  /*3fd20*/  MOV R4, R6 ;  /* 0x0000000600047202 */ /* 0x010fe20000000f00 */
[----:B------:R-:W-:-:S02]  /*3fd30*/  IMAD.MOV.U32 R5, RZ, RZ, R11 ;  /* 0x000000ffff057224 */ /* 0x000fc400078e000b */
[----:B-1----:R-:W4:Y:S04]  /*3fd40*/  LDL.LU R11, [R1+0xfa0] ;  /* 0x000fa000010b7983 */ /* 0x002f280000300800 */
[----:B------:R-:W4:Y:S04]  /*3fd50*/  LDL.LU R6, [R1+0xfa8] ;  /* 0x000fa80001067983 */ /* 0x000f280000300800 */
[----:B------:R1:W-:Y:S01]  /*3fd60*/  LDGSTS.E [R2+0xa500], desc[UR14][R4.64], P0 ;  /* 0x0a50000004027fae */ /* 0x0003e2000812184e */
[----:B------:R-:W-:-:S04]  /*3fd70*/  IADD3 R10, P1, R10, UR13, RZ ;  /* 0x0000000d0a0a7c10 */ /* 0x000fc8000ff3e0ff */
[----:B------:R-:W-:Y:S01]  /*3fd80*/  IADD3.X R14, R14, UR7, RZ, P1, !PT ;  /* 0x000000070e0e7c10 */ /* 0x000fe20008ffe4ff */
[----:B------:R-:W-:Y:S03]  /*3fd90*/  STL [R1+0xeb8], R10 ;  /* 0x000eb80a01007387 */ /* 0x000fe60000100800 */
[----:B-1----:R-:W-:Y:S01]  /*3fda0*/  MOV R5, R14 ;  /* 0x0000000e00057202 */ /* 0x002fe20000000f00 */
[----:B------:R1:W-:Y:S01]  /*3fdb0*/  STL [R1+0xeb4], R14 ;  /* 0x000eb40e01007387 */ /* 0x0003e20000100800 */
[----:B------:R-:W-:Y:S01]  /*3fdc0*/  IMAD.MOV.U32 R4, RZ, RZ, R10 ;  /* 0x000000ffff047224 */ /* 0x000fe200078e000a */
[----:B------:R-:W-:Y:S02]  /*3fdd0*/  UISETP.GT.AND UP1, UPT, UR17, 0x18, UPT ;  /* 0x000000181100788c */ /* 0x000fe4000bf24270 */
[----:B-1----:R-:W4:Y:S04]  /*3fde0*/  LDL.LU R14, [R1+0xf9c] ;  /* 0x000f9c00010e7983 */ /* 0x002f280000300800 */
[----:B------:R-:W4:Y:S01]  /*3fdf0*/  LDL.LU R10, [R1+0xfa4] ;  /* 0x000fa400010a7983 */ /* 0x000f220000300800 */
[----:B------:R-:W-:-:S03]  /*3fe00*/  USEL UR12, URZ, 0x4, !UP1 ;  /* 0x000000043f0c7887 */ /* 0x000fc6000c800000 */
[----:B------:R1:W-:Y:S01]  /*3fe10*/  LDGSTS.E [R2+0xa600], desc[UR14][R4.64], P0 ;  /* 0x0a60000004027fae */ /* 0x0003e2000812184e */
[----:B------:R-:W-:Y:S01]  /*3fe20*/  USEL UR12, UR12, URZ, !UP0 ;  /* 0x0000003f0c0c7287 */ /* 0x000fe2000c000000 */
[----:B--2---:R-:W-:Y:S02]  /*3fe30*/  IADD3 R7, P2, R7, UR13, RZ ;  /* 0x0000000d07077c10 */ /* 0x004fe4000ff5e0ff */
[----:B---3--:R-:W-:-:S03]  /*3fe40*/  IADD3 R9, P3, R9, UR13, RZ ;  /* 0x0000000d09097c10 */ /* 0x008fc6000ff7e0ff */
[----:B-1----:R-:W-:Y:S01]  /*3fe50*/  IMAD.MOV.U32 R4, RZ, RZ, R7 ;  /* 0x000000ffff047224 */ /* 0x002fe200078e0007 */
[----:B------:R-:W-:Y:S01]  /*3fe60*/  ISETP.NE.U32.AND P1, PT, RZ, UR12, PT ;  /* 0x0000000cff007c0c */ /* 0x000fe2000bf25070 */
[----:B------:R1:W-:Y:S01]  /*3fe70*/  STL [R1+0xec0], R7 ;  /* 0x000ec00701007387 */ /* 0x0003e20000100800 */
[----:B------:R-:W-:-:S05]  /*3fe80*/  IADD3.X R16, R16, UR7, RZ, P2, !PT ;  /* 0x0000000710107c10 */ /* 0x000fca00097fe4ff */
[----:B------:R-:W-:Y:S01]  /*3fe90*/  IMAD.MOV.U32 R5, RZ, RZ, R16 ;  /* 0x000000ffff057224 */ /* 0x000fe200078e0010 */
[----:B------:R-:W-:Y:S01]  /*3fea0*/  STL [R1+0xebc], R16 ;  /* 0x000ebc1001007387 */ /* 0x000fe20000100800 */
[----:B------:R-:W-:-:S03]  /*3feb0*/  IADD3.X R15, R15, UR7, RZ, P3, !PT ;  /* 0x000000070f0f7c10 */ /* 0x000fc60009ffe4ff */
[----:B------:R2:W-:Y:S04]  /*3fec0*/  STL [R1+0xf88], R9 ;  /* 0x000f880901007387 */ /* 0x0005e80000100800 */
[----:B------:R-:W3:Y:S04]  /*3fed0*/  LDL.LU R17, [R1+0xfb0] ;  /* 0x000fb00001117983 */ /* 0x000ee80000300800 */
[----:B------:R2:W-:Y:S04]  /*3fee0*/  LDGSTS.E [R2+0xa700], desc[UR14][R4.64], P0 ;  /* 0x0a70000004027fae */ /* 0x0005e8000812184e */
[----:B------:R-:W-:Y:S04]  /*3fef0*/  STL [R1+0xf84], R15 ;  /* 0x000f840f01007387 */ /* 0x000fe80000100800 */
[----:B-1----:R-:W3:Y:S01]  /*3ff00*/  LDL.LU R7, [R1+0xfb8] ;  /* 0x000fb80001077983 */ /* 0x002ee20000300800 */
[----:B------:R-:W-:-:S03]  /*3ff10*/  IADD3 R12, P0, R12, UR13, RZ ;  /* 0x0000000d0c0c7c10 */ /* 0x000fc6000ff1e0ff */
[----:B------:R-:W3:Y:S01]  /*3ff20*/  LDL.LU R18, [R1+0xfac] ;  /* 0x000fac0001127983 */ /* 0x000ee20000300800 */
[----:B--2---:R-:W-:Y:S01]  /*3ff30*/  MOV R4, R9 ;  /* 0x0000000900047202 */ /* 0x004fe20000000f00 */
[----:B------:R-:W-:Y:S01]  /*3ff40*/  IMAD.MOV.U32 R5, RZ, RZ, R15 ;  /* 0x000000ffff057224 */ /* 0x000fe200078e000f */
[----:B------:R-:W-:Y:S01]  /*3ff50*/  IADD3 R3, P2, R3, UR13, RZ ;  /* 0x0000000d03037c10 */ /* 0x000fe2000ff5e0ff */
[----:B------:R-:W2:Y:S04]  /*3ff60*/  LDL.LU R9, [R1+0xfb4] ;  /* 0x000fb40001097983 */ /* 0x000ea80000300800 */
[----:B------:R1:W-:Y:S04]  /*3ff70*/  STL [R1+0xf90], R12 ;  /* 0x000f900c01007387 */ /* 0x0003e80000100800 */
[----:B------:R1:W-:Y:S02]  /*3ff80*/  LDGSTS.E [R2+0xc000], desc[UR14][R4.64], P1 ;  /* 0x0c00000004027fae */ /* 0x0003e4000892184e */
[----:B-1----:R-:W-:Y:S01]  /*3ff90*/  IMAD.MOV.U32 R4, RZ, RZ, R12 ;  /* 0x000000ffff047224 */ /* 0x002fe200078e000c */
[----:B------:R-:W-:-:S05]  /*3ffa0*/  IADD3.X R13, R13, UR7, RZ, P0, !PT ;  /* 0x000000070d0d7c10 */ /* 0x000fca00087fe4ff */
[----:B------:R1:W-:Y:S01]  /*3ffb0*/  STL [R1+0xf8c], R13 ;  /* 0x000f8c0d01007387 */ /* 0x0003e20000100800 */
[----:B------:R-:W-:-:S03]  /*3ffc0*/  IADD3.X R8, R8, UR7, RZ, P2, !PT ;  /* 0x0000000708087c10 */ /* 0x000fc600097fe4ff */
[----:B------:R4:W-:Y:S01]  /*3ffd0*/  STL [R1+0xf98], R3 ;  /* 0x000f980301007387 */ /* 0x0009e20000100800 */
[----:B------:R-:W-:-:S03]  /*3ffe0*/  MOV R5, R13 ;  /* 0x0000000d00057202 */ /* 0x000fc60000000f00 */
[----:B------:R-:W2:Y:S04]  /*3fff0*/  LDL.LU R12, [R1+0xfc0] ;  /* 0x000fc000010c7983 */ /* 0x000ea80000300800 */
[----:B------:R4:W-:Y:S04]  /*40000*/  STL [R1+0xf94], R8 ;  /* 0x000f940801007387 */ /* 0x0009e80000100800 */
[----:B-1----:R-:W2:Y:S01]  /*40010*/  LDL.LU R13, [R1+0xfbc] ;  /* 0x000fbc00010d7983 */ /* 0x002ea20000300800 */
[----:B----4-:R-:W-:Y:S02]  /*40020*/  IADD3 R11, P0, R11, UR13, RZ ;  /* 0x0000000d0b0b7c10 */ /* 0x010fe4000ff1e0ff */
[----:B------:R-:W-:Y:S01]  /*40030*/  IADD3 R6, P2, R6, UR13, RZ ;  /* 0x0000000d06067c10 */ /* 0x000fe2000ff5e0ff */
[----:B------:R1:W-:Y:S02]  /*40040*/  LDGSTS.E [R2+0xc100], desc[UR14][R4.64], P1 ;  /* 0x0c10000004027fae */ /* 0x0003e4000892184e */
[----:B-1----:R-:W-:-:S02]  /*40050*/  IMAD.MOV.U32 R4, RZ, RZ, R3 ;  /* 0x000000ffff047224 */ /* 0x002fc400078e0003 */
[----:B------:R-:W-:Y:S01]  /*40060*/  IMAD.MOV.U32 R5, RZ, RZ, R8 ;  /* 0x000000ffff057224 */ /* 0x000fe200078e0008 */
[----:B------:R-:W4:Y:S04]  /*40070*/  LDL.LU R3, [R1+0x1088] ;  /* 0x0010880001037983 */ /* 0x000f280000300800 */
[----:B------:R-:W4:Y:S04]  /*40080*/  LDL.LU R8, [R1+0x1090] ;  /* 0x0010900001087983 */ /* 0x000f280000300800 */
[----:B------:R-:W-:Y:S01]  /*40090*/  STL [R1+0xfa0], R11 ;  /* 0x000fa00b01007387 */ /* 0x000fe20000100800 */
[----:B------:R-:W-:-:S03]  /*400a0*/  IADD3.X R14, R14, UR7, RZ, P0, !PT ;  /* 0x000000070e0e7c10 */ /* 0x000fc600087fe4ff */
[----:B------:R1:W-:Y:S04]  /*400b0*/  LDGSTS.E [R2+0xc200], desc[UR14][R4.64], P1 ;  /* 0x0c20000004027fae */ /* 0x0003e8000892184e */
[----:B------:R1:W-:Y:S01]  /*400c0*/  STL [R1+0xf9c], R14 ;  /* 0x000f9c0e01007387 */ /* 0x0003e20000100800 */
[----:B------:R-:W-:-:S03]  /*400d0*/  IADD3.X R10, R10, UR7, RZ, P2, !PT ;  /* 0x000000070a0a7c10 */ /* 0x000fc600097fe4ff */
[----:B------:R-:W-:Y:S04]  /*400e0*/  STL [R1+0xfa8], R6 ;  /* 0x000fa80601007387 */ /* 0x000fe80000100800 */
[----:B------:R-:W4:Y:S04]  /*400f0*/  LDL.LU R16, [R1+0x1084] ;  /* 0x0010840001107983 */ /* 0x000f280000300800 */
[----:B------:R1:W-:Y:S04]  /*40100*/  STL [R1+0xfa4], R10 ;  /* 0x000fa40a01007387 */ /* 0x0003e80000100800 */
[----:B------:R-:W4:Y:S01]  /*40110*/  LDL.LU R15, [R1+0x108c] ;  /* 0x00108c00010f7983 */ /* 0x000f220000300800 */
[----:B-1----:R-:W-:Y:S01]  /*40120*/  MOV R4, R11 ;  /* 0x0000000b00047202 */ /* 0x002fe20000000f00 */
[----:B------:R-:W-:-:S02]  /*40130*/  IMAD.MOV.U32 R5, RZ, RZ, R14 ;  /* 0x000000ffff057224 */ /* 0x000fc400078e000e */
[----:B------:R-:W4:Y:S04]  /*40140*/  LDL.LU R14, [R1+0x1094] ;  /* 0x00109400010e7983 */ /* 0x000f280000300800 */
[----:B------:R1:W-:Y:S02]  /*40150*/  LDGSTS.E [R2+0xc300], desc[UR14][R4.64], P1 ;  /* 0x0c30000004027fae */ /* 0x0003e4000892184e */
[----:B-1----:R-:W-:Y:S02]  /*40160*/  MOV R5, R10 ;  /* 0x0000000a00057202 */ /* 0x002fe40000000f00 */
[----:B------:R-:W4:Y:S01]  /*40170*/  LDL.LU R10, [R1+0x1098] ;  /* 0x00109800010a7983 */ /* 0x000f220000300800 */
[----:B------:R-:W-:-:S03]  /*40180*/  IMAD.MOV.U32 R4, RZ, RZ, R6 ;  /* 0x000000ffff047224 */ /* 0x000fc600078e0006 */
[----:B------:R-:W4:Y:S04]  /*40190*/  LDL.LU R11, [R1+0x109c] ;  /* 0x00109c00010b7983 */ /* 0x000f280000300800 */
[----:B------:R-:W4:Y:S01]  /*401a0*/  LDL.LU R6, [R1+0x10a0] ;  /* 0x0010a00001067983 */ /* 0x000f220000300800 */
[----:B---3--:R-:W-:-:S03]  /*401b0*/  IADD3 R17, P0, R17, UR13, RZ ;  /* 0x0000000d11117c10 */ /* 0x008fc6000ff1e0ff */
[----:B------:R1:W-:Y:S01]  /*401c0*/  LDGSTS.E [R2+0xc400], desc[UR14][R4.64], P1 ;  /* 0x0c40000004027fae */ /* 0x0003e2000892184e */
[----:B------:R-:W-:Y:S02]  /*401d0*/  IADD3 R7, P2, R7, UR13, RZ ;  /* 0x0000000d07077c10 */ /* 0x000fe4000ff5e0ff */
[----:B------:R-:W-:Y:S01]  /*401e0*/  IADD3.X R18, R18, UR7, RZ, P0, !PT ;  /* 0x0000000712127c10 */ /* 0x000fe200087fe4ff */
[----:B-1----:R-:W-:Y:S01]  /*401f0*/  IMAD.MOV.U32 R4, RZ, RZ, R17 ;  /* 0x000000ffff047224 */ /* 0x002fe200078e0011 */
[----:B--2---:R-:W-:-:S03]  /*40200*/  IADD3.X R9, R9, UR7, RZ, P2, !PT ;  /* 0x0000000709097c10 */ /* 0x004fc600097fe4ff */
[----:B------:R-:W-:Y:S01]  /*40210*/  IMAD.MOV.U32 R5, RZ, RZ, R18 ;  /* 0x000000ffff057224 */ /* 0x000fe200078e0012 */
[----:B------:R-:W-:Y:S04]  /*40220*/  STL [R1+0xfb0], R17 ;  /* 0x000fb01101007387 */ /* 0x000fe80000100800 */
[----:B------:R1:W-:Y:S04]  /*40230*/  LDGSTS.E [R2+0xc500], desc[UR14][R4.64], P1 ;  /* 0x0c50000004027fae */ /* 0x0003e8000892184e */
[----:B------:R-:W-:Y:S04]  /*40240*/  STL [R1+0xfac], R18 ;  /* 0x000fac1201007387 */ /* 0x000fe80000100800 */
[----:B------:R-:W-:Y:S01]  /*40250*/  STL [R1+0xfb8], R7 ;  /* 0x000fb80701007387 */ /* 0x000fe20000100800 */
[----:B-1----:R-:W-:Y:S01]  /*40260*/  MOV R4, R7 ;  /* 0x0000000700047202 */ /* 0x002fe20000000f00 */
[----:B------:R-:W-:-:S02]  /*40270*/  IMAD.MOV.U32 R5, RZ, RZ, R9 ;  /* 0x000000ffff057224 */ /* 0x000fc400078e0009 */
[----:B------:R1:W-:Y:S04]  /*40280*/  STL [R1+0xfb4], R9 ;  /* 0x000fb40901007387 */ /* 0x0003e80000100800 */
[----:B------:R2:W-:Y:S04]  /*40290*/  LDGSTS.E [R2+0xc600], desc[UR14][R4.64], P1 ;  /* 0x0c60000004027fae */ /* 0x0005e8000892184e */
[----:B-1----:R-:W3:Y:S04]  /*402a0*/  LDL.LU R9, [R1+0x10a8] ;  /* 0x0010a80001097983 */ /* 0x002ee80000300800 */
[----:B------:R-:W3:Y:S01]  /*402b0*/  LDL.LU R7, [R1+0x10b0] ;  /* 0x0010b00001077983 */ /* 0x000ee20000300800 */
[----:B------:R-:W-:-:S04]  /*402c0*/  IADD3 R12, P0, R12, UR13, RZ ;  /* 0x0000000d0c0c7c10 */ /* 0x000fc8000ff1e0ff */
[----:B------:R-:W-:Y:S01]  /*402d0*/  IADD3.X R13, R13, UR7, RZ, P0, !PT ;  /* 0x000000070d0d7c10 */ /* 0x000fe200087fe4ff */
[----:B------:R-:W-:Y:S03]  /*402e0*/  STL [R1+0xfc0], R12 ;  /* 0x000fc00c01007387 */ /* 0x000fe60000100800 */
[----:B--2---:R-:W-:Y:S01]  /*402f0*/  MOV R5, R13 ;  /* 0x0000000d00057202 */ /* 0x004fe20000000f00 */
[----:B------:R1:W-:Y:S01]  /*40300*/  STL [R1+0xfbc], R13 ;  /* 0x000fbc0d01007387 */ /* 0x0003e20000100800 */
[----:B------:R-:W-:Y:S01]  /*40310*/  IMAD.MOV.U32 R4, RZ, RZ, R12 ;  /* 0x000000ffff047224 */ /* 0x000fe200078e000c */
[----:B------:R-:W-:Y:S02]  /*40320*/  UISETP.GT.AND UP1, UPT, UR17, 0x1c, UPT ;  /* 0x0000001c1100788c */ /* 0x000fe4000bf24270 */
[----:B-1----:R-:W2:Y:S04]  /*40330*/  LDL.LU R13, [R1+0x10a4] ;  /* 0x0010a400010d7983 */ /* 0x002ea80000300800 */
[----:B------:R-:W2:Y:S01]  /*40340*/  LDL.LU R12, [R1+0x10ac] ;  /* 0x0010ac00010c7983 */ /* 0x000ea20000300800 */
[----:B------:R-:W-:-:S03]  /*40350*/  USEL UR12, URZ, 0x4, !UP1 ;  /* 0x000000043f0c7887 */ /* 0x000fc6000c800000 */
[----:B------:R1:W-:Y:S01]  /*40360*/  LDGSTS.E [R2+0xc700], desc[UR14][R4.64], P1 ;  /* 0x0c70000004027fae */ /* 0x0003e2000892184e */
[----:B------:R-:W-:Y:S01]  /*40370*/  USEL UR12, UR12, URZ, !UP0 ;  /* 0x0000003f0c0c7287 */ /* 0x000fe2000c000000 */
[----:B----4-:R-:W-:-:S05]  /*40380*/  IADD3 R3, P1, R3, UR13, RZ ;  /* 0x0000000d03037c10 */ /* 0x010fca000ff3e0ff */
[----:B------:R-:W-:Y:S02]  /*40390*/  ISETP.NE.U32.AND P0, PT, RZ, UR12, PT ;  /* 0x0000000cff007c0c */ /* 0x000fe4000bf05070 */
[----:B------:R-:W-:Y:S01]  /*403a0*/  IADD3 R8, P2, R8, UR13, RZ ;  /* 0x0000000d08087c10 */ /* 0x000fe2000ff5e0ff */
[----:B------:R4:W-:Y:S01]  /*403b0*/  STL [R1+0x1088], R3 ;  /* 0x0010880301007387 */ /* 0x0009e20000100800 */
[----:B-1----:R-:W-:Y:S01]  /*403c0*/  IMAD.MOV.U32 R4, RZ, RZ, R3 ;  /* 0x000000ffff047224 */ /* 0x002fe200078e0003 */
[----:B------:R-:W-:-:S05]  /*403d0*/  IADD3.X R16, R16, UR7, RZ, P1, !PT ;  /* 0x0000000710107c10 */ /* 0x000fca0008ffe4ff */
[----:B------:R-:W-:Y:S01]  /*403e0*/  IMAD.MOV.U32 R5, RZ, RZ, R16 ;  /* 0x000000ffff057224 */ /* 0x000fe200078e0010 */
[----:B------:R-:W-:Y:S01]  /*403f0*/  STL [R1+0x1084], R16 ;  /* 0x0010841001007387 */ /* 0x000fe20000100800 */
[----:B------:R-:W-:-:S03]  /*40400*/  IADD3.X R15, R15, UR7, RZ, P2, !PT ;  /* 0x000000070f0f7c10 */ /* 0x000fc600097fe4ff */
[----:B------:R1:W-:Y:S04]  /*40410*/  STL [R1+0x1090], R8 ;  /* 0x0010900801007387 */ /* 0x0003e80000100800 */
[----:B----4-:R-:W4:Y:S04]  /*40420*/  LDL.LU R3, [R1+0x10b8] ;  /* 0x0010b80001037983 */ /* 0x010f280000300800 */
[----:B------:R1:W-:Y:S04]  /*40430*/  LDGSTS.E [R2+0xe000], desc[UR14][R4.64], P0 ;  /* 0x0e00000004027fae */ /* 0x0003e8000812184e */
[----:B------:R-:W-:Y:S01]  /*40440*/  STL [R1+0x108c], R15 ;  /* 0x00108c0f01007387 */ /* 0x000fe20000100800 */
[----:B-1----:R-:W-:-:S03]  /*40450*/  MOV R4, R8 ;  /* 0x0000000800047202 */ /* 0x002fc60000000f00 */
[----:B------:R-:W4:Y:S01]  /*40460*/  LDL.LU R8, [R1+0x10b4] ;  /* 0x0010b40001087983 */ /* 0x000f220000300800 */
[----:B------:R-:W-:Y:S01]  /*40470*/  IADD3 R10, P1, R10, UR13, RZ ;  /* 0x0000000d0a0a7c10 */ /* 0x000fe2000ff3e0ff */
[----:B------:R-:W-:-:S03]  /*40480*/  IMAD.MOV.U32 R5, RZ, RZ, R15 ;  /* 0x000000ffff057224 */ /* 0x000fc600078e000f */
[----:B------:R-:W-:Y:S02]  /*40490*/  IADD3.X R14, R14, UR7, RZ, P1, !PT ;  /* 0x000000070e0e7c10 */ /* 0x000fe40008ffe4ff */
[----:B------:R-:W-:Y:S01]  /*404a0*/  IADD3 R6, P2, R6, UR13, RZ ;  /* 0x0000000d06067c10 */ /* 0x000fe2000ff5e0ff */
[----:B------:R1:W-:Y:S03]  /*404b0*/  STL [R1+0x1098], R10 ;  /* 0x0010980a01007387 */ /* 0x0003e60000100800 */
[----:B------:R-:W-:Y:S01]  /*404c0*/  IADD3.X R11, R11, UR7, RZ, P2, !PT ;  /* 0x000000070b0b7c10 */ /* 0x000fe200097fe4ff */
[----:B------:R1:W-:Y:S04]  /*404d0*/  LDGSTS.E [R2+0xe100], desc[UR14][R4.64], P0 ;  /* 0x0e10000004027fae */ /* 0x0003e8000812184e */
[----:B------:R-:W-:Y:S04]  /*404e0*/  STL [R1+0x1094], R14 ;  /* 0x0010940e01007387 */ /* 0x000fe80000100800 */
[----:B------:R-:W-:Y:S01]  /*404f0*/  STL [R1+0x10a0], R6 ;  /* 0x0010a00601007387 */ /* 0x000fe20000100800 */
[----:B-1----:R-:W-:-:S03]  /*40500*/  IMAD.MOV.U32 R4, RZ, RZ, R10 ;  /* 0x000000ffff047224 */ /* 0x002fc600078e000a */
[----:B------:R-:W4:Y:S04]  /*40510*/  LDL.LU R10, [R1+0x10c0] ;  /* 0x0010c000010a7983 */ /* 0x000f280000300800 */
[----:B------:R1:W-:Y:S01]  /*40520*/  STL [R1+0x109c], R11 ;  /* 0x00109c0b01007387 */ /* 0x0003e20000100800 */
[----:B------:R-:W-:-:S03]  /*40530*/  MOV R5, R14 ;  /* 0x0000000e00057202 */ /* 0x000fc60000000f00 */
[----:B------:R-:W4:Y:S04]  /*40540*/  LDL.LU R17, [R1+0x1188] ;  /* 0x0011880001117983 */ /* 0x000f280000300800 */
[----:B------:R-:W4:Y:S04]  /*40550*/  LDL.LU R16, [R1+0x10bc] ;  /* 0x0010bc0001107983 */ /* 0x000f280000300800 */
[----:B------:R1:W-:Y:S04]  /*40560*/  LDGSTS.E [R2+0xe200], desc[UR14][R4.64], P0 ;  /* 0x0e20000004027fae */ /* 0x0003e8000812184e */
[----:B------:R-:W4:Y:S01]  /*40570*/  LDL.LU R18, [R1+0x1184] ;  /* 0x0011840001127983 */ /* 0x000f220000300800 */
[----:B-1----:R-:W-:-:S02]  /*40580*/  IMAD.MOV.U32 R4, RZ, RZ, R6 ;  /* 0x000000ffff047224 */ /* 0x002fc400078e0006 */
[----:B------:R-:W-:Y:S02]  /*40590*/  IMAD.MOV.U32 R5, RZ, RZ, R11 ;  /* 0x000000ffff057224 */ /* 0x000fe400078e000b */
[----:B------:R-:W4:Y:S01]  /*405a0*/  LDL.LU R11, [R1+0x1190] ;  /* 0x00119000010b7983 */ /* 0x000f220000300800 */
[----:B---3--:R-:W-:-:S03]  /*405b0*/  IADD3 R9, P1, R9, UR13, RZ ;  /* 0x0000000d09097c10 */ /* 0x008fc6000ff3e0ff */
[----:B------:R-:W3:Y:S01]  /*405c0*/  LDL.LU R6, [R1+0x1198] ;  /* 0x0011980001067983 */ /* 0x000ee20000300800 */
[----:B------:R-:W-:-:S03]  /*405d0*/  IADD3 R7, P2, R7, UR13, RZ ;  /* 0x0000000d07077c10 */ /* 0x000fc6000ff5e0ff */
[----:B------:R-:W-:Y:S04]  /*405e0*/  STL [R1+0x10a8], R9 ;  /* 0x0010a80901007387 */ /* 0x000fe80000100800 */
[----:B------:R1:W-:Y:S02]  /*405f0*/  LDGSTS.E [R2+0xe300], desc[UR14][R4.64], P0 ;  /* 0x0e30000004027fae */ /* 0x0003e4000812184e */
[----:B-1----:R-:W-:Y:S02]  /*40600*/  MOV R4, R9 ;  /* 0x0000000900047202 */ /* 0x002fe40000000f00 */
[----:B--2---:R-:W-:Y:S02]  /*40610*/  IADD3.X R13, R13, UR7, RZ, P1, !PT ;  /* 0x000000070d0d7c10 */ /* 0x004fe40008ffe4ff */
        /* <DEDUP_REMOVED lines=8> */
[----:B--2---:R-:W-:Y:S01]  /*406a0*/  MOV R5, R12 ;  /* 0x0000000c00057202 */ /* 0x004fe20000000f00 */
[----:B------:R-:W-:-:S02]  /*406b0*/  IMAD.MOV.U32 R4, RZ, RZ, R7 ;  /* 0x000000ffff047224 */ /* 0x000fc400078e0007 */
[----:B-1----:R-:W2:Y:S04]  /*406c0*/  LDL.LU R12, [R1+0x11a0] ;  /* 0x0011a000010c7983 */ /* 0x002ea80000300800 */
[----:B------:R-:W2:Y:S01]  /*406d0*/  LDL.LU R7, [R1+0x11a8] ;  /* 0x0011a80001077983 */ /* 0x000ea20000300800 */
[----:B------:R-:W-:-:S03]  /*406e0*/  UISETP.GT.AND UP1, UPT, UR17, 0x20, UPT ;  /* 0x000000201100788c */ /* 0x000fc6000bf24270 */
[----:B------:R1:W-:Y:S01]  /*406f0*/  LDGSTS.E [R2+0xe500], desc[UR14][R4.64], P0 ;  /* 0x0e50000004027fae */ /* 0x0003e2000812184e */
[----:B----4-:R-:W-:-:S05]  /*40700*/  IADD3 R3, P1, R3, UR13, RZ ;  /* 0x0000000d03037c10 */ /* 0x010fca000ff3e0ff */
[----:B------:R-:W-:Y:S01]  /*40710*/  STL [R1+0x10b8], R3 ;  /* 0x0010b80301007387 */ /* 0x000fe20000100800 */
[----:B------:R-:W-:-:S05]  /*40720*/  IADD3.X R8, R8, UR7, RZ, P1, !PT ;  /* 0x0000000708087c10 */ /* 0x000fca0008ffe4ff */
[----:B------:R4:W-:Y:S04]  /*40730*/  STL [R1+0x10b4], R8 ;  /* 0x0010b40801007387 */ /* 0x0009e80000100800 */
[----:B------:R-:W2:Y:S04]  /*40740*/  LDL.LU R14, [R1+0x119c] ;  /* 0x00119c00010e7983 */ /* 0x000ea80000300800 */
[----:B------:R-:W2:Y:S01]  /*40750*/  LDL.LU R15, [R1+0x11a4] ;  /* 0x0011a400010f7983 */ /* 0x000ea20000300800 */
[----:B------:R-:W-:Y:S01]  /*40760*/  USEL UR12, URZ, 0x4, !UP1 ;  /* 0x000000043f0c7887 */ /* 0x000fe2000c800000 */
[----:B-1----:R-:W-:-:S02]  /*40770*/  IMAD.MOV.U32 R4, RZ, RZ, R3 ;  /* 0x000000ffff047224 */ /* 0x002fc400078e0003 */
[----:B------:R-:W-:Y:S01]  /*40780*/  IMAD.MOV.U32 R5, RZ, RZ, R8 ;  /* 0x000000ffff057224 */ /* 0x000fe200078e0008 */
[----:B------:R-:W-:Y:S01]  /*40790*/  USEL UR12, UR12, URZ, !UP0 ;  /* 0x0000003f0c0c7287 */ /* 0x000fe2000c000000 */
[----:B----4-:R-:W4:Y:S04]  /*407a0*/  LDL.LU R8, [R1+0x11b0] ;  /* 0x0011b00001087983 */ /* 0x010f280000300800 */
[----:B------:R1:W-:Y:S01]  /*407b0*/  LDGSTS.E [R2+0xe600], desc[UR14][R4.64], P0 ;  /* 0x0e60000004027fae */ /* 0x0003e2000812184e */
[----:B------:R-:W-:-:S03]  /*407c0*/  IADD3 R10, P2, R10, UR13, RZ ;  /* 0x0000000d0a0a7c10 */ /* 0x000fc6000ff5e0ff */
[----:B------:R-:W4:Y:S01]  /*407d0*/  LDL.LU R3, [R1+0x11b8] ;  /* 0x0011b80001037983 */ /* 0x000f220000300800 */
[----:B------:R-:W-:Y:S02]  /*407e0*/  ISETP.NE.U32.AND P1, PT, RZ, UR12, PT ;  /* 0x0000000cff007c0c */ /* 0x000fe4000bf25070 */
[----:B------:R-:W-:Y:S02]  /*407f0*/  IADD3.X R16, R16, UR7, RZ, P2, !PT ;  /* 0x0000000710107c10 */ /* 0x000fe400097fe4ff */
[----:B------:R-:W-:Y:S02]  /*40800*/  IADD3 R17, P3, R17, UR13, RZ ;  /* 0x0000000d11117c10 */ /* 0x000fe4000ff7e0ff */
[----:B-1----:R-:W-:Y:S01]  /*40810*/  MOV R4, R10 ;  /* 0x0000000a00047202 */ /* 0x002fe20000000f00 */
[----:B------:R-:W-:Y:S01]  /*40820*/  IMAD.MOV.U32 R5, RZ, RZ, R16 ;  /* 0x000000ffff057224 */ /* 0x000fe200078e0010 */
[----:B------:R-:W-:Y:S01]  /*40830*/  STL [R1+0x10c0], R10 ;  /* 0x0010c00a01007387 */ /* 0x000fe20000100800 */
[----:B------:R-:W-:-:S03]  /*40840*/  IADD3.X R18, R18, UR7, RZ, P3, !PT ;  /* 0x0000000712127c10 */ /* 0x000fc60009ffe4ff */
[----:B------:R1:W-:Y:S04]  /*40850*/  STL [R1+0x10bc], R16 ;  /* 0x0010bc1001007387 */ /* 0x0003e80000100800 */
[----:B------:R-:W-:Y:S04]  /*40860*/  STL [R1+0x1188], R17 ;  /* 0x0011881101007387 */ /* 0x000fe80000100800 */
[----:B------:R3:W-:Y:S01]  /*40870*/  LDGSTS.E [R2+0xe700], desc[UR14][R4.64], P0 ;  /* 0x0e70000004027fae */ /* 0x0007e2000812184e */
[----:B------:R-:W-:-:S03]  /*40880*/  IADD3 R11, P0, R11, UR13, RZ ;  /* 0x0000000d0b0b7c10 */ /* 0x000fc6000ff1e0ff */
[----:B-1----:R-:W4:Y:S01]  /*40890*/  LDL.LU R16, [R1+0x11ac] ;  /* 0x0011ac0001107983 */ /* 0x002f220000300800 */
[----:B---3--:R-:W-:-:S03]  /*408a0*/  IADD3 R6, P2, R6, UR13, RZ ;  /* 0x0000000d06067c10 */ /* 0x008fc6000ff5e0ff */
[----:B------:R-:W-:Y:S01]  /*408b0*/  STL [R1+0x1184], R18 ;  /* 0x0011841201007387 */ /* 0x000fe20000100800 */
[----:B------:R-:W-:Y:S01]  /*408c0*/  IMAD.MOV.U32 R4, RZ, RZ, R17 ;  /* 0x000000ffff047224 */ /* 0x000fe200078e0011 */
[----:B------:R-:W-:Y:S02]  /*408d0*/  MOV R5, R18 ;  /* 0x0000001200057202 */ /* 0x000fe40000000f00 */
[----:B------:R-:W3:Y:S04]  /*408e0*/  LDL.LU R10, [R1+0x11b4] ;  /* 0x0011b400010a7983 */ /* 0x000ee80000300800 */
[----:B------:R1:W-:Y:S04]  /*408f0*/  STL [R1+0x1190], R11 ;  /* 0x0011900b01007387 */ /* 0x0003e80000100800 */
[----:B------:R1:W-:Y:S02]  /*40900*/  LDGSTS.E [R2+0x10000], desc[UR14][R4.64], P1 ;  /* 0x1000000004027fae */ /* 0x0003e4000892184e */
[----:B-1----:R-:W-:Y:S01]  /*40910*/  IMAD.MOV.U32 R4, RZ, RZ, R11 ;  /* 0x000000ffff047224 */ /* 0x002fe200078e000b */
[----:B------:R-:W-:-:S05]  /*40920*/  IADD3.X R13, R13, UR7, RZ, P0, !PT ;  /* 0x000000070d0d7c10 */ /* 0x000fca00087fe4ff */
[----:B------:R1:W-:Y:S01]  /*40930*/  STL [R1+0x118c], R13 ;  /* 0x00118c0d01007387 */ /* 0x0003e20000100800 */
[----:B------:R-:W-:-:S03]  /*40940*/  IADD3.X R9, R9, UR7, RZ, P2, !PT ;  /* 0x0000000709097c10 */ /* 0x000fc600097fe4ff */
[----:B------:R-:W-:Y:S01]  /*40950*/  STL [R1+0x1198], R6 ;  /* 0x0011980601007387 */ /* 0x000fe20000100800 */
[----:B------:R-:W-:-:S03]  /*40960*/  IMAD.MOV.U32 R5, RZ, RZ, R13 ;  /* 0x000000ffff057224 */ /* 0x000fc600078e000d */
[----:B------:R-:W3:Y:S04]  /*40970*/  LDL.LU R11, [R1+0x11c0] ;  /* 0x0011c000010b7983 */ /* 0x000ee80000300800 */
[----:B------:R2:W-:Y:S04]  /*40980*/  STL [R1+0x1194], R9 ;  /* 0x0011940901007387 */ /* 0x0005e80000100800 */
[----:B-1----:R-:W3:Y:S01]  /*40990*/  LDL.LU R13, [R1+0x11bc] ;  /* 0x0011bc00010d7983 */ /* 0x002ee20000300800 */
[----:B--2---:R-:W-:-:S03]  /*409a0*/  IADD3 R12, P0, R12, UR13, RZ ;  /* 0x0000000d0c0c7c10 */ /* 0x004fc6000ff1e0ff */
[----:B------:R1:W-:Y:S01]  /*409b0*/  LDGSTS.E [R2+0x10100], desc[UR14][R4.64], P1 ;  /* 0x1010000004027fae */ /* 0x0003e2000892184e */
[----:B------:R-:W-:Y:S02]  /*409c0*/  IADD3 R7, P2, R7, UR13, RZ ;  /* 0x0000000d07077c10 */ /* 0x000fe4000ff5e0ff */
[----:B-1----:R-:W-:Y:S01]  /*409d0*/  MOV R4, R6 ;  /* 0x0000000600047202 */ /* 0x002fe20000000f00 */
[----:B------:R-:W-:Y:S02]  /*409e0*/  IMAD.MOV.U32 R5, RZ, RZ, R9 ;  /* 0x000000ffff057224 */ /* 0x000fe400078e0009 */
[----:B------:R-:W2:Y:S04]  /*409f0*/  LDL.LU R9, [R1+0x1288] ;  /* 0x0012880001097983 */ /* 0x000ea80000300800 */
[----:B------:R-:W2:Y:S04]  /*40a00*/  LDL.LU R6, [R1+0x1290] ;  /* 0x0012900001067983 */ /* 0x000ea80000300800 */
[----:B------:R-:W-:Y:S04]  /*40a10*/  STL [R1+0x11a0], R12 ;  /* 0x0011a00c01007387 */ /* 0x000fe80000100800 */
[----:B------:R1:W-:Y:S01]  /*40a20*/  LDGSTS.E [R2+0x10200], desc[UR14][R4.64], P1 ;  /* 0x1020000004027fae */ /* 0x0003e2000892184e */
[----:B------:R-:W-:-:S02]  /*40a30*/  IADD3.X R14, R14, UR7, RZ, P0, !PT ;  /* 0x000000070e0e7c10 */ /* 0x000fc400087fe4ff */
[----:B------:R-:W-:-:S03]  /*40a40*/  IADD3.X R15, R15, UR7, RZ, P2, !PT ;  /* 0x000000070f0f7c10 */ /* 0x000fc600097fe4ff */
[----:B------:R1:W-:Y:S04]  /*40a50*/  STL [R1+0x119c], R14 ;  /* 0x00119c0e01007387 */ /* 0x0003e80000100800 */
[----:B------:R-:W-:Y:S01]  /*40a60*/  STL [R1+0x11a8], R7 ;  /* 0x0011a80701007387 */ /* 0x000fe20000100800 */
[----:B-1----:R-:W-:-:S03]  /*40a70*/  MOV R5, R14 ;  /* 0x0000000e00057202 */ /* 0x002fc60000000f00 */
[----:B------:R-:W2:Y:S01]  /*40a80*/  LDL.LU R14, [R1+0x1284] ;  /* 0x00128400010e7983 */ /* 0x000ea20000300800 */
[----:B------:R-:W-:-:S03]  /*40a90*/  IMAD.MOV.U32 R4, RZ, RZ, R12 ;  /* 0x000000ffff047224 */ /* 0x000fc600078e000c */
[----:B------:R1:W-:Y:S04]  /*40aa0*/  STL [R1+0x11a4], R15 ;  /* 0x0011a40f01007387 */ /* 0x0003e80000100800 */
[----:B------:R-:W2:Y:S01]  /*40ab0*/  LDL.LU R12, [R1+0x128c] ;  /* 0x00128c00010c7983 */ /* 0x000ea20000300800 */
[----:B----4-:R-:W-:-:S03]  /*40ac0*/  IADD3 R8, P0, R8, UR13, RZ ;  /* 0x0000000d08087c10 */ /* 0x010fc6000ff1e0ff */
[----:B------:R4:W-:Y:S01]  /*40ad0*/  LDGSTS.E [R2+0x10300], desc[UR14][R4.64], P1 ;  /* 0x1030000004027fae */ /* 0x0009e2000892184e */
[----:B------:R-:W-:Y:S01]  /*40ae0*/  IADD3 R3, P2, R3, UR13, RZ ;  /* 0x0000000d03037c10 */ /* 0x000fe2000ff5e0ff */
[----:B----4-:R-:W-:Y:S02]  /*40af0*/  IMAD.MOV.U32 R4, RZ, RZ, R7 ;  /* 0x000000ffff047224 */ /* 0x010fe400078e0007 */
[----:B------:R-:W-:Y:S02]  /*40b00*/  IMAD.MOV.U32 R5, RZ, RZ, R15 ;  /* 0x000000ffff057224 */ /* 0x000fe400078e000f */
[----:B-1----:R-:W4:Y:S04]  /*40b10*/  LDL.LU R15, [R1+0x1298] ;  /* 0x00129800010f7983 */ /* 0x002f280000300800 */
[----:B------:R-:W4:Y:S01]  /*40b20*/  LDL.LU R7, [R1+0x12a0] ;  /* 0x0012a00001077983 */ /* 0x000f220000300800 */
[----:B------:R-:W-:-:S03]  /*40b30*/  IADD3.X R16, R16, UR7, RZ, P0, !PT ;  /* 0x0000000710107c10 */ /* 0x000fc600087fe4ff */
[----:B------:R-:W-:Y:S04]  /*40b40*/  STL [R1+0x11b0], R8 ;  /* 0x0011b00801007387 */ /* 0x000fe80000100800 */
[----:B------:R1:W-:Y:S04]  /*40b50*/  LDGSTS.E [R2+0x10400], desc[UR14][R4.64], P1 ;  /* 0x1040000004027fae */ /* 0x0003e8000892184e */
[----:B------:R1:W-:Y:S01]  /*40b60*/  STL [R1+0x11ac], R16 ;  /* 0x0011ac1001007387 */ /* 0x0003e20000100800 */
[----:B---3--:R-:W-:-:S03]  /*40b70*/  IADD3.X R10, R10, UR7, RZ, P2, !PT ;  /* 0x000000070a0a7c10 */ /* 0x008fc600097fe4ff */
[----:B------:R-:W-:Y:S01]  /*40b80*/  STL [R1+0x11b8], R3 ;  /* 0x0011b80301007387 */ /* 0x000fe20000100800 */
[----:B-1----:R-:W-:Y:S01]  /*40b90*/  IMAD.MOV.U32 R5, RZ, RZ, R16 ;  /* 0x000000ffff057224 */ /* 0x002fe200078e0010 */
[----:B------:R-:W-:Y:S02]  /*40ba0*/  MOV R4, R8 ;  /* 0x0000000800047202 */ /* 0x000fe40000000f00 */
[----:B------:R-:W3:Y:S04]  /*40bb0*/  LDL.LU R16, [R1+0x1294] ;  /* 0x0012940001107983 */ /* 0x000ee80000300800 */
[----:B------:R1:W-:Y:S04]  /*40bc0*/  LDGSTS.E [R2+0x10500], desc[UR14][R4.64], P1 ;  /* 0x1050000004027fae */ /* 0x0003e8000892184e */
[----:B------:R1:W-:Y:S04]  /*40bd0*/  STL [R1+0x11b4], R10 ;  /* 0x0011b40a01007387 */ /* 0x0003e80000100800 */
[----:B------:R-:W3:Y:S01]  /*40be0*/  LDL.LU R8, [R1+0x129c] ;  /* 0x00129c0001087983 */ /* 0x000ee20000300800 */
[----:B-1----:R-:W-:Y:S01]  /*40bf0*/  IMAD.MOV.U32 R4, RZ, RZ, R3 ;  /* 0x000000ffff047224 */ /* 0x002fe200078e0003 */
[----:B------:R-:W-:-:S02]  /*40c00*/  MOV R5, R10 ;  /* 0x0000000a00057202 */ /* 0x000fc40000000f00 */
[----:B------:R-:W3:Y:S04]  /*40c10*/  LDL.LU R10, [R1+0x12a8] ;  /* 0x0012a800010a7983 */ /* 0x000ee80000300800 */
[----:B------:R-:W3:Y:S04]  /*40c20*/  LDL.LU R3, [R1+0x12b0] ;  /* 0x0012b00001037983 */ /* 0x000ee80000300800 */
[----:B------:R1:W-:Y:S01]  /*40c30*/  LDGSTS.E [R2+0x10600], desc[UR14][R4.64], P1 ;  /* 0x1060000004027fae */ /* 0x0003e2000892184e */
[----:B------:R-:W-:-:S04]  /*40c40*/  IADD3 R11, P0, R11, UR13, RZ ;  /* 0x0000000d0b0b7c10 */ /* 0x000fc8000ff1e0ff */
[----:B------:R-:W-:Y:S01]  /*40c50*/  IADD3.X R13, R13, UR7, RZ, P0, !PT ;  /* 0x000000070d0d7c10 */ /* 0x000fe200087fe4ff */
[----:B------:R-:W-:Y:S04]  /*40c60*/  STL [R1+0x11c0], R11 ;  /* 0x0011c00b01007387 */ /* 0x000fe80000100800 */
[----:B------:R2:W-:Y:S01]  /*40c70*/  STL [R1+0x11bc], R13 ;  /* 0x0011bc0d01007387 */ /* 0x0005e20000100800 */
[----:B-1----:R-:W-:Y:S02]  /*40c80*/  IMAD.MOV.U32 R5, RZ, RZ, R13 ;  /* 0x000000ffff057224 */ /* 0x002fe400078e000d */
[----:B------:R-:W-:-:S05]  /*40c90*/  IMAD.MOV.U32 R4, RZ, RZ, R11 ;  /* 0x000000ffff047224 */ /* 0x000fca00078e000b */
[----:B------:R1:W-:Y:S04]  /*40ca0*/  LDGSTS.E [R2+0x10700], desc[UR14][R4.64], P1 ;  /* 0x1070000004027fae */ /* 0x0003e8000892184e */
[----:B--2---:R-:W2:Y:S04]  /*40cb0*/  LDL.LU R13, [R1+0x12a4] ;  /* 0x0012a400010d7983 */ /* 0x004ea80000300800 */
[----:B------:R-:W2:Y:S01]  /*40cc0*/  LDL.LU R11, [R1+0x12ac] ;  /* 0x0012ac00010b7983 */ /* 0x000ea20000300800 */
[----:B------:R-:W-:Y:S02]  /*40cd0*/  IADD3 R9, P1, R9, UR13, RZ ;  /* 0x0000000d09097c10 */ /* 0x000fe4000ff3e0ff */
[----:B------:R-:W-:Y:S01]  /*40ce0*/  IADD3 R6, P2, R6, UR13, RZ ;  /* 0x0000000d06067c10 */ /* 0x000fe2000ff5e0ff */
[----:B------:R-:W-:-:S02]  /*40cf0*/  UISETP.GT.AND UP1, UPT, UR17, 0x24, UPT ;  /* 0x000000241100788c */ /* 0x000fc4000bf24270 */
[----:B------:R1:W-:Y:S02]  /*40d00*/  STL [R1+0x1288], R9 ;  /* 0x0012880901007387 */ /* 0x0003e40000100800 */
[----:B-1----:R-:W-:Y:S01]  /*40d10*/  MOV R4, R9 ;  /* 0x0000000900047202 */ /* 0x002fe20000000f00 */
[----:B------:R-:W-:-:S04]  /*40d20*/  USEL UR12, URZ, 0x4, !UP1 ;  /* 0x000000043f0c7887 */ /* 0x000fc8000c800000 */
[----:B------:R-:W-:Y:S01]  /*40d30*/  USEL UR12, UR12, URZ, !UP0 ;  /* 0x0000003f0c0c7287 */ /* 0x000fe2000c000000 */
[----:B------:R-:W-:-:S05]  /*40d40*/  IADD3.X R14, R14, UR7, RZ, P1, !PT ;  /* 0x000000070e0e7c10 */ /* 0x000fca0008ffe4ff */
[----:B------:R1:W-:Y:S01]  /*40d50*/  STL [R1+0x1284], R14 ;  /* 0x0012840e01007387 */ /* 0x0003e20000100800 */
[----:B------:R-:W-:-:S03]  /*40d60*/  IADD3.X R12, R12, UR7, RZ, P2, !PT ;  /* 0x000000070c0c7c10 */ /* 0x000fc600097fe4ff */
[----:B------:R4:W-:Y:S01]  /*40d70*/  STL [R1+0x1290], R6 ;  /* 0x0012900601007387 */ /* 0x0009e20000100800 */
[----:B------:R-:W-:-:S03]  /*40d80*/  IMAD.MOV.U32 R5, RZ, RZ, R14 ;  /* 0x000000ffff057224 */ /* 0x000fc600078e000e */
[----:B------:R-:W2:Y:S04]  /*40d90*/  LDL.LU R9, [R1+0x12b8] ;  /* 0x0012b80001097983 */ /* 0x000ea80000300800 */
[----:B------:R4:W-:Y:S04]  /*40da0*/  STL [R1+0x128c], R12 ;  /* 0x00128c0c01007387 */ /* 0x0009e80000100800 */
[----:B-1----:R-:W2:Y:S01]  /*40db0*/  LDL.LU R14, [R1+0x12b4] ;  /* 0x0012b400010e7983 */ /* 0x002ea20000300800 */
[----:B------:R-:W-:Y:S02]  /*40dc0*/  ISETP.NE.U32.AND P0, PT, RZ, UR12, PT ;  /* 0x0000000cff007c0c */ /* 0x000fe4000bf05070 */
[----:B----4-:R-:W-:-:S02]  /*40dd0*/  IADD3 R15, P1, R15, UR13, RZ ;  /* 0x0000000d0f0f7c10 */ /* 0x010fc4000ff3e0ff */
[----:B------:R-:W-:-:S09]  /*40de0*/  IADD3 R7, P2, R7, UR13, RZ ;  /* 0x0000000d07077c10 */ /* 0x000fd2000ff5e0ff */
[----:B------:R1:W-:Y:S02]  /*40df0*/  LDGSTS.E [R2+0x12000], desc[UR14][R4.64], P0 ;  /* 0x1200000004027fae */ /* 0x0003e4000812184e */
[----:B-1----:R-:W-:Y:S01]  /*40e00*/  IMAD.MOV.U32 R4, RZ, RZ, R6 ;  /* 0x000000ffff047224 */ /* 0x002fe200078e0006 */
[----:B------:R-:W-:Y:S01]  /*40e10*/  MOV R5, R12 ;  /* 0x0000000c00057202 */ /* 0x000fe20000000f00 */
[----:B------:R-:W4:Y:S04]  /*40e20*/  LDL.LU R6, [R1+0x12c0] ;  /* 0x0012c00001067983 */ /* 0x000f280000300800 */
[----:B------:R-:W4:Y:S01]  /*40e30*/  LDL.LU R12, [R1+0x138c] ;  /* 0x00138c00010c7983 */ /* 0x000f220000300800 */
[----:B---3--:R-:W-:-:S03]  /*40e40*/  IADD3.X R16, R16, UR7, RZ, P1, !PT ;  /* 0x0000000710107c10 */ /* 0x008fc60008ffe4ff */
[----:B------:R-:W-:Y:S04]  /*40e50*/  STL [R1+0x1298], R15 ;  /* 0x0012980f01007387 */ /* 0x000fe80000100800 */
[----:B------:R1:W-:Y:S04]  /*40e60*/  LDGSTS.E [R2+0x12100], desc[UR14][R4.64], P0 ;  /* 0x1210000004027fae */ /* 0x0003e8000812184e */
[----:B------:R3:W-:Y:S01]  /*40e70*/  STL [R1+0x1294], R16 ;  /* 0x0012941001007387 */ /* 0x0007e20000100800 */
[----:B------:R-:W-:-:S03]  /*40e80*/  IADD3.X R8, R8, UR7, RZ, P2, !PT ;  /* 0x0000000708087c10 */ /* 0x000fc600097fe4ff */
[----:B------:R-:W-:Y:S01]  /*40e90*/  STL [R1+0x12a0], R7 ;  /* 0x0012a00701007387 */ /* 0x000fe20000100800 */
[----:B-1----:R-:W-:-:S03]  /*40ea0*/  IMAD.MOV.U32 R5, RZ, RZ, R16 ;  /* 0x000000ffff057224 */ /* 0x002fc600078e0010 */
[----:B---3--:R-:W3:Y:S01]  /*40eb0*/  LDL.LU R16, [R1+0x12bc] ;  /* 0x0012bc0001107983 */ /* 0x008ee20000300800 */
[----:B------:R-:W-:Y:S01]  /*40ec0*/  IMAD.MOV.U32 R4, RZ, RZ, R15 ;  /* 0x000000ffff047224 */ /* 0x000fe200078e000f */
[----:B------:R-:W-:Y:S02]  /*40ed0*/  IADD3 R10, P1, R10, UR13, RZ ;  /* 0x0000000d0a0a7c10 */ /* 0x000fe4000ff3e0ff */
[----:B------:R1:W-:Y:S01]  /*40ee0*/  STL [R1+0x129c], R8 ;  /* 0x00129c0801007387 */ /* 0x0003e20000100800 */
[----:B------:R-:W-:-:S03]  /*40ef0*/  IADD3 R3, P2, R3, UR13, RZ ;  /* 0x0000000d03037c10 */ /* 0x000fc6000ff5e0ff */
[----:B------:R1:W-:Y:S04]  /*40f00*/  LDGSTS.E [R2+0x12200], desc[UR14][R4.64], P0 ;  /* 0x1220000004027fae */ /* 0x0003e8000812184e */
[----:B------:R-:W3:Y:S01]  /*40f10*/  LDL.LU R15, [R1+0x1388] ;  /* 0x00138800010f7983 */ /* 0x000ee20000300800 */
[----:B-1----:R-:W-:Y:S01]  /*40f20*/  MOV R4, R7 ;  /* 0x0000000700047202 */ /* 0x002fe20000000f00 */
[----:B------:R-:W-:Y:S02]  /*40f30*/  IMAD.MOV.U32 R5, RZ, RZ, R8 ;  /* 0x000000ffff057224 */ /* 0x000fe400078e0008 */
[----:B------:R-:W3:Y:S04]  /*40f40*/  LDL.LU R8, [R1+0x1394] ;  /* 0x0013940001087983 */ /* 0x000ee80000300800 */
[----:B------:R-:W3:Y:S04]  /*40f50*/  LDL.LU R7, [R1+0x139c] ;  /* 0x00139c0001077983 */ /* 0x000ee80000300800 */
[----:B------:R-:W-:Y:S04]  /*40f60*/  STL [R1+0x12a8], R10 ;  /* 0x0012a80a01007387 */ /* 0x000fe80000100800 */
[----:B------:R1:W-:Y:S02]  /*40f70*/  LDGSTS.E [R2+0x12300], desc[UR14][R4.64], P0 ;  /* 0x1230000004027fae */ /* 0x0003e4000812184e */
[----:B-1----:R-:W-:Y:S01]  /*40f80*/  IMAD.MOV.U32 R4, RZ, RZ, R10 ;  /* 0x000000ffff047224 */ /* 0x002fe200078e000a */
[----:B--2---:R-:W-:-:S02]  /*40f90*/  IADD3.X R13, R13, UR7, RZ, P1, !PT ;  /* 0x000000070d0d7c10 */ /* 0x004fc40008ffe4ff */
[----:B------:R-:W-:-:S03]  /*40fa0*/  IADD3.X R11, R11, UR7, RZ, P2, !PT ;  /* 0x000000070b0b7c10 */ /* 0x000fc600097fe4ff */
[----:B------:R1:W-:Y:S01]  /*40fb0*/  STL [R1+0x12a4], R13 ;  /* 0x0012a40d01007387 */ /* 0x0003e20000100800 */
[----:B------:R-:W-:-:S03]  /*40fc0*/  MOV R5, R13 ;  /* 0x0000000d00057202 */ /* 0x000fc60000000f00 */
[----:B------:R-:W-:Y:S04]  /*40fd0*/  STL [R1+0x12b0], R3 ;  /* 0x0012b00301007387 */ /* 0x000fe80000100800 */
[----:B------:R2:W-:Y:S04]  /*40fe0*/  LDGSTS.E [R2+0x12400], desc[UR14][R4.64], P0 ;  /* 0x1240000004027fae */ /* 0x0005e8000812184e */
[----:B-1----:R-:W3:Y:S04]  /*40ff0*/  LDL.LU R13, [R1+0x1390] ;  /* 0x00139000010d7983 */ /* 0x002ee80000300800 */
[----:B------:R1:W-:Y:S04]  /*41000*/  STL [R1+0x12ac], R11 ;  /* 0x0012ac0b01007387 */ /* 0x0003e80000100800 */
[----:B------:R-:W3:Y:S01]  /*41010*/  LDL.LU R10, [R1+0x1398] ;  /* 0x00139800010a7983 */ /* 0x000ee20000300800 */
[----:B--2---:R-:W-:-:S02]  /*41020*/  IMAD.MOV.U32 R4, RZ, RZ, R3 ;  /* 0x000000ffff047224 */ /* 0x004fc400078e0003 */
[----:B------:R-:W-:Y:S02]  /*41030*/  IMAD.MOV.U32 R5, RZ, RZ, R11 ;  /* 0x000000ffff057224 */ /* 0x000fe400078e000b */
[----:B-1----:R-:W2:Y:S04]  /*41040*/  LDL.LU R11, [R1+0x13a4] ;  /* 0x0013a400010b7983 */ /* 0x002ea80000300800 */
[----:B------:R-:W2:Y:S04]  /*41050*/  LDL.LU R3, [R1+0x13ac] ;  /* 0x0013ac0001037983 */ /* 0x000ea80000300800 */
[----:B------:R1:W-:Y:S01]  /*41060*/  LDGSTS.E [R2+0x12500], desc[UR14][R4.64], P0 ;  /* 0x1250000004027fae */ /* 0x0003e2000812184e */
[----:B------:R-:W-:-:S04]  /*41070*/  IADD3 R9, P1, R9, UR13, RZ ;  /* 0x0000000d09097c10 */ /* 0x000fc8000ff3e0ff */
[----:B------:R-:W-:Y:S01]  /*41080*/  IADD3.X R14, R14, UR7, RZ, P1, !PT ;  /* 0x000000070e0e7c10 */ /* 0x000fe20008ffe4ff */
[----:B------:R-:W-:Y:S04]  /*41090*/  STL [R1+0x12b8], R9 ;  /* 0x0012b80901007387 */ /* 0x000fe80000100800 */
[----:B------:R1:W-:Y:S02]  /*410a0*/  STL [R1+0x12b4], R14 ;  /* 0x0012b40e01007387 */ /* 0x0003e40000100800 */
[----:B-1----:R-:W-:Y:S01]  /*410b0*/  IMAD.MOV.U32 R5, RZ, RZ, R14 ;  /* 0x000000ffff057224 */ /* 0x002fe200078e000e */
[----:B------:R-:W-:Y:S01]  /*410c0*/  MOV R4, R9 ;  /* 0x0000000900047202 */ /* 0x000fe20000000f00 */
[----:B------:R-:W-:Y:S01]  /*410d0*/  UISETP.GT.AND UP1, UPT, UR17, 0x28, UPT ;  /* 0x000000281100788c */ /* 0x000fe2000bf24270 */
[----:B------:R-:W2:Y:S04]  /*410e0*/  LDL.LU R14, [R1+0x13a0] ;  /* 0x0013a000010e7983 */ /* 0x000ea80000300800 */
[----:B------:R-:W2:Y:S01]  /*410f0*/  LDL.LU R9, [R1+0x13a8] ;  /* 0x0013a80001097983 */ /* 0x000ea20000300800 */
[----:B------:R-:W-:-:S03]  /*41100*/  USEL UR12, URZ, 0x4, !UP1 ;  /* 0x000000043f0c7887 */ /* 0x000fc6000c800000 */
[----:B------:R1:W-:Y:S01]  /*41110*/  LDGSTS.E [R2+0x12600], desc[UR14][R4.64], P0 ;  /* 0x1260000004027fae */ /* 0x0003e2000812184e */
[----:B------:R-:W-:Y:S01]  /*41120*/  USEL UR12, UR12, URZ, !UP0 ;  /* 0x0000003f0c0c7287 */ /* 0x000fe2000c000000 */
[----:B----4-:R-:W-:Y:S02]  /*41130*/  IADD3 R6, P2, R6, UR13, RZ ;  /* 0x0000000d06067c10 */ /* 0x010fe4000ff5e0ff */
[----:B------:R-:W-:-:S03]  /*41140*/  IADD3 R12, P3, R12, UR13, RZ ;  /* 0x0000000d0c0c7c10 */ /* 0x000fc6000ff7e0ff */
[----:B-1----:R-:W-:Y:S01]  /*41150*/  IMAD.MOV.U32 R4, RZ, RZ, R6 ;  /* 0x000000ffff047224 */ /* 0x002fe200078e0006 */
[----:B------:R-:W-:Y:S01]  /*41160*/  ISETP.NE.U32.AND P1, PT, RZ, UR12, PT ;  /* 0x0000000cff007c0c */ /* 0x000fe2000bf25070 */
[----:B------:R1:W-:Y:S01]  /*41170*/  STL [R1+0x12c0], R6 ;  /* 0x0012c00601007387 */ /* 0x0003e20000100800 */
[----:B---3--:R-:W-:-:S04]  /*41180*/  IADD3.X R16, R16, UR7, RZ, P2, !PT ;  /* 0x0000000710107c10 */ /* 0x008fc800097fe4ff */
[----:B------:R-:W-:Y:S01]  /*41190*/  MOV R5, R16 ;  /* 0x0000001000057202 */ /* 0x000fe20000000f00 */
[----:B------:R-:W-:Y:S04]  /*411a0*/  STL [R1+0x12bc], R16 ;  /* 0x0012bc1001007387 */ /* 0x000fe80000100800 */
[----:B------:R3:W-:Y:S01]  /*411b0*/  STL [R1+0x138c], R12 ;  /* 0x00138c0c01007387 */ /* 0x0007e20000100800 */
[----:B------:R-:W-:-:S03]  /*411c0*/  IADD3.X R15, R15, UR7, RZ, P3, !PT ;  /* 0x000000070f0f7c10 */ /* 0x000fc60009ffe4ff */
[----:B------:R4:W-:Y:S04]  /*411d0*/  LDGSTS.E [R2+0x12700], desc[UR14][R4.64], P0 ;  /* 0x1270000004027fae */ /* 0x0009e8000812184e */
[----:B------:R-:W2:Y:S04]  /*411e0*/  LDL.LU R17, [R1+0x13b4] ;  /* 0x0013b40001117983 */ /* 0x000ea80000300800 */
[----:B------:R-:W-:Y:S01]  /*411f0*/  STL [R1+0x1388], R15 ;  /* 0x0013880f01007387 */ /* 0x000fe20000100800 */
[----:B------:R-:W-:-:S03]  /*41200*/  IADD3 R8, P0, R8, UR13, RZ ;  /* 0x0000000d08087c10 */ /* 0x000fc6000ff1e0ff */
[----:B-1----:R-:W2:Y:S01]  /*41210*/  LDL.LU R6, [R1+0x13bc] ;  /* 0x0013bc0001067983 */ /* 0x002ea20000300800 */
[----:B----4-:R-:W-:Y:S01]  /*41220*/  IMAD.MOV.U32 R4, RZ, RZ, R12 ;  /* 0x000000ffff047224 */ /* 0x010fe200078e000c */
[----:B------:R-:W-:Y:S01]  /*41230*/  IADD3 R7, P2, R7, UR13, RZ ;  /* 0x0000000d07077c10 */ /* 0x000fe2000ff5e0ff */
[----:B------:R-:W-:Y:S01]  /*41240*/  IMAD.MOV.U32 R5, RZ, RZ, R15 ;  /* 0x000000ffff057224 */ /* 0x000fe200078e000f */
[----:B------:R-:W4:Y:S04]  /*41250*/  LDL.LU R18, [R1+0x13b0] ;  /* 0x0013b00001127983 */ /* 0x000f280000300800 */
[----:B---3--:R-:W3:Y:S04]  /*41260*/  LDL.LU R12, [R1+0x13b8] ;  /* 0x0013b800010c7983 */ /* 0x008ee80000300800 */
[----:B------:R1:W-:Y:S04]  /*41270*/  STL [R1+0x1394], R8 ;  /* 0x0013940801007387 */ /* 0x0003e80000100800 */
[----:B------:R1:W-:Y:S02]  /*41280*/  LDGSTS.E [R2+0x14000], desc[UR14][R4.64], P1 ;  /* 0x1400000004027fae */ /* 0x0003e4000892184e */
[----:B-1----:R-:W-:-:S02]  /*41290*/  MOV R4, R8 ;  /* 0x0000000800047202 */ /* 0x002fc40000000f00 */
[----:B------:R-:W-:-:S05]  /*412a0*/  IADD3.X R13, R13, UR7, RZ, P0, !PT ;  /* 0x000000070d0d7c10 */ /* 0x000fca00087fe4ff */
[----:B------:R1:W-:Y:S01]  /*412b0*/  STL [R1+0x1390], R13 ;  /* 0x0013900d01007387 */ /* 0x0003e20000100800 */
[----:B------:R-:W-:-:S03]  /*412c0*/  IADD3.X R10, R10, UR7, RZ, P2, !PT ;  /* 0x000000070a0a7c10 */ /* 0x000fc600097fe4ff */
[----:B------:R2:W-:Y:S01]  /*412d0*/  STL [R1+0x139c], R7 ;  /* 0x00139c0701007387 */ /* 0x0005e20000100800 */
[----:B------:R-:W-:-:S03]  /*412e0*/  IMAD.MOV.U32 R5, RZ, RZ, R13 ;  /* 0x000000ffff057224 */ /* 0x000fc600078e000d */
[----:B------:R-:W3:Y:S04]  /*412f0*/  LDL.LU R8, [R1+0x13c4] ;  /* 0x0013c40001087983 */ /* 0x000ee80000300800 */
[----:B------:R2:W-:Y:S04]  /*41300*/  STL [R1+0x1398], R10 ;  /* 0x0013980a01007387 */ /* 0x0005e80000100800 */
[----:B-1----:R-:W3:Y:S01]  /*41310*/  LDL.LU R13, [R1+0x13c0] ;  /* 0x0013c000010d7983 */ /* 0x002ee20000300800 */
[----:B--2---:R-:W-:Y:S02]  /*41320*/  IADD3 R11, P0, R11, UR13, RZ ;  /* 0x0000000d0b0b7c10 */ /* 0x004fe4000ff1e0ff */
[----:B------:R-:W-:Y:S01]  /*41330*/  IADD3 R3, P2, R3, UR13, RZ ;  /* 0x0000000d03037c10 */ /* 0x000fe2000ff5e0ff */
[----:B------:R1:W-:Y:S02]  /*41340*/  LDGSTS.E [R2+0x14100], desc[UR14][R4.64], P1 ;  /* 0x1410000004027fae */ /* 0x0003e4000892184e */
[----:B-1----:R-:W-:Y:S01]  /*41350*/  IMAD.MOV.U32 R4, RZ, RZ, R7 ;  /* 0x000000ffff047224 */ /* 0x002fe200078e0007 */
[----:B------:R-:W-:Y:S01]  /*41360*/  MOV R5, R10 ;  /* 0x0000000a00057202 */ /* 0x000fe20000000f00 */
[----:B------:R-:W2:Y:S04]  /*41370*/  LDL.LU R7, [R1+0x148c] ;  /* 0x00148c0001077983 */ /* 0x000ea80000300800 */
[----:B------:R-:W2:Y:S01]  /*41380*/  LDL.LU R10, [R1+0x1494] ;  /* 0x00149400010a7983 */ /* 0x000ea20000300800 */
[----:B------:R-:W-:-:S03]  /*41390*/  IADD3.X R14, R14, UR7, RZ, P0, !PT ;  /* 0x000000070e0e7c10 */ /* 0x000fc600087fe4ff */
[----:B------:R-:W-:Y:S01]  /*413a0*/  STL [R1+0x13a4], R11 ;  /* 0x0013a40b01007387 */ /* 0x000fe20000100800 */
[----:B------:R-:W-:-:S03]  /*413b0*/  IADD3.X R9, R9, UR7, RZ, P2, !PT ;  /* 0x0000000709097c10 */ /* 0x000fc600097fe4ff */
[----:B------:R1:W-:Y:S04]  /*413c0*/  STL [R1+0x13a0], R14 ;  /* 0x0013a00e01007387 */ /* 0x0003e80000100800 */
[----:B------:R-:W-:Y:S04]  /*413d0*/  STL [R1+0x13ac], R3 ;  /* 0x0013ac0301007387 */ /* 0x000fe80000100800 */
[----:B------:R-:W2:Y:S04]  /*413e0*/  LDL.LU R16, [R1+0x1488] ;  /* 0x0014880001107983 */ /* 0x000ea80000300800 */
[----:B------:R1:W-:Y:S04]  /*413f0*/  LDGSTS.E [R2+0x14200], desc[UR14][R4.64], P1 ;  /* 0x1420000004027fae */ /* 0x0003e8000892184e */
[----:B------:R1:W-:Y:S04]  /*41400*/  STL [R1+0x13a8], R9 ;  /* 0x0013a80901007387 */ /* 0x0003e80000100800 */
[----:B------:R-:W2:Y:S01]  /*41410*/  LDL.LU R15, [R1+0x1490] ;  /* 0x00149000010f7983 */ /* 0x000ea20000300800 */
[----:B-1----:R-:W-:-:S02]  /*41420*/  IMAD.MOV.U32 R4, RZ, RZ, R11 ;  /* 0x000000ffff047224 */ /* 0x002fc400078e000b */
[----:B------:R-:W-:Y:S02]  /*41430*/  IMAD.MOV.U32 R5, RZ, RZ, R14 ;  /* 0x000000ffff057224 */ /* 0x000fe400078e000e */
[----:B------:R-:W2:Y:S04]  /*41440*/  LDL.LU R14, [R1+0x1498] ;  /* 0x00149800010e7983 */ /* 0x000ea80000300800 */
[----:B------:R-:W2:Y:S04]  /*41450*/  LDL.LU R11, [R1+0x14a0] ;  /* 0x0014a000010b7983 */ /* 0x000ea80000300800 */
[----:B------:R1:W-:Y:S02]  /*41460*/  LDGSTS.E [R2+0x14300], desc[UR14][R4.64], P1 ;  /* 0x1430000004027fae */ /* 0x0003e4000892184e */
[----:B-1----:R-:W-:Y:S01]  /*41470*/  IMAD.MOV.U32 R5, RZ, RZ, R9 ;  /* 0x000000ffff057224 */ /* 0x002fe200078e0009 */
[----:B------:R-:W-:Y:S01]  /*41480*/  MOV R4, R3 ;  /* 0x0000000300047202 */ /* 0x000fe20000000f00 */
[----:B------:R-:W2:Y:S04]  /*41490*/  LDL.LU R9, [R1+0x14a8] ;  /* 0x0014a80001097983 */ /* 0x000ea80000300800 */
[----:B------:R-:W2:Y:S01]  /*414a0*/  LDL.LU R3, [R1+0x14ac] ;  /* 0x0014ac0001037983 */ /* 0x000ea20000300800 */
[----:B------:R-:W-:-:S03]  /*414b0*/  IADD3 R17, P0, R17, UR13, RZ ;  /* 0x0000000d11117c10 */ /* 0x000fc6000ff1e0ff */
[----:B------:R1:W-:Y:S01]  /*414c0*/  LDGSTS.E [R2+0x14400], desc[UR14][R4.64], P1 ;  /* 0x1440000004027fae */ /* 0x0003e2000892184e */
[----:B------:R-:W-:Y:S02]  /*414d0*/  IADD3 R6, P2, R6, UR13, RZ ;  /* 0x0000000d06067c10 */ /* 0x000fe4000ff5e0ff */
[----:B----4-:R-:W-:Y:S02]  /*414e0*/  IADD3.X R18, R18, UR7, RZ, P0, !PT ;  /* 0x0000000712127c10 */ /* 0x010fe400087fe4ff */
[----:B---3--:R-:W-:Y:S01]  /*414f0*/  IADD3.X R12, R12, UR7, RZ, P2, !PT ;  /* 0x000000070c0c7c10 */ /* 0x008fe200097fe4ff */
[----:B-1----:R-:W-:Y:S01]  /*41500*/  IMAD.MOV.U32 R4, RZ, RZ, R17 ;  /* 0x000000ffff047224 */ /* 0x002fe200078e0011 */
[----:B------:R-:W-:Y:S01]  /*41510*/  MOV R5, R18 ;  /* 0x0000001200057202 */ /* 0x000fe20000000f00 */
[----:B------:R-:W-:Y:S04]  /*41520*/  STL [R1+0x13b4], R17 ;  /* 0x0013b41101007387 */ /* 0x000fe80000100800 */
[----:B------:R1:W-:Y:S04]  /*41530*/  LDGSTS.E [R2+0x14500], desc[UR14][R4.64], P1 ;  /* 0x1450000004027fae */ /* 0x0003e8000892184e */
[----:B------:R-:W-:Y:S04]  /*41540*/  STL [R1+0x13b0], R18 ;  /* 0x0013b01201007387 */ /* 0x000fe80000100800 */
[----:B------:R-:W-:Y:S01]  /*41550*/  STL [R1+0x13bc], R6 ;  /* 0x0013bc0601007387 */ /* 0x000fe20000100800 */
[----:B-1----:R-:W-:-:S02]  /*41560*/  IMAD.MOV.U32 R4, RZ, RZ, R6 ;  /* 0x000000ffff047224 */ /* 0x002fc400078e0006 */
[----:B------:R-:W-:Y:S01]  /*41570*/  IMAD.MOV.U32 R5, RZ, RZ, R12 ;  /* 0x000000ffff057224 */ /* 0x000fe200078e000c */
[----:B------:R1:W-:Y:S04]  /*41580*/  STL [R1+0x13b8], R12 ;  /* 0x0013b80c01007387 */ /* 0x0003e80000100800 */
[----:B------:R3:W-:Y:S04]  /*41590*/  LDGSTS.E [R2+0x14600], desc[UR14][R4.64], P1 ;  /* 0x1460000004027fae */ /* 0x0007e8000892184e */
[----:B-1----:R-:W4:Y:S04]  /*415a0*/  LDL.LU R12, [R1+0x14b4] ;  /* 0x0014b400010c7983 */ /* 0x002f280000300800 */
[----:B------:R-:W4:Y:S01]  /*415b0*/  LDL.LU R6, [R1+0x14bc] ;  /* 0x0014bc0001067983 */ /* 0x000f220000300800 */
[----:B------:R-:W-:-:S04]  /*415c0*/  IADD3 R8, P0, R8, UR13, RZ ;  /* 0x0000000d08087c10 */ /* 0x000fc8000ff1e0ff */
[----:B------:R-:W-:Y:S01]  /*415d0*/  IADD3.X R13, R13, UR7, RZ, P0, !PT ;  /* 0x000000070d0d7c10 */ /* 0x000fe200087fe4ff */
[----:B------:R-:W-:Y:S04]  /*415e0*/  STL [R1+0x13c4], R8 ;  /* 0x0013c40801007387 */ /* 0x000fe80000100800 */
[----:B------:R1:W-:Y:S01]  /*415f0*/  STL [R1+0x13c0], R13 ;  /* 0x0013c00d01007387 */ /* 0x0003e20000100800 */
[----:B---3--:R-:W-:Y:S01]  /*41600*/  IMAD.MOV.U32 R5, RZ, RZ, R13 ;  /* 0x000000ffff057224 */ /* 0x008fe200078e000d */
[----:B------:R-:W-:Y:S01]  /*41610*/  MOV R4, R8 ;  /* 0x0000000800047202 */ /* 0x000fe20000000f00 */
[----:B------:R-:W-:Y:S01]  /*41620*/  UISETP.GT.AND UP1, UPT, UR17, 0x2c, UPT ;  /* 0x0000002c1100788c */ /* 0x000fe2000bf24270 */
[----:B-1----:R-:W3:Y:S04]  /*41630*/  LDL.LU R13, [R1+0x14b0] ;  /* 0x0014b000010d7983 */ /* 0x002ee80000300800 */
[----:B------:R-:W3:Y:S01]  /*41640*/  LDL.LU R8, [R1+0x14b8] ;  /* 0x0014b80001087983 */ /* 0x000ee20000300800 */
[----:B------:R-:W-:-:S03]  /*41650*/  USEL UR12, URZ, 0x4, !UP1 ;  /* 0x000000043f0c7887 */ /* 0x000fc6000c800000 */
[----:B------:R1:W-:Y:S01]  /*41660*/  LDGSTS.E [R2+0x14700], desc[UR14][R4.64], P1 ;  /* 0x1470000004027fae */ /* 0x0003e2000892184e */
[----:B------:R-:W-:Y:S01]  /*41670*/  USEL UR12, UR12, URZ, !UP0 ;  /* 0x0000003f0c0c7287 */ /* 0x000fe2000c000000 */
[----:B--2---:R-:W-:-:S05]  /*41680*/  IADD3 R7, P1, R7, UR13, RZ ;  /* 0x0000000d07077c10 */ /* 0x004fca000ff3e0ff */
[----:B------:R-:W-:Y:S02]  /*41690*/  ISETP.NE.U32.AND P0, PT, RZ, UR12, PT ;  /* 0x0000000cff007c0c */ /* 0x000fe4000bf05070 */
[----:B------:R-:W-:Y:S01]  /*416a0*/  IADD3 R10, P2, R10, UR13, RZ ;  /* 0x0000000d0a0a7c10 */ /* 0x000fe2000ff5e0ff */
[----:B------:R2:W-:Y:S01]  /*416b0*/  STL [R1+0x148c], R7 ;  /* 0x00148c0701007387 */ /* 0x0005e20000100800 */
[----:B-1----:R-:W-:Y:S01]  /*416c0*/  IMAD.MOV.U32 R4, RZ, RZ, R7 ;  /* 0x000000ffff047224 */ /* 0x002fe200078e0007 */
[----:B------:R-:W-:-:S04]  /*416d0*/  IADD3.X R16, R16, UR7, RZ, P1, !PT ;  /* 0x0000000710107c10 */ /* 0x000fc80008ffe4ff */
[----:B------:R-:W-:Y:S01]  /*416e0*/  MOV R5, R16 ;  /* 0x0000001000057202 */ /* 0x000fe20000000f00 */
[----:B------:R-:W-:Y:S04]  /*416f0*/  STL [R1+0x1488], R16 ;  /* 0x0014881001007387 */ /* 0x000fe80000100800 */
[----:B------:R1:W-:Y:S01]  /*41700*/  STL [R1+0x1494], R10 ;  /* 0x0014940a01007387 */ /* 0x0003e20000100800 */
[----:B------:R-:W-:-:S03]  /*41710*/  IADD3.X R15, R15, UR7, RZ, P2, !PT ;  /* 0x000000070f0f7c10 */ /* 0x000fc600097fe4ff */
[----:B--2---:R-:W2:Y:S04]  /*41720*/  LDL.LU R7, [R1+0x14c4] ;  /* 0x0014c40001077983 */ /* 0x004ea80000300800 */
[----:B------:R1:W-:Y:S04]  /*41730*/  LDGSTS.E [R2+0x16000], desc[UR14][R4.64], P0 ;  /* 0x1600000004027fae */ /* 0x0003e8000812184e */
[----:B------:R-:W-:Y:S01]  /*41740*/  STL [R1+0x1490], R15 ;  /* 0x0014900f01007387 */ /* 0x000fe20000100800 */
[----:B------:R-:W-:-:S04]  /*41750*/  IADD3 R11, P1, R11, UR13, RZ ;  /* 0x0000000d0b0b7c10 */ /* 0x000fc8000ff3e0ff */
[----:B------:R-:W-:Y:S01]  /*41760*/  IADD3.X R14, R14, UR7, RZ, P1, !PT ;  /* 0x000000070e0e7c10 */ /* 0x000fe20008ffe4ff */
[----:B-1----:R-:W-:Y:S02]  /*41770*/  IMAD.MOV.U32 R4, RZ, RZ, R10 ;  /* 0x000000ffff047224 */ /* 0x002fe400078e000a */
[----:B------:R-:W-:Y:S01]  /*41780*/  IMAD.MOV.U32 R5, RZ, RZ, R15 ;  /* 0x000000ffff057224 */ /* 0x000fe200078e000f */
[----:B------:R-:W2:Y:S04]  /*41790*/  LDL.LU R10, [R1+0x14c0] ;  /* 0x0014c000010a7983 */ /* 0x000ea80000300800 */
[----:B------:R1:W-:Y:S04]  /*417a0*/  STL [R1+0x14a0], R11 ;  /* 0x0014a00b01007387 */ /* 0x0003e80000100800 */
[----:B------:R1:W-:Y:S01]  /*417b0*/  LDGSTS.E [R2+0x16100], desc[UR14][R4.64], P0 ;  /* 0x1610000004027fae */ /* 0x0003e2000812184e */
[----:B------:R-:W-:-:S03]  /*417c0*/  IADD3 R3, P2, R3, UR13, RZ ;  /* 0x0000000d03037c10 */ /* 0x000fc6000ff5e0ff */
[----:B------:R1:W-:Y:S01]  /*417d0*/  STL [R1+0x1498], R14 ;  /* 0x0014980e01007387 */ /* 0x0003e20000100800 */
[----:B------:R-:W-:-:S03]  /*417e0*/  IADD3.X R9, R9, UR7, RZ, P2, !PT ;  /* 0x0000000709097c10 */ /* 0x000fc600097fe4ff */
[----:B------:R-:W-:Y:S01]  /*417f0*/  STL [R1+0x14ac], R3 ;  /* 0x0014ac0301007387 */ /* 0x000fe20000100800 */
[----:B-1----:R-:W-:-:S03]  /*41800*/  MOV R4, R11 ;  /* 0x0000000b00047202 */ /* 0x002fc60000000f00 */
[----:B------:R-:W2:Y:S01]  /*41810*/  LDL.LU R11, [R1+0x14cc] ;  /* 0x0014cc00010b7983 */ /* 0x000ea20000300800 */
[----:B------:R-:W-:-:S03]  /*41820*/  IMAD.MOV.U32 R5, RZ, RZ, R14 ;  /* 0x000000ffff057224 */ /* 0x000fc600078e000e */
[----:B------:R1:W-:Y:S04]  /*41830*/  STL [R1+0x14a8], R9 ;  /* 0x0014a80901007387 */ /* 0x0003e80000100800 */
[----:B------:R-:W2:Y:S04]  /*41840*/  LDL.LU R17, [R1+0x1594] ;  /* 0x0015940001117983 */ /* 0x000ea80000300800 */
[----:B------:R-:W2:Y:S04]  /*41850*/  LDL.LU R14, [R1+0x14c8] ;  /* 0x0014c800010e7983 */ /* 0x000ea80000300800 */
[----:B------:R-:W2:Y:S04]  /*41860*/  LDL.LU R18, [R1+0x1590] ;  /* 0x0015900001127983 */ /* 0x000ea80000300800 */
[----:B------:R1:W-:Y:S02]  /*41870*/  LDGSTS.E [R2+0x16200], desc[UR14][R4.64], P0 ;  /* 0x1620000004027fae */ /* 0x0003e4000812184e */
[----:B-1----:R-:W-:-:S02]  /*41880*/  MOV R5, R9 ;  /* 0x0000000900057202 */ /* 0x002fc40000000f00 */
[----:B----4-:R-:W-:Y:S01]  /*41890*/  IADD3 R12, P1, R12, UR13, RZ ;  /* 0x0000000d0c0c7c10 */ /* 0x010fe2000ff3e0ff */
[----:B------:R-:W-:Y:S01]  /*418a0*/  IMAD.MOV.U32 R4, RZ, RZ, R3 ;  /* 0x000000ffff047224 */ /* 0x000fe200078e0003 */
[----:B------:R-:W4:Y:S01]  /*418b0*/  LDL.LU R9, [R1+0x159c] ;  /* 0x00159c0001097983 */ /* 0x000f220000300800 */
[----:B------:R-:W-:-:S03]  /*418c0*/  IADD3 R6, P2, R6, UR13, RZ ;  /* 0x0000000d06067c10 */ /* 0x000fc6000ff5e0ff */
[----:B------:R-:W4:Y:S04]  /*418d0*/  LDL.LU R3, [R1+0x15a4] ;  /* 0x0015a40001037983 */ /* 0x000f280000300800 */
[----:B------:R1:W-:Y:S04]  /*418e0*/  STL [R1+0x14b4], R12 ;  /* 0x0014b40c01007387 */ /* 0x0003e80000100800 */
[----:B------:R1:W-:Y:S02]  /*418f0*/  LDGSTS.E [R2+0x16300], desc[UR14][R4.64], P0 ;  /* 0x1630000004027fae */ /* 0x0003e4000812184e */
[----:B-1----:R-:W-:Y:S01]  /*41900*/  IMAD.MOV.U32 R4, RZ, RZ, R12 ;  /* 0x000000ffff047224 */ /* 0x002fe200078e000c */
[----:B---3--:R-:W-:-:S02]  /*41910*/  IADD3.X R13, R13, UR7, RZ, P1, !PT ;  /* 0x000000070d0d7c10 */ /* 0x008fc40008ffe4ff */
[----:B------:R-:W-:-:S03]  /*41920*/  IADD3.X R8, R8, UR7, RZ, P2, !PT ;  /* 0x0000000708087c10 */ /* 0x000fc600097fe4ff */
[----:B------:R-:W-:Y:S04]  /*41930*/  STL [R1+0x14b0], R13 ;  /* 0x0014b00d01007387 */ /* 0x000fe80000100800 */
[----:B------:R1:W-:Y:S04]  /*41940*/  STL [R1+0x14bc], R6 ;  /* 0x0014bc0601007387 */ /* 0x0003e80000100800 */
[----:B------:R-:W3:Y:S04]  /*41950*/  LDL.LU R15, [R1+0x1598] ;  /* 0x00159800010f7983 */ /* 0x000ee80000300800 */
[----:B------:R1:W-:Y:S04]  /*41960*/  STL [R1+0x14b8], R8 ;  /* 0x0014b80801007387 */ /* 0x0003e80000100800 */
[----:B------:R-:W3:Y:S01]  /*41970*/  LDL.LU R12, [R1+0x15a0] ;  /* 0x0015a000010c7983 */ /* 0x000ee20000300800 */
[----:B------:R-:W-:-:S05]  /*41980*/  IMAD.MOV.U32 R5, RZ, RZ, R13 ;  /* 0x000000ffff057224 */ /* 0x000fca00078e000d */
[----:B------:R1:W-:Y:S01]  /*41990*/  LDGSTS.E [R2+0x16400], desc[UR14][R4.64], P0 ;  /* 0x1640000004027fae */ /* 0x0003e2000812184e */
[----:B--2---:R-:W-:Y:S01]  /*419a0*/  IADD3 R7, P1, R7, UR13, RZ ;  /* 0x0000000d07077c10 */ /* 0x004fe2000ff3e0ff */
[----:B-1----:R-:W-:Y:S01]  /*419b0*/  IMAD.MOV.U32 R5, RZ, RZ, R8 ;  /* 0x000000ffff057224 */ /* 0x002fe200078e0008 */
[----:B------:R-:W-:Y:S02]  /*419c0*/  MOV R4, R6 ;  /* 0x0000000600047202 */ /* 0x000fe40000000f00 */
[----:B------:R-:W2:Y:S04]  /*419d0*/  LDL.LU R6, [R1+0x15ac] ;  /* 0x0015ac0001067983 */ /* 0x000ea80000300800 */
[----:B------:R-:W2:Y:S04]  /*419e0*/  LDL.LU R8, [R1+0x15b4] ;  /* 0x0015b40001087983 */ /* 0x000ea80000300800 */
[----:B------:R-:W-:Y:S04]  /*419f0*/  STL [R1+0x14c4], R7 ;  /* 0x0014c40701007387 */ /* 0x000fe80000100800 */
[----:B------:R1:W-:Y:S01]  /*41a00*/  LDGSTS.E [R2+0x16500], desc[UR14][R4.64], P0 ;  /* 0x1650000004027fae */ /* 0x0003e2000812184e */
[----:B------:R-:W-:-:S05]  /*41a10*/  IADD3.X R10, R10, UR7, RZ, P1, !PT ;  /* 0x000000070a0a7c10 */ /* 0x000fca0008ffe4ff */
[----:B------:R1:W-:Y:S04]  /*41a20*/  STL [R1+0x14c0], R10 ;  /* 0x0014c00a01007387 */ /* 0x0003e80000100800 */
[----:B------:R-:W2:Y:S01]  /*41a30*/  LDL.LU R16, [R1+0x15a8] ;  /* 0x0015a80001107983 */ /* 0x000ea20000300800 */
[----:B-1----:R-:W-:Y:S01]  /*41a40*/  IMAD.MOV.U32 R4, RZ, RZ, R7 ;  /* 0x000000ffff047224 */ /* 0x002fe200078e0007 */
[----:B------:R-:W-:Y:S02]  /*41a50*/  MOV R5, R10 ;  /* 0x0000000a00057202 */ /* 0x000fe40000000f00 */
[----:B------:R-:W2:Y:S04]  /*41a60*/  LDL.LU R13, [R1+0x15b0] ;  /* 0x0015b000010d7983 */ /* 0x000ea80000300800 */
[----:B------:R-:W2:Y:S04]  /*41a70*/  LDL.LU R10, [R1+0x15bc] ;  /* 0x0015bc00010a7983 */ /* 0x000ea80000300800 */
[----:B------:R-:W2:Y:S01]  /*41a80*/  LDL.LU R7, [R1+0x15c4] ;  /* 0x0015c40001077983 */ /* 0x000ea20000300800 */
[----:B------:R-:W-:-:S03]  /*41a90*/  IADD3 R11, P2, R11, UR13, RZ ;  /* 0x0000000d0b0b7c10 */ /* 0x000fc6000ff5e0ff */
[----:B------:R1:W-:Y:S01]  /*41aa0*/  LDGSTS.E [R2+0x16600], desc[UR14][R4.64], P0 ;  /* 0x1660000004027fae */ /* 0x0003e2000812184e */
[----:B------:R-:W-:Y:S02]  /*41ab0*/  IADD3 R17, P3, R17, UR13, RZ ;  /* 0x0000000d11117c10 */ /* 0x000fe4000ff7e0ff */
[----:B------:R-:W-:Y:S01]  /*41ac0*/  IADD3.X R14, R14, UR7, RZ, P2, !PT ;  /* 0x000000070e0e7c10 */ /* 0x000fe200097fe4ff */
[----:B------:R-:W-:Y:S04]  /*41ad0*/  STL [R1+0x14cc], R11 ;  /* 0x0014cc0b01007387 */ /* 0x000fe80000100800 */
[----:B------:R1:W-:Y:S02]  /*41ae0*/  STL [R1+0x14c8], R14 ;  /* 0x0014c80e01007387 */ /* 0x0003e40000100800 */
[----:B-1----:R-:W-:Y:S01]  /*41af0*/  IMAD.MOV.U32 R5, RZ, RZ, R14 ;  /* 0x000000ffff057224 */ /* 0x002fe200078e000e */
[----:B------:R-:W-:Y:S01]  /*41b00*/  IADD3.X R18, R18, UR7, RZ, P3, !PT ;  /* 0x0000000712127c10 */ /* 0x000fe20009ffe4ff */
[----:B------:R-:W-:Y:S01]  /*41b10*/  STL [R1+0x1594], R17 ;  /* 0x0015941101007387 */ /* 0x000fe20000100800 */
[----:B------:R-:W-:-:S03]  /*41b20*/  UISETP.GT.AND UP1, UPT, UR17, 0x30, UPT ;  /* 0x000000301100788c */ /* 0x000fc6000bf24270 */
[----:B------:R-:W2:Y:S01]  /*41b30*/  LDL.LU R14, [R1+0x15b8] ;  /* 0x0015b800010e7983 */ /* 0x000ea20000300800 */
[----:B------:R-:W-:Y:S01]  /*41b40*/  IMAD.MOV.U32 R4, RZ, RZ, R11 ;  /* 0x000000ffff047224 */ /* 0x000fe200078e000b */
[----:B------:R-:W-:Y:S02]  /*41b50*/  USEL UR12, URZ, 0x4, !UP1 ;  /* 0x000000043f0c7887 */ /* 0x000fe4000c800000 */
[----:B------:R-:W-:Y:S04]  /*41b60*/  STL [R1+0x1590], R18 ;  /* 0x0015901201007387 */ /* 0x000fe80000100800 */
[----:B------:R-:W2:Y:S01]  /*41b70*/  LDL.LU R11, [R1+0x15c0] ;  /* 0x0015c000010b7983 */ /* 0x000ea20000300800 */
[----:B------:R-:W-:-:S03]  /*41b80*/  USEL UR12, UR12, URZ, !UP0 ;  /* 0x0000003f0c0c7287 */ /* 0x000fc6000c000000 */
[----:B------:R1:W-:Y:S03]  /*41b90*/  LDGSTS.E [R2+0x16700], desc[UR14][R4.64], P0 ;  /* 0x1670000004027fae */ /* 0x0003e6000812184e */
[----:B------:R-:W-:Y:S02]  /*41ba0*/  ISETP.NE.U32.AND P1, PT, RZ, UR12, PT ;  /* 0x0000000cff007c0c */ /* 0x000fe4000bf25070 */
[----:B----4-:R-:W-:Y:S02]  /*41bb0*/  IADD3 R9, P0, R9, UR13, RZ ;  /* 0x0000000d09097c10 */ /* 0x010fe4000ff1e0ff */
[----:B------:R-:W-:Y:S02]  /*41bc0*/  IADD3 R3, P2, R3, UR13, RZ ;  /* 0x0000000d03037c10 */ /* 0x000fe4000ff5e0ff */
[----:B-1----:R-:W-:Y:S01]  /*41bd0*/  MOV R4, R17 ;  /* 0x0000001100047202 */ /* 0x002fe20000000f00 */
[----:B------:R-:W-:Y:S01]  /*41be0*/  IMAD.MOV.U32 R5, RZ, RZ, R18 ;  /* 0x000000ffff057224 */ /* 0x000fe200078e0012 */
[----:B------:R1:W-:Y:S05]  /*41bf0*/  STL [R1+0x159c], R9 ;  /* 0x00159c0901007387 */ /* 0x0003ea0000100800 */
[----:B------:R4:W-:Y:S02]  /*41c00*/  LDGSTS.E [R2+0x18000], desc[UR14][R4.64], P1 ;  /* 0x1800000004027fae */ /* 0x0009e4000892184e */
[----:B----4-:R-:W-:Y:S01]  /*41c10*/  IMAD.MOV.U32 R4, RZ, RZ, R9 ;  /* 0x000000ffff047224 */ /* 0x010fe200078e0009 */
[----:B---3--:R-:W-:-:S04]  /*41c20*/  IADD3.X R15, R15, UR7, RZ, P0, !PT ;  /* 0x000000070f0f7c10 */ /* 0x008fc800087fe4ff */
[----:B------:R-:W-:Y:S01]  /*41c30*/  MOV R5, R15 ;  /* 0x0000000f00057202 */ /* 0x000fe20000000f00 */
[----:B------:R-:W-:Y:S01]  /*41c40*/  STL [R1+0x1598], R15 ;  /* 0x0015980f01007387 */ /* 0x000fe20000100800 */
[----:B------:R-:W-:-:S03]  /*41c50*/  IADD3.X R12, R12, UR7, RZ, P2, !PT ;  /* 0x000000070c0c7c10 */ /* 0x000fc600097fe4ff */
[----:B------:R-:W-:Y:S04]  /*41c60*/  STL [R1+0x15a4], R3 ;  /* 0x0015a40301007387 */ /* 0x000fe80000100800 */
[----:B-1----:R-:W3:Y:S04]  /*41c70*/  LDL.LU R9, [R1+0x15cc] ;  /* 0x0015cc0001097983 */ /* 0x002ee80000300800 */
[----:B------:R1:W-:Y:S04]  /*41c80*/  LDGSTS.E [R2+0x18100], desc[UR14][R4.64], P1 ;  /* 0x1810000004027fae */ /* 0x0003e8000892184e */
[----:B------:R4:W-:Y:S01]  /*41c90*/  STL [R1+0x15a0], R12 ;  /* 0x0015a00c01007387 */ /* 0x0009e20000100800 */
[----:B-1----:R-:W-:-:S03]  /*41ca0*/  IMAD.MOV.U32 R5, RZ, RZ, R12 ;  /* 0x000000ffff057224 */ /* 0x002fc600078e000c */
[----:B----4-:R-:W4:Y:S01]  /*41cb0*/  LDL.LU R12, [R1+0x15c8] ;  /* 0x0015c800010c7983 */ /* 0x010f220000300800 */
[----:B--2---:R-:W-:Y:S01]  /*41cc0*/  IADD3 R6, P0, R6, UR13, RZ ;  /* 0x0000000d06067c10 */ /* 0x004fe2000ff1e0ff */
[----:B------:R-:W-:Y:S01]  /*41cd0*/  IMAD.MOV.U32 R4, RZ, RZ, R3 ;  /* 0x000000ffff047224 */ /* 0x000fe200078e0003 */
[----:B------:R-:W-:Y:S01]  /*41ce0*/  IADD3 R8, P2, R8, UR13, RZ ;  /* 0x0000000d08087c10 */ /* 0x000fe2000ff5e0ff */
[----:B------:R-:W2:Y:S04]  /*41cf0*/  LDL.LU R15, [R1+0x1694] ;  /* 0x00169400010f7983 */ /* 0x000ea80000300800 */
[----:B------:R-:W2:Y:S04]  /*41d00*/  LDL.LU R3, [R1+0x169c] ;  /* 0x00169c0001037983 */ /* 0x000ea80000300800 */
[----:B------:R-:W-:Y:S04]  /*41d10*/  STL [R1+0x15ac], R6 ;  /* 0x0015ac0601007387 */ /* 0x000fe80000100800 */
[----:B------:R1:W-:Y:S01]  /*41d20*/  LDGSTS.E [R2+0x18200], desc[UR14][R4.64], P1 ;  /* 0x1820000004027fae */ /* 0x0003e2000892184e */
[----:B------:R-:W-:-:S02]  /*41d30*/  IADD3.X R16, R16, UR7, RZ, P0, !PT ;  /* 0x0000000710107c10 */ /* 0x000fc400087fe4ff */
[----:B------:R-:W-:-:S03]  /*41d40*/  IADD3.X R13, R13, UR7, RZ, P2, !PT ;  /* 0x000000070d0d7c10 */ /* 0x000fc600097fe4ff */
[----:B------:R1:W-:Y:S02]  /*41d50*/  STL [R1+0x15a8], R16 ;  /* 0x0015a81001007387 */ /* 0x0003e40000100800 */
[----:B-1----:R-:W-:Y:S01]  /*41d60*/  MOV R4, R6 ;  /* 0x0000000600047202 */ /* 0x002fe20000000f00 */
[----:B------:R-:W-:Y:S01]  /*41d70*/  IMAD.MOV.U32 R5, RZ, RZ, R16 ;  /* 0x000000ffff057224 */ /* 0x000fe200078e0010 */
[----:B------:R1:W-:Y:S01]  /*41d80*/  STL [R1+0x15b4], R8 ;  /* 0x0015b40801007387 */ /* 0x0003e20000100800 */
[----:B------:R-:W-:-:S03]  /*41d90*/  IADD3 R10, P0, R10, UR13, RZ ;  /* 0x0000000d0a0a7c10 */ /* 0x000fc6000ff1e0ff */
[----:B------:R1:W-:Y:S04]  /*41da0*/  LDGSTS.E [R2+0x18300], desc[UR14][R4.64], P1 ;  /* 0x1830000004027fae */ /* 0x0003e8000892184e */
[----:B------:R-:W2:Y:S04]  /*41db0*/  LDL.LU R16, [R1+0x1690] ;  /* 0x0016900001107983 */ /* 0x000ea80000300800 */
[----:B------:R1:W-:Y:S04]  /*41dc0*/  STL [R1+0x15b0], R13 ;  /* 0x0015b00d01007387 */ /* 0x0003e80000100800 */
[----:B------:R-:W2:Y:S01]  /*41dd0*/  LDL.LU R6, [R1+0x1698] ;  /* 0x0016980001067983 */ /* 0x000ea20000300800 */
[----:B-1----:R-:W-:Y:S01]  /*41de0*/  IMAD.MOV.U32 R4, RZ, RZ, R8 ;  /* 0x000000ffff047224 */ /* 0x002fe200078e0008 */
[----:B------:R-:W-:-:S02]  /*41df0*/  MOV R5, R13 ;  /* 0x0000000d00057202 */ /* 0x000fc40000000f00 */
[----:B------:R-:W-:Y:S01]  /*41e00*/  IADD3 R7, P2, R7, UR13, RZ ;  /* 0x0000000d07077c10 */ /* 0x000fe2000ff5e0ff */
[----:B------:R-:W2:Y:S04]  /*41e10*/  LDL.LU R8, [R1+0x16a4] ;  /* 0x0016a40001087983 */ /* 0x000ea80000300800 */
[----:B------:R-:W2:Y:S01]  /*41e20*/  LDL.LU R13, [R1+0x16ac] ;  /* 0x0016ac00010d7983 */ /* 0x000ea20000300800 */
[----:B------:R-:W-:-:S03]  /*41e30*/  IADD3.X R14, R14, UR7, RZ, P0, !PT ;  /* 0x000000070e0e7c10 */ /* 0x000fc600087fe4ff */
[----:B------:R1:W-:Y:S04]  /*41e40*/  STL [R1+0x15bc], R10 ;  /* 0x0015bc0a01007387 */ /* 0x0003e80000100800 */
[----:B------:R1:W-:Y:S01]  /*41e50*/  LDGSTS.E [R2+0x18400], desc[UR14][R4.64], P1 ;  /* 0x1840000004027fae */ /* 0x0003e2000892184e */
[----:B------:R-:W-:-:S03]  /*41e60*/  IADD3.X R11, R11, UR7, RZ, P2, !PT ;  /* 0x000000070b0b7c10 */ /* 0x000fc600097fe4ff */
[----:B------:R1:W-:Y:S04]  /*41e70*/  STL [R1+0x15b8], R14 ;  /* 0x0015b80e01007387 */ /* 0x0003e80000100800 */
[----:B------:R-:W-:Y:S01]  /*41e80*/  STL [R1+0x15c4], R7 ;  /* 0x0015c40701007387 */ /* 0x000fe20000100800 */
[----:B-1----:R-:W-:-:S03]  /*41e90*/  IMAD.MOV.U32 R4, RZ, RZ, R10 ;  /* 0x000000ffff047224 */ /* 0x002fc600078e000a */
[----:B------:R-:W2:Y:S01]  /*41ea0*/  LDL.LU R10, [R1+0x16a0] ;  /* 0x0016a000010a7983 */ /* 0x000ea20000300800 */
[----:B------:R-:W-:-:S03]  /*41eb0*/  IMAD.MOV.U32 R5, RZ, RZ, R14 ;  /* 0x000000ffff057224 */ /* 0x000fc600078e000e */
[----:B------:R1:W-:Y:S04]  /*41ec0*/  STL [R1+0x15c0], R11 ;  /* 0x0015c00b01007387 */ /* 0x0003e80000100800 */
[----:B------:R-:W2:Y:S04]  /*41ed0*/  LDL.LU R14, [R1+0x16a8] ;  /* 0x0016a800010e7983 */ /* 0x000ea80000300800 */
[----:B------:R1:W-:Y:S02]  /*41ee0*/  LDGSTS.E [R2+0x18500], desc[UR14][R4.64], P1 ;  /* 0x1850000004027fae */ /* 0x0003e4000892184e */
[----:B-1----:R-:W-:Y:S01]  /*41ef0*/  MOV R4, R7 ;  /* 0x0000000700047202 */ /* 0x002fe20000000f00 */
[----:B------:R-:W-:-:S02]  /*41f00*/  IMAD.MOV.U32 R5, RZ, RZ, R11 ;  /* 0x000000ffff057224 */ /* 0x000fc400078e000b */
[----:B------:R-:W2:Y:S04]  /*41f10*/  LDL.LU R11, [R1+0x16b4] ;  /* 0x0016b400010b7983 */ /* 0x000ea80000300800 */
[----:B------:R-:W2:Y:S04]  /*41f20*/  LDL.LU R7, [R1+0x16bc] ;  /* 0x0016bc0001077983 */ /* 0x000ea80000300800 */
[----:B------:R1:W-:Y:S01]  /*41f30*/  LDGSTS.E [R2+0x18600], desc[UR14][R4.64], P1 ;  /* 0x1860000004027fae */ /* 0x0003e2000892184e */
[----:B---3--:R-:W-:-:S05]  /*41f40*/  IADD3 R9, P0, R9, UR13, RZ ;  /* 0x0000000d09097c10 */ /* 0x008fca000ff1e0ff */
[----:B------:R-:W-:Y:S01]  /*41f50*/  STL [R1+0x15cc], R9 ;  /* 0x0015cc0901007387 */ /* 0x000fe20000100800 */
[----:B-1----:R-:W-:Y:S01]  /*41f60*/  IMAD.MOV.U32 R4, RZ, RZ, R9 ;  /* 0x000000ffff047224 */ /* 0x002fe200078e0009 */
[----:B----4-:R-:W-:-:S04]  /*41f70*/  IADD3.X R12, R12, UR7, RZ, P0, !PT ;  /* 0x000000070c0c7c10 */ /* 0x010fc800087fe4ff */
[----:B------:R-:W-:Y:S01]  /*41f80*/  MOV R5, R12 ;  /* 0x0000000c00057202 */ /* 0x000fe20000000f00 */
[----:B------:R1:W-:Y:S01]  /*41f90*/  STL [R1+0x15c8], R12 ;  /* 0x0015c80c01007387 */ /* 0x0003e20000100800 */
[----:B------:R-:W-:-:S03]  /*41fa0*/  UISETP.GT.AND UP1, UPT, UR17, 0x34, UPT ;  /* 0x000000341100788c */ /* 0x000fc6000bf24270 */
[----:B------:R3:W-:Y:S04]  /*41fb0*/  LDGSTS.E [R2+0x18700], desc[UR14][R4.64], P1 ;  /* 0x1870000004027fae */ /* 0x0007e8000892184e */
[----:B-1----:R-:W4:Y:S04]  /*41fc0*/  LDL.LU R12, [R1+0x16b0] ;  /* 0x0016b000010c7983 */ /* 0x002f280000300800 */
[----:B------:R-:W4:Y:S01]  /*41fd0*/  LDL.LU R9, [R1+0x16b8] ;  /* 0x0016b80001097983 */ /* 0x000f220000300800 */
[----:B------:R-:W-:-:S04]  /*41fe0*/  USEL UR12, URZ, 0x4, !UP1 ;  /* 0x000000043f0c7887 */ /* 0x000fc8000c800000 */
[----:B------:R-:W-:Y:S01]  /*41ff0*/  USEL UR12, UR12, URZ, !UP0 ;  /* 0x0000003f0c0c7287 */ /* 0x000fe2000c000000 */
[----:B--2---:R-:W-:Y:S02]  /*42000*/  IADD3 R15, P1, R15, UR13, RZ ;  /* 0x0000000d0f0f7c10 */ /* 0x004fe4000ff3e0ff */
[----:B------:R-:W-:-:S03]  /*42010*/  IADD3 R3, P2, R3, UR13, RZ ;  /* 0x0000000d03037c10 */ /* 0x000fc6000ff5e0ff */
[----:B------:R-:W-:Y:S01]  /*42020*/  ISETP.NE.U32.AND P0, PT, RZ, UR12, PT ;  /* 0x0000000cff007c0c */ /* 0x000fe2000bf05070 */
[----:B------:R-:W-:Y:S01]  /*42030*/  STL [R1+0x1694], R15 ;  /* 0x0016940f01007387 */ /* 0x000fe20000100800 */
[----:B---3--:R-:W-:Y:S01]  /*42040*/  IMAD.MOV.U32 R4, RZ, RZ, R15 ;  /* 0x000000ffff047224 */ /* 0x008fe200078e000f */
[----:B------:R-:W-:-:S05]  /*42050*/  IADD3.X R16, R16, UR7, RZ, P1, !PT ;  /* 0x0000000710107c10 */ /* 0x000fca0008ffe4ff */
[----:B------:R-:W-:Y:S01]  /*42060*/  STL [R1+0x1690], R16 ;  /* 0x0016901001007387 */ /* 0x000fe20000100800 */
[----:B------:R-:W-:Y:S01]  /*42070*/  IADD3.X R6, R6, UR7, RZ, P2, !PT ;  /* 0x0000000706067c10 */ /* 0x000fe200097fe4ff */
[----:B------:R-:W-:Y:S02]  /*42080*/  IMAD.MOV.U32 R5, RZ, RZ, R16 ;  /* 0x000000ffff057224 */ /* 0x000fe400078e0010 */
[----:B------:R1:W-:Y:S01]  /*42090*/  STL [R1+0x169c], R3 ;  /* 0x00169c0301007387 */ /* 0x0003e20000100800 */
[----:B------:R-:W-:-:S03]  /*420a0*/  IADD3 R8, P1, R8, UR13, RZ ;  /* 0x0000000d08087c10 */ /* 0x000fc6000ff3e0ff */
[----:B------:R2:W-:Y:S04]  /*420b0*/  STL [R1+0x1698], R6 ;  /* 0x0016980601007387 */ /* 0x0005e80000100800 */
[----:B------:R-:W3:Y:S04]  /*420c0*/  LDL.LU R18, [R1+0x16c0] ;  /* 0x0016c00001127983 */ /* 0x000ee80000300800 */
[----:B------:R-:W3:Y:S01]  /*420d0*/  LDL.LU R17, [R1+0x16c4] ;  /* 0x0016c40001117983 */ /* 0x000ee20000300800 */
[----:B------:R-:W-:-:S03]  /*420e0*/  IADD3 R13, P2, R13, UR13, RZ ;  /* 0x0000000d0d0d7c10 */ /* 0x000fc6000ff5e0ff */
[----:B------:R1:W-:Y:S02]  /*420f0*/  LDGSTS.E [R2+0x1a000], desc[UR14][R4.64], P0 ;  /* 0x1a00000004027fae */ /* 0x0003e4000812184e */
[----:B-1----:R-:W-:Y:S01]  /*42100*/  MOV R4, R3 ;  /* 0x0000000300047202 */ /* 0x002fe20000000f00 */
[----:B------:R-:W-:Y:S01]  /*42110*/  IMAD.MOV.U32 R5, RZ, RZ, R6 ;  /* 0x000000ffff057224 */ /* 0x000fe200078e0006 */
[----:B------:R-:W3:Y:S01]  /*42120*/  LDL.LU R3, [R1+0x16cc] ;  /* 0x0016cc0001037983 */ /* 0x000ee20000300800 */
[----:B------:R-:W-:-:S03]  /*42130*/  IADD3.X R10, R10, UR7, RZ, P1, !PT ;  /* 0x000000070a0a7c10 */ /* 0x000fc60008ffe4ff */
[----:B--2---:R-:W2:Y:S04]  /*42140*/  LDL.LU R6, [R1+0x1798] ;  /* 0x0017980001067983 */ /* 0x004ea80000300800 */
[----:B------:R1:W-:Y:S01]  /*42150*/  STL [R1+0x16a4], R8 ;  /* 0x0016a40801007387 */ /* 0x0003e20000100800 */
[----:B------:R-:W-:-:S03]  /*42160*/  IADD3.X R14, R14, UR7, RZ, P2, !PT ;  /* 0x000000070e0e7c10 */ /* 0x000fc600097fe4ff */
[----:B------:R1:W-:Y:S04]  /*42170*/  LDGSTS.E [R2+0x1a100], desc[UR14][R4.64], P0 ;  /* 0x1a10000004027fae */ /* 0x0003e8000812184e */
[----:B------:R1:W-:Y:S04]  /*42180*/  STL [R1+0x16a0], R10 ;  /* 0x0016a00a01007387 */ /* 0x0003e80000100800 */
[----:B------:R1:W-:Y:S02]  /*42190*/  STL [R1+0x16ac], R13 ;  /* 0x0016ac0d01007387 */ /* 0x0003e40000100800 */
[----:B-1----:R-:W-:-:S02]  /*421a0*/  IMAD.MOV.U32 R4, RZ, RZ, R8 ;  /* 0x000000ffff047224 */ /* 0x002fc400078e0008 */
[----:B------:R-:W2:Y:S01]  /*421b0*/  LDL.LU R8, [R1+0x16c8] ;  /* 0x0016c80001087983 */ /* 0x000ea20000300800 */
[----:B------:R-:W-:-:S03]  /*421c0*/  MOV R5, R10 ;  /* 0x0000000a00057202 */ /* 0x000fc60000000f00 */
[----:B------:R1:W-:Y:S04]  /*421d0*/  STL [R1+0x16a8], R14 ;  /* 0x0016a80e01007387 */ /* 0x0003e80000100800 */
[----:B------:R-:W2:Y:S01]  /*421e0*/  LDL.LU R10, [R1+0x1794] ;  /* 0x00179400010a7983 */ /* 0x000ea20000300800 */
[----:B------:R-:W-:Y:S02]  /*421f0*/  IADD3 R11, P1, R11, UR13, RZ ;  /* 0x0000000d0b0b7c10 */ /* 0x000fe4000ff3e0ff */
[----:B------:R-:W-:Y:S01]  /*42200*/  IADD3 R7, P2, R7, UR13, RZ ;  /* 0x0000000d07077c10 */ /* 0x000fe2000ff5e0ff */
[----:B------:R1:W-:Y:S04]  /*42210*/  LDGSTS.E [R2+0x1a200], desc[UR14][R4.64], P0 ;  /* 0x1a20000004027fae */ /* 0x0003e8000812184e */
[----:B------:R-:W2:Y:S01]  /*42220*/  LDL.LU R15, [R1+0x17a0] ;  /* 0x0017a000010f7983 */ /* 0x000ea20000300800 */
[----:B-1----:R-:W-:-:S03]  /*42230*/  IMAD.MOV.U32 R4, RZ, RZ, R13 ;  /* 0x000000ffff047224 */ /* 0x002fc600078e000d */
[----:B------:R-:W2:Y:S04]  /*42240*/  LDL.LU R13, [R1+0x17a8] ;  /* 0x0017a800010d7983 */ /* 0x000ea80000300800 */
[----:B------:R-:W-:Y:S01]  /*42250*/  STL [R1+0x16b4], R11 ;  /* 0x0016b40b01007387 */ /* 0x000fe20000100800 */
[----:B------:R-:W-:-:S05]  /*42260*/  IMAD.MOV.U32 R5, RZ, RZ, R14 ;  /* 0x000000ffff057224 */ /* 0x000fca00078e000e */
[----:B------:R1:W-:Y:S02]  /*42270*/  LDGSTS.E [R2+0x1a300], desc[UR14][R4.64], P0 ;  /* 0x1a30000004027fae */ /* 0x0003e4000812184e */
[----:B-1----:R-:W-:Y:S02]  /*42280*/  MOV R4, R11 ;  /* 0x0000000b00047202 */ /* 0x002fe40000000f00 */
[----:B----4-:R-:W-:Y:S02]  /*42290*/  IADD3.X R12, R12, UR7, RZ, P1, !PT ;  /* 0x000000070c0c7c10 */ /* 0x010fe40008ffe4ff */
[----:B------:R-:W-:-:S03]  /*422a0*/  IADD3.X R9, R9, UR7, RZ, P2, !PT ;  /* 0x0000000709097c10 */ /* 0x000fc600097fe4ff */
[----:B------:R1:W-:Y:S04]  /*422b0*/  STL [R1+0x16b0], R12 ;  /* 0x0016b00c01007387 */ /* 0x0003e80000100800 */
[----:B------:R-:W-:Y:S04]  /*422c0*/  STL [R1+0x16bc], R7 ;  /* 0x0016bc0701007387 */ /* 0x000fe80000100800 */
[----:B------:R-:W4:Y:S04]  /*422d0*/  LDL.LU R16, [R1+0x179c] ;  /* 0x00179c0001107983 */ /* 0x000f280000300800 */
[----:B------:R1:W-:Y:S04]  /*422e0*/  STL [R1+0x16b8], R9 ;  /* 0x0016b80901007387 */ /* 0x0003e80000100800 */
[----:B------:R-:W4:Y:S01]  /*422f0*/  LDL.LU R14, [R1+0x17a4] ;  /* 0x0017a400010e7983 */ /* 0x000f220000300800 */
[----:B------:R-:W-:-:S03]  /*42300*/  IMAD.MOV.U32 R5, RZ, RZ, R12 ;  /* 0x000000ffff057224 */ /* 0x000fc600078e000c */
[----:B-1----:R-:W4:Y:S04]  /*42310*/  LDL.LU R12, [R1+0x17ac] ;  /* 0x0017ac00010c7983 */ /* 0x002f280000300800 */
[----:B------:R-:W4:Y:S04]  /*42320*/  LDL.LU R11, [R1+0x17b0] ;  /* 0x0017b000010b7983 */ /* 0x000f280000300800 */
[----:B------:R1:W-:Y:S02]  /*42330*/  LDGSTS.E [R2+0x1a400], desc[UR14][R4.64], P0 ;  /* 0x1a40000004027fae */ /* 0x0003e4000812184e */
[----:B-1----:R-:W-:Y:S01]  /*42340*/  MOV R5, R9 ;  /* 0x0000000900057202 */ /* 0x002fe20000000f00 */
[----:B------:R-:W-:Y:S01]  /*42350*/  IMAD.MOV.U32 R4, RZ, RZ, R7 ;  /* 0x000000ffff047224 */ /* 0x000fe200078e0007 */
[----:B------:R-:W4:Y:S04]  /*42360*/  LDL.LU R9, [R1+0x17b4] ;  /* 0x0017b40001097983 */ /* 0x000f280000300800 */
[----:B------:R-:W4:Y:S01]  /*42370*/  LDL.LU R7, [R1+0x17b8] ;  /* 0x0017b80001077983 */ /* 0x000f220000300800 */
[----:B---3--:R-:W-:-:S03]  /*42380*/  IADD3 R17, P1, R17, UR13, RZ ;  /* 0x0000000d11117c10 */ /* 0x008fc6000ff3e0ff */
[----:B------:R1:W-:Y:S01]  /*42390*/  LDGSTS.E [R2+0x1a500], desc[UR14][R4.64], P0 ;  /* 0x1a50000004027fae */ /* 0x0003e2000812184e */
[----:B------:R-:W-:Y:S02]  /*423a0*/  IADD3.X R18, R18, UR7, RZ, P1, !PT ;  /* 0x0000000712127c10 */ /* 0x000fe40008ffe4ff */
[----:B------:R-:W-:Y:S01]  /*423b0*/  IADD3 R3, P2, R3, UR13, RZ ;  /* 0x0000000d03037c10 */ /* 0x000fe2000ff5e0ff */
[----:B-1----:R-:W-:Y:S02]  /*423c0*/  IMAD.MOV.U32 R4, RZ, RZ, R17 ;  /* 0x000000ffff047224 */ /* 0x002fe400078e0011 */
[----:B------:R-:W-:Y:S01]  /*423d0*/  IMAD.MOV.U32 R5, RZ, RZ, R18 ;  /* 0x000000ffff057224 */ /* 0x000fe200078e0012 */
[----:B--2---:R-:W-:Y:S01]  /*423e0*/  IADD3 R6, P3, R6, UR13, RZ ;  /* 0x0000000d06067c10 */ /* 0x004fe2000ff7e0ff */
[----:B------:R-:W-:Y:S04]  /*423f0*/  STL [R1+0x16c4], R17 ;  /* 0x0016c41101007387 */ /* 0x000fe80000100800 */
[----:B------:R-:W-:Y:S04]  /*42400*/  STL [R1+0x16c0], R18 ;  /* 0x0016c01201007387 */ /* 0x000fe80000100800 */
[----:B------:R1:W-:Y:S04]  /*42410*/  LDGSTS.E [R2+0x1a600], desc[UR14][R4.64], P0 ;  /* 0x1a60000004027fae */ /* 0x0003e8000812184e */
[----:B------:R-:W-:Y:S01]  /*42420*/  STL [R1+0x16cc], R3 ;  /* 0x0016cc0301007387 */ /* 0x000fe20000100800 */
[----:B------:R-:W-:-:S02]  /*42430*/  IADD3.X R8, R8, UR7, RZ, P2, !PT ;  /* 0x0000000708087c10 */ /* 0x000fc400097fe4ff */
[----:B-1----:R-:W-:-:S03]  /*42440*/  MOV R4, R3 ;  /* 0x0000000300047202 */ /* 0x002fc60000000f00 */
[----:B------:R-:W-:Y:S01]  /*42450*/  IMAD.MOV.U32 R5, RZ, RZ, R8 ;  /* 0x000000ffff057224 */ /* 0x000fe200078e0008 */
[----:B------:R1:W-:Y:S01]  /*42460*/  STL [R1+0x16c8], R8 ;  /* 0x0016c80801007387 */ /* 0x0003e20000100800 */
[----:B------:R-:W-:-:S03]  /*42470*/  IADD3.X R10, R10, UR7, RZ, P3, !PT ;  /* 0x000000070a0a7c10 */ /* 0x000fc60009ffe4ff */
        /* <DEDUP_REMOVED lines=9> */
[----:B------:R-:W-:Y:S01]  /*42510*/  UISETP.GT.AND UP1, UPT, UR17, 0x38, UPT ;  /* 0x000000381100788c */ /* 0x000fe2000bf24270 */
[----:B------:R-:W-:-:S03]  /*42520*/  IADD3 R15, P0, R15, UR13, RZ ;  /* 0x0000000d0f0f7c10 */ /* 0x000fc6000ff1e0ff */
[----:B------:R-:W-:Y:S01]  /*42530*/  USEL UR12, URZ, 0x4, !UP1 ;  /* 0x000000043f0c7887 */ /* 0x000fe2000c800000 */
[----:B------:R-:W-:-:S03]  /*42540*/  IADD3 R13, P2, R13, UR13, RZ ;  /* 0x0000000d0d0d7c10 */ /* 0x000fc6000ff5e0ff */
[----:B------:R-:W-:Y:S01]  /*42550*/  USEL UR12, UR12, URZ, !UP0 ;  /* 0x0000003f0c0c7287 */ /* 0x000fe2000c000000 */
[----:B------:R1:W-:Y:S05]  /*42560*/  STL [R1+0x17a0], R15 ;  /* 0x0017a00f01007387 */ /* 0x0003ea0000100800 */
[----:B------:R-:W-:-:S13]  /*42570*/  ISETP.NE.U32.AND P1, PT, RZ, UR12, PT ;  /* 0x0000000cff007c0c */ /* 0x000fda000bf25070 */
[----:B------:R1:W-:Y:S02]  /*42580*/  LDGSTS.E [R2+0x1c000], desc[UR14][R4.64], P1 ;  /* 0x1c00000004027fae */ /* 0x0003e4000892184e */
[----:B-1----:R-:W-:Y:S01]  /*42590*/  IMAD.MOV.U32 R4, RZ, RZ, R15 ;  /* 0x000000ffff047224 */ /* 0x002fe200078e000f */
[----:B----4-:R-:W-:-:S05]  /*425a0*/  IADD3.X R16, R16, UR7, RZ, P0, !PT ;  /* 0x0000000710107c10 */ /* 0x010fca00087fe4ff */
[----:B------:R-:W-:Y:S01]  /*425b0*/  STL [R1+0x179c], R16 ;  /* 0x00179c1001007387 */ /* 0x000fe20000100800 */
[----:B------:R-:W-:-:S03]  /*425c0*/  IADD3.X R14, R14, UR7, RZ, P2, !PT ;  /* 0x000000070e0e7c10 */ /* 0x000fc600097fe4ff */
[----:B------:R1:W-:Y:S04]  /*425d0*/  STL [R1+0x17a8], R13 ;  /* 0x0017a80d01007387 */ /* 0x0003e80000100800 */
[----:B------:R4:W-:Y:S04]  /*425e0*/  STL [R1+0x17a4], R14 ;  /* 0x0017a40e01007387 */ /* 0x0009e80000100800 */
[----:B------:R-:W2:Y:S04]  /*425f0*/  LDL.LU R18, [R1+0x17cc] ;  /* 0x0017cc0001127983 */ /* 0x000ea80000300800 */
[----:B------:R-:W2:Y:S01]  /*42600*/  LDL.LU R17, [R1+0x17d0] ;  /* 0x0017d00001117983 */ /* 0x000ea20000300800 */
[----:B------:R-:W-:Y:S01]  /*42610*/  IADD3 R11, P0, R11, UR13, RZ ;  /* 0x0000000d0b0b7c10 */ /* 0x000fe2000ff1e0ff */
[----:B------:R-:W-:-:S03]  /*42620*/  IMAD.MOV.U32 R5, RZ, RZ, R16 ;  /* 0x000000ffff057224 */ /* 0x000fc600078e0010 */
[----:B------:R-:W-:Y:S01]  /*42630*/  IADD3.X R12, R12, UR7, RZ, P0, !PT ;  /* 0x000000070c0c7c10 */ /* 0x000fe200087fe4ff */
[----:B------:R-:W-:Y:S04]  /*42640*/  STL [R1+0x17b0], R11 ;  /* 0x0017b00b01007387 */ /* 0x000fe80000100800 */
[----:B------:R4:W-:Y:S04]  /*42650*/  STL [R1+0x17ac], R12 ;  /* 0x0017ac0c01007387 */ /* 0x0009e80000100800 */
[----:B------:R1:W-:Y:S01]  /*42660*/  LDGSTS.E [R2+0x1c100], desc[UR14][R4.64], P1 ;  /* 0x1c10000004027fae */ /* 0x0003e2000892184e */
[----:B------:R-:W-:-:S04]  /*42670*/  IADD3 R7, P2, R7, UR13, RZ ;  /* 0x0000000d07077c10 */ /* 0x000fc8000ff5e0ff */
[----:B------:R-:W-:Y:S01]  /*42680*/  IADD3.X R9, R9, UR7, RZ, P2, !PT ;  /* 0x0000000709097c10 */ /* 0x000fe200097fe4ff */
[----:B------:R-:W-:Y:S04]  /*42690*/  STL [R1+0x17b8], R7 ;  /* 0x0017b80701007387 */ /* 0x000fe80000100800 */
[----:B------:R-:W2:Y:S01]  /*426a0*/  LDL.LU R15, [R1+0x189c] ;  /* 0x00189c00010f7983 */ /* 0x000ea20000300800 */
[----:B-1----:R-:W-:-:S03]  /*426b0*/  MOV R4, R13 ;  /* 0x0000000d00047202 */ /* 0x002fc60000000f00 */
[----:B------:R1:W-:Y:S04]  /*426c0*/  STL [R1+0x17b4], R9 ;  /* 0x0017b40901007387 */ /* 0x0003e80000100800 */
[----:B------:R-:W2:Y:S04]  /*426d0*/  LDL.LU R13, [R1+0x18a4] ;  /* 0x0018a400010d7983 */ /* 0x000ea80000300800 */
[----:B------:R-:W2:Y:S01]  /*426e0*/  LDL.LU R16, [R1+0x1898] ;  /* 0x0018980001107983 */ /* 0x000ea20000300800 */
[----:B------:R-:W-:-:S03]  /*426f0*/  IMAD.MOV.U32 R5, RZ, RZ, R14 ;  /* 0x000000ffff057224 */ /* 0x000fc600078e000e */
[----:B----4-:R-:W4:Y:S04]  /*42700*/  LDL.LU R14, [R1+0x18a0] ;  /* 0x0018a000010e7983 */ /* 0x010f280000300800 */
[----:B------:R1:W-:Y:S02]  /*42710*/  LDGSTS.E [R2+0x1c200], desc[UR14][R4.64], P1 ;  /* 0x1c20000004027fae */ /* 0x0003e4000892184e */
[----:B-1----:R-:W-:Y:S01]  /*42720*/  IMAD.MOV.U32 R4, RZ, RZ, R11 ;  /* 0x000000ffff047224 */ /* 0x002fe200078e000b */
[----:B------:R-:W-:Y:S02]  /*42730*/  MOV R5, R12 ;  /* 0x0000000c00057202 */ /* 0x000fe40000000f00 */
[----:B------:R-:W4:Y:S04]  /*42740*/  LDL.LU R12, [R1+0x18a8] ;  /* 0x0018a800010c7983 */ /* 0x000f280000300800 */
[----:B------:R-:W4:Y:S04]  /*42750*/  LDL.LU R11, [R1+0x18b0] ;  /* 0x0018b000010b7983 */ /* 0x000f280000300800 */
[----:B------:R1:W-:Y:S01]  /*42760*/  LDGSTS.E [R2+0x1c300], desc[UR14][R4.64], P1 ;  /* 0x1c30000004027fae */ /* 0x0003e2000892184e */
[----:B---3--:R-:W-:Y:S01]  /*42770*/  IADD3 R8, P0, R8, UR13, RZ ;  /* 0x0000000d08087c10 */ /* 0x008fe2000ff1e0ff */
[----:B-1----:R-:W-:Y:S01]  /*42780*/  IMAD.MOV.U32 R5, RZ, RZ, R9 ;  /* 0x000000ffff057224 */ /* 0x002fe200078e0009 */
[----:B------:R-:W-:Y:S01]  /*42790*/  IADD3 R3, P2, R3, UR13, RZ ;  /* 0x0000000d03037c10 */ /* 0x000fe2000ff5e0ff */
[----:B------:R-:W-:Y:S01]  /*427a0*/  IMAD.MOV.U32 R4, RZ, RZ, R7 ;  /* 0x000000ffff047224 */ /* 0x000fe200078e0007 */
[----:B------:R-:W3:Y:S04]  /*427b0*/  LDL.LU R9, [R1+0x18b4] ;  /* 0x0018b40001097983 */ /* 0x000ee80000300800 */
[----:B------:R-:W3:Y:S01]  /*427c0*/  LDL.LU R7, [R1+0x18b8] ;  /* 0x0018b80001077983 */ /* 0x000ee20000300800 */
[----:B--2---:R-:W-:-:S02]  /*427d0*/  IADD3.X R10, R10, UR7, RZ, P0, !PT ;  /* 0x000000070a0a7c10 */ /* 0x004fc400087fe4ff */
[----:B------:R-:W-:Y:S01]  /*427e0*/  IADD3.X R6, R6, UR7, RZ, P2, !PT ;  /* 0x0000000706067c10 */ /* 0x000fe200097fe4ff */
[----:B------:R-:W-:Y:S04]  /*427f0*/  STL [R1+0x17c0], R8 ;  /* 0x0017c00801007387 */ /* 0x000fe80000100800 */
[----:B------:R1:W-:Y:S04]  /*42800*/  LDGSTS.E [R2+0x1c400], desc[UR14][R4.64], P1 ;  /* 0x1c40000004027fae */ /* 0x0003e8000892184e */
[----:B------:R2:W-:Y:S04]  /*42810*/  STL [R1+0x17bc], R10 ;  /* 0x0017bc0a01007387 */ /* 0x0005e80000100800 */
[----:B------:R-:W-:Y:S01]  /*42820*/  STL [R1+0x17c8], R3 ;  /* 0x0017c80301007387 */ /* 0x000fe20000100800 */
[----:B-1----:R-:W-:Y:S01]  /*42830*/  MOV R4, R8 ;  /* 0x0000000800047202 */ /* 0x002fe20000000f00 */
[----:B------:R-:W-:-:S02]  /*42840*/  IMAD.MOV.U32 R5, RZ, RZ, R10 ;  /* 0x000000ffff057224 */ /* 0x000fc400078e000a */
[----:B------:R1:W-:Y:S04]  /*42850*/  STL [R1+0x17c4], R6 ;  /* 0x0017c40601007387 */ /* 0x0003e80000100800 */
[----:B--2---:R-:W2:Y:S04]  /*42860*/  LDL.LU R10, [R1+0x18bc] ;  /* 0x0018bc00010a7983 */ /* 0x004ea80000300800 */
[----:B------:R-:W2:Y:S04]  /*42870*/  LDL.LU R8, [R1+0x18c0] ;  /* 0x0018c00001087983 */ /* 0x000ea80000300800 */
[----:B------:R1:W-:Y:S02]  /*42880*/  LDGSTS.E [R2+0x1c500], desc[UR14][R4.64], P1 ;  /* 0x1c50000004027fae */ /* 0x0003e4000892184e */
[----:B-1----:R-:W-:Y:S01]  /*42890*/  MOV R5, R6 ;  /* 0x0000000600057202 */ /* 0x002fe20000000f00 */
[----:B------:R-:W-:Y:S01]  /*428a0*/  IMAD.MOV.U32 R4, RZ, RZ, R3 ;  /* 0x000000ffff047224 */ /* 0x000fe200078e0003 */
[----:B------:R-:W2:Y:S04]  /*428b0*/  LDL.LU R6, [R1+0x18c4] ;  /* 0x0018c40001067983 */ /* 0x000ea80000300800 */
[----:B------:R-:W2:Y:S04]  /*428c0*/  LDL.LU R3, [R1+0x18c8] ;  /* 0x0018c80001037983 */ /* 0x000ea80000300800 */
[----:B------:R1:W-:Y:S01]  /*428d0*/  LDGSTS.E [R2+0x1c600], desc[UR14][R4.64], P1 ;  /* 0x1c60000004027fae */ /* 0x0003e2000892184e */
[----:B------:R-:W-:-:S04]  /*428e0*/  IADD3 R17, P0, R17, UR13, RZ ;  /* 0x0000000d11117c10 */ /* 0x000fc8000ff1e0ff */
[----:B------:R-:W-:Y:S01]  /*428f0*/  IADD3.X R18, R18, UR7, RZ, P0, !PT ;  /* 0x0000000712127c10 */ /* 0x000fe200087fe4ff */
[----:B-1----:R-:W-:-:S04]  /*42900*/  IMAD.MOV.U32 R4, RZ, RZ, R17 ;  /* 0x000000ffff047224 */ /* 0x002fc800078e0011 */
[----:B------:R-:W-:-:S05]  /*42910*/  IMAD.MOV.U32 R5, RZ, RZ, R18 ;  /* 0x000000ffff057224 */ /* 0x000fca00078e0012 */
[----:B------:R1:W-:Y:S04]  /*42920*/  LDGSTS.E [R2+0x1c700], desc[UR14][R4.64], P1 ;  /* 0x1c70000004027fae */ /* 0x0003e8000892184e */
[----:B------:R2:W-:Y:S01]  /*42930*/  STL [R1+0x17d0], R17 ;  /* 0x0017d01101007387 */ /* 0x0005e20000100800 */
[----:B------:R-:W-:-:S03]  /*42940*/  IADD3 R15, P1, R15, UR13, RZ ;  /* 0x0000000d0f0f7c10 */ /* 0x000fc6000ff3e0ff */
[----:B------:R-:W-:Y:S04]  /*42950*/  STL [R1+0x17cc], R18 ;  /* 0x0017cc1201007387 */ /* 0x000fe80000100800 */
[----:B------:R-:W2:Y:S01]  /*42960*/  LDL.LU.64 R24, [R1+0xd38] ;  /* 0x000d380001187983 */ /* 0x000ea20000300a00 */
[----:B------:R-:W-:Y:S02]  /*42970*/  IADD3 R13, P2, R13, UR13, RZ ;  /* 0x0000000d0d0d7c10 */ /* 0x000fe4000ff5e0ff */
[----:B------:R-:W-:Y:S01]  /*42980*/  IADD3.X R16, R16, UR7, RZ, P1, !PT ;  /* 0x0000000710107c10 */ /* 0x000fe20008ffe4ff */
[----:B------:R-:W-:Y:S04]  /*42990*/  STL [R1+0x189c], R15 ;  /* 0x00189c0f01007387 */ /* 0x000fe80000100800 */
[----:B------:R-:W-:Y:S04]  /*429a0*/  STL [R1+0x1898], R16 ;  /* 0x0018981001007387 */ /* 0x000fe80000100800 */
[----:B------:R-:W-:Y:S04]  /*429b0*/  STL [R1+0x18a4], R13 ;  /* 0x0018a40d01007387 */ /* 0x000fe80000100800 */
[----:B------:R-:W2:Y:S01]  /*429c0*/  LDL.LU.64 R22, [R1+0xd30] ;  /* 0x000d300001167983 */ /* 0x000ea20000300a00 */
[----:B------:R-:W-:-:S04]  /*429d0*/  UISETP.GT.AND UP1, UPT, UR17, 0x3c, UPT ;  /* 0x0000003c1100788c */ /* 0x000fc8000bf24270 */
[----:B------:R-:W-:-:S04]  /*429e0*/  USEL UR12, URZ, 0x4, !UP1 ;  /* 0x000000043f0c7887 */ /* 0x000fc8000c800000 */
[----:B------:R-:W-:-:S06]  /*429f0*/  USEL UR12, UR12, URZ, !UP0 ;  /* 0x0000003f0c0c7287 */ /* 0x000fcc000c000000 */
[----:B------:R-:W-:Y:S01]  /*42a00*/  ISETP.NE.U32.AND P0, PT, RZ, UR12, PT ;  /* 0x0000000cff007c0c */ /* 0x000fe2000bf05070 */
[----:B-1----:R-:W-:Y:S01]  /*42a10*/  IMAD.MOV.U32 R5, RZ, RZ, R16 ;  /* 0x000000ffff057224 */ /* 0x002fe200078e0010 */
[----:B------:R-:W-:Y:S02]  /*42a20*/  MOV R4, R15 ;  /* 0x0000000f00047202 */ /* 0x000fe40000000f00 */
[----:B----4-:R-:W-:Y:S02]  /*42a30*/  IADD3.X R14, R14, UR7, RZ, P2, !PT ;  /* 0x000000070e0e7c10 */ /* 0x010fe400097fe4ff */
[----:B------:R-:W-:-:S04]  /*42a40*/  IADD3 R11, P1, R11, UR13, RZ ;  /* 0x0000000d0b0b7c10 */ /* 0x000fc8000ff3e0ff */
[----:B------:R-:W-:-:S03]  /*42a50*/  IADD3.X R12, R12, UR7, RZ, P1, !PT ;  /* 0x000000070c0c7c10 */ /* 0x000fc60008ffe4ff */
[----:B------:R1:W-:Y:S04]  /*42a60*/  LDGSTS.E [R2+0x1e000], desc[UR14][R4.64], P0 ;  /* 0x1e00000004027fae */ /* 0x0003e8000812184e */
[----:B------:R-:W-:Y:S01]  /*42a70*/  STL [R1+0x18a0], R14 ;  /* 0x0018a00e01007387 */ /* 0x000fe20000100800 */
[----:B---3--:R-:W-:Y:S01]  /*42a80*/  IADD3 R7, P2, R7, UR13, RZ ;  /* 0x0000000d07077c10 */ /* 0x008fe2000ff5e0ff */
[----:B-1----:R-:W-:Y:S01]  /*42a90*/  IMAD.MOV.U32 R4, RZ, RZ, R13 ;  /* 0x000000ffff047224 */ /* 0x002fe200078e000d */
[----:B------:R-:W-:Y:S02]  /*42aa0*/  MOV R5, R14 ;  /* 0x0000000e00057202 */ /* 0x000fe40000000f00 */
[----:B------:R-:W-:-:S03]  /*42ab0*/  IADD3.X R9, R9, UR7, RZ, P2, !PT ;  /* 0x0000000709097c10 */ /* 0x000fc600097fe4ff */
[----:B------:R1:W-:Y:S04]  /*42ac0*/  LDGSTS.E [R2+0x1e100], desc[UR14][R4.64], P0 ;  /* 0x1e10000004027fae */ /* 0x0003e8000812184e */
[----:B------:R-:W-:Y:S04]  /*42ad0*/  STL [R1+0x18b0], R11 ;  /* 0x0018b00b01007387 */ /* 0x000fe80000100800 */
[----:B------:R-:W-:Y:S01]  /*42ae0*/  STL [R1+0x18a8], R12 ;  /* 0x0018a80c01007387 */ /* 0x000fe20000100800 */
[----:B-1----:R-:W-:Y:S02]  /*42af0*/  IMAD.MOV.U32 R4, RZ, RZ, R11 ;  /* 0x000000ffff047224 */ /* 0x002fe400078e000b */
[----:B------:R-:W-:Y:S01]  /*42b00*/  IMAD.MOV.U32 R5, RZ, RZ, R12 ;  /* 0x000000ffff057224 */ /* 0x000fe200078e000c */
[----:B------:R1:W-:Y:S04]  /*42b10*/  STL [R1+0x18b8], R7 ;  /* 0x0018b80701007387 */ /* 0x0003e80000100800 */
[----:B------:R3:W-:Y:S04]  /*42b20*/  LDGSTS.E [R2+0x1e200], desc[UR14][R4.64], P0 ;  /* 0x1e20000004027fae */ /* 0x0007e8000812184e */
[----:B------:R4:W-:Y:S01]  /*42b30*/  STL [R1+0x18b4], R9 ;  /* 0x0018b40901007387 */ /* 0x0009e20000100800 */
[----:B--2---:R-:W-:-:S03]  /*42b40*/  IADD3 R8, P1, R8, UR13, RZ ;  /* 0x0000000d08087c10 */ /* 0x004fc6000ff3e0ff */
[----:B------:R-:W2:Y:S01]  /*42b50*/  LDL.LU R17, [R1+0x1c48] ;  /* 0x001c480001117983 */ /* 0x000ea20000300800 */
[----:B------:R-:W-:Y:S02]  /*42b60*/  IADD3.X R10, R10, UR7, RZ, P1, !PT ;  /* 0x000000070a0a7c10 */ /* 0x000fe40008ffe4ff */
[----:B---3--:R-:W-:Y:S02]  /*42b70*/  MOV R4, R7 ;  /* 0x0000000700047202 */ /* 0x008fe40000000f00 */
[----:B-1----:R-:W3:Y:S01]  /*42b80*/  LDL.LU R7, [R1+0x1c90] ;  /* 0x001c900001077983 */ /* 0x002ee20000300800 */
[----:B------:R-:W-:-:S03]  /*42b90*/  IMAD.MOV.U32 R5, RZ, RZ, R9 ;  /* 0x000000ffff057224 */ /* 0x000fc600078e0009 */
[----:B----4-:R-:W4:Y:S04]  /*42ba0*/  LDL.LU R9, [R1+0x1c4c] ;  /* 0x001c4c0001097983 */ /* 0x010f280000300800 */
[----:B------:R-:W-:Y:S01]  /*42bb0*/  STL [R1+0x18c0], R8 ;  /* 0x0018c00801007387 */ /* 0x000fe20000100800 */
[----:B------:R-:W-:-:S03]  /*42bc0*/  IADD3 R3, P2, R3, UR13, RZ ;  /* 0x0000000d03037c10 */ /* 0x000fc6000ff5e0ff */
[----:B------:R1:W-:Y:S04]  /*42bd0*/  STL [R1+0x18bc], R10 ;  /* 0x0018bc0a01007387 */ /* 0x0003e80000100800 */
[----:B------:R1:W-:Y:S04]  /*42be0*/  STL [R1+0x18c8], R3 ;  /* 0x0018c80301007387 */ /* 0x0003e80000100800 */
[----:B------:R-:W2:Y:S01]  /*42bf0*/  LDL.LU R16, [R1+0x1c40] ;  /* 0x001c400001107983 */ /* 0x000ea20000300800 */
[----:B------:R-:W-:-:S03]  /*42c00*/  IADD3.X R6, R6, UR7, RZ, P2, !PT ;  /* 0x0000000706067c10 */ /* 0x000fc600097fe4ff */
[----:B------:R1:W-:Y:S04]  /*42c10*/  LDGSTS.E [R2+0x1e300], desc[UR14][R4.64], P0 ;  /* 0x1e30000004027fae */ /* 0x0003e8000812184e */
[----:B------:R1:W-:Y:S04]  /*42c20*/  STL [R1+0x18c4], R6 ;  /* 0x0018c40601007387 */ /* 0x0003e80000100800 */
[----:B------:R-:W2:Y:S01]  /*42c30*/  LDL.LU R15, [R1+0x1c38] ;  /* 0x001c3800010f7983 */ /* 0x000ea20000300800 */
[----:B-1----:R-:W-:Y:S01]  /*42c40*/  IMAD.MOV.U32 R4, RZ, RZ, R8 ;  /* 0x000000ffff047224 */ /* 0x002fe200078e0008 */
[----:B------:R-:W-:-:S02]  /*42c50*/  MOV R5, R10 ;  /* 0x0000000a00057202 */ /* 0x000fc40000000f00 */
[----:B------:R-:W2:Y:S04]  /*42c60*/  LDL.LU R10, [R1+0x1c44] ;  /* 0x001c4400010a7983 */ /* 0x000ea80000300800 */
[----:B------:R1:W-:Y:S04]  /*42c70*/  LDGSTS.E [R2+0x1e400], desc[UR14][R4.64], P0 ;  /* 0x1e40000004027fae */ /* 0x0003e8000812184e */
[----:B------:R-:W2:Y:S04]  /*42c80*/  LDL.LU R14, [R1+0x1c30] ;  /* 0x001c3000010e7983 */ /* 0x000ea80000300800 */
[----:B------:R-:W2:Y:S01]  /*42c90*/  LDL.LU R12, [R1+0x1c3c] ;  /* 0x001c3c00010c7983 */ /* 0x000ea20000300800 */
[----:B-1----:R-:W-:-:S02]  /*42ca0*/  IMAD.MOV.U32 R4, RZ, RZ, R3 ;  /* 0x000000ffff047224 */ /* 0x002fc400078e0003 */
[----:B------:R-:W-:-:S05]  /*42cb0*/  IMAD.MOV.U32 R5, RZ, RZ, R6 ;  /* 0x000000ffff057224 */ /* 0x000fca00078e0006 */
[----:B------:R1:W-:Y:S02]  /*42cc0*/  LDGSTS.E [R2+0x1e500], desc[UR14][R4.64], P0 ;  /* 0x1e50000004027fae */ /* 0x0003e4000812184e */
[----:B-1----:R-:W-:-:S04]  /*42cd0*/  IADD3 R4, P1, R24, UR13, RZ ;  /* 0x0000000d18047c10 */ /* 0x002fc8000ff3e0ff */
[----:B------:R-:W-:Y:S02]  /*42ce0*/  IADD3.X R3, R25, UR7, RZ, P1, !PT ;  /* 0x0000000719037c10 */ /* 0x000fe40008ffe4ff */
[----:B------:R-:W-:-:S03]  /*42cf0*/  MOV R24, R4 ;  /* 0x0000000400187202 */ /* 0x000fc60000000f00 */
[----:B------:R-:W-:Y:S01]  /*42d00*/  IMAD.MOV.U32 R25, RZ, RZ, R3 ;  /* 0x000000ffff197224 */ /* 0x000fe200078e0003 */
[----:B------:R-:W-:Y:S01]  /*42d10*/  IADD3 R6, P1, R22, UR13, RZ ;  /* 0x0000000d16067c10 */ /* 0x000fe2000ff3e0ff */
[----:B------:R-:W-:-:S03]  /*42d20*/  UISETP.GT.AND UP1, UPT, UR17, 0x1, UPT ;  /* 0x000000011100788c */ /* 0x000fc6000bf24270 */
[----:B------:R-:W-:Y:S01]  /*42d30*/  LDGSTS.E [R2+0x1e600], desc[UR14][R24.64], P0 ;  /* 0x1e60000018027fae */ /* 0x000fe2000812184e */
[----:B------:R-:W-:Y:S01]  /*42d40*/  IADD3.X R5, R23, UR7, RZ, P1, !PT ;  /* 0x0000000717057c10 */ /* 0x000fe20008ffe4ff */
[----:B------:R-:W-:Y:S02]  /*42d50*/  IMAD.MOV.U32 R22, RZ, RZ, R6 ;  /* 0x000000ffff167224 */ /* 0x000fe400078e0006 */
[----:B------:R-:W-:Y:S01]  /*42d60*/  STL.64 [R1+0xd38], R24 ;  /* 0x000d381801007387 */ /* 0x000fe20000100a00 */
[----:B------:R-:W-:-:S03]  /*42d70*/  MOV R23, R5 ;  /* 0x0000000500177202 */ /* 0x000fc60000000f00 */
[----:B------:R-:W2:Y:S04]  /*42d80*/  LDL.LU R8, [R1+0x1c34] ;  /* 0x001c340001087983 */ /* 0x000ea80000300800 */
[----:B------:R-:W2:Y:S04]  /*42d90*/  LDL.LU R6, [R1+0x1c2c] ;  /* 0x001c2c0001067983 */ /* 0x000ea80000300800 */
[----:B------:R-:W-:Y:S04]  /*42da0*/  STL.64 [R1+0xd30], R22 ;  /* 0x000d301601007387 */ /* 0x000fe80000100a00 */
[----:B------:R-:W2:Y:S04]  /*42db0*/  LDL.LU R13, [R1+0x1c28] ;  /* 0x001c2800010d7983 */ /* 0x000ea80000300800 */
[----:B------:R-:W2:Y:S01]  /*42dc0*/  LDL.LU R11, [R1+0x1c20] ;  /* 0x001c2000010b7983 */ /* 0x000ea20000300800 */
[----:B------:R-:W-:-:S03]  /*42dd0*/  USEL UR12, URZ, 0x4, !UP1 ;  /* 0x000000043f0c7887 */ /* 0x000fc6000c800000 */
[----:B------:R1:W-:Y:S01]  /*42de0*/  LDGSTS.E [R2+0x1e700], desc[UR14][R22.64], P0 ;  /* 0x1e70000016027fae */ /* 0x0003e2000812184e */
[----:B------:R-:W-:-:S06]  /*42df0*/  USEL UR12, UR12, URZ, !UP0 ;  /* 0x0000003f0c0c7287 */ /* 0x000fcc000c000000 */
[----:B------:R-:W-:Y:S02]  /*42e00*/  ISETP.NE.U32.AND P0, PT, RZ, UR12, PT ;  /* 0x0000000cff007c0c */ /* 0x000fe4000bf05070 */
[----:B-1----:R-:W-:-:S05]  /*42e10*/  LOP3.LUT R2, R19, 0x20, RZ, 0x3c, !PT ;  /* 0x0000002013027812 */ /* 0x002fca00078e3cff */
[----:B------:R-:W-:Y:S01]  /*42e20*/  VIADD R2, R2, UR18 ;  /* 0x0000001202027c36 */ /* 0x000fe20008000000 */
[----:B---3--:R-:W-:Y:S02]  /*42e30*/  IADD3 R7, P1, R7, UR13, RZ ;  /* 0x0000000d07077c10 */ /* 0x008fe4000ff3e0ff */
[----:B----4-:R-:W-:Y:S02]  /*42e40*/  IADD3 R9, P2, R9, UR13, RZ ;  /* 0x0000000d09097c10 */ /* 0x010fe4000ff5e0ff */
[----:B--2---:R-:W-:Y:S01]  /*42e50*/  IADD3.X R17, R17, UR7, RZ, P1, !PT ;  /* 0x0000000711117c10 */ /* 0x004fe20008ffe4ff */
[----:B------:R1:W-:Y:S01]  /*42e60*/  STL [R1+0x1c90], R7 ;  /* 0x001c900701007387 */ /* 0x0003e20000100800 */
[----:B------:R-:W-:Y:S02]  /*42e70*/  IMAD.MOV.U32 R4, RZ, RZ, R7 ;  /* 0x000000ffff047224 */ /* 0x000fe400078e0007 */
[----:B------:R-:W-:Y:S01]  /*42e80*/  MOV R5, R17 ;  /* 0x0000001100057202 */ /* 0x000fe20000000f00 */
[----:B------:R2:W-:Y:S04]  /*42e90*/  STL [R1+0x1c4c], R9 ;  /* 0x001c4c0901007387 */ /* 0x0005e80000100800 */
[----:B------:R-:W-:Y:S04]  /*42ea0*/  STL [R1+0x1c48], R17 ;  /* 0x001c481101007387 */ /* 0x000fe80000100800 */
[----:B-1----:R-:W3:Y:S01]  /*42eb0*/  LDL.LU R7, [R1+0x1c24] ;  /* 0x001c240001077983 */ /* 0x002ee20000300800 */
[----:B------:R-:W-:-:S03]  /*42ec0*/  IADD3.X R16, R16, UR7, RZ, P2, !PT ;  /* 0x0000000710107c10 */ /* 0x000fc600097fe4ff */
[----:B------:R1:W-:Y:S04]  /*42ed0*/  LDGSTS.E [R2+0x800], desc[UR14][R4.64], P0 ;  /* 0x0080000004027fae */ /* 0x0003e8000812184e */
[----:B------:R-:W-:Y:S01]  /*42ee0*/  STL [R1+0x1c40], R16 ;  /* 0x001c401001007387 */ /* 0x000fe20000100800 */
[----:B-1----:R-:W-:-:S03]  /*42ef0*/  IMAD.MOV.U32 R4, RZ, RZ, R9 ;  /* 0x000000ffff047224 */ /* 0x002fc600078e0009 */
[----:B--2---:R-:W2:Y:S01]  /*42f00*/  LDL.LU R9, [R1+0x1c18] ;  /* 0x001c180001097983 */ /* 0x004ea20000300800 */
[----:B------:R-:W-:Y:S01]  /*42f10*/  IADD3 R10, P1, R10, UR13, RZ ;  /* 0x0000000d0a0a7c10 */ /* 0x000fe2000ff3e0ff */
[----:B------:R-:W-:-:S03]  /*42f20*/  IMAD.MOV.U32 R5, RZ, RZ, R16 ;  /* 0x000000ffff057224 */ /* 0x000fc600078e0010 */
[----:B------:R-:W-:Y:S01]  /*42f30*/  IADD3.X R15, R15, UR7, RZ, P1, !PT ;  /* 0x000000070f0f7c10 */ /* 0x000fe20008ffe4ff */
[----:B------:R1:W-:Y:S04]  /*42f40*/  STL [R1+0x1c44], R10 ;  /* 0x001c440a01007387 */ /* 0x0003e80000100800 */
[----:B------:R4:W-:Y:S01]  /*42f50*/  LDGSTS.E [R2+0x900], desc[UR14][R4.64], P0 ;  /* 0x0090000004027fae */ /* 0x0009e2000812184e */
[----:B------:R-:W-:-:S03]  /*42f60*/  IADD3 R12, P2, R12, UR13, RZ ;  /* 0x0000000d0c0c7c10 */ /* 0x000fc6000ff5e0ff */
[----:B------:R-:W-:Y:S01]  /*42f70*/  STL [R1+0x1c38], R15 ;  /* 0x001c380f01007387 */ /* 0x000fe20000100800 */
[----:B------:R-:W-:-:S03]  /*42f80*/  IADD3.X R14, R14, UR7, RZ, P2, !PT ;  /* 0x000000070e0e7c10 */ /* 0x000fc600097fe4ff */
[----:B------:R1:W-:Y:S01]  /*42f90*/  STL [R1+0x1c3c], R12 ;  /* 0x001c3c0c01007387 */ /* 0x0003e20000100800 */
[----:B----4-:R-:W-:-:S03]  /*42fa0*/  MOV R4, R10 ;  /* 0x0000000a00047202 */ /* 0x010fc60000000f00 */
[----:B-1----:R-:W4:Y:S04]  /*42fb0*/  LDL.LU R10, [R1+0x1c1c] ;  /* 0x001c1c00010a7983 */ /* 0x002f280000300800 */
[----:B------:R-:W-:Y:S01]  /*42fc0*/  STL [R1+0x1c30], R14 ;  /* 0x001c300e01007387 */ /* 0x000fe20000100800 */
[----:B------:R-:W-:-:S03]  /*42fd0*/  IMAD.MOV.U32 R5, RZ, RZ, R15 ;  /* 0x000000ffff057224 */ /* 0x000fc600078e000f */
[----:B------:R-:W4:Y:S04]  /*42fe0*/  LDL.LU R17, [R1+0x1b58] ;  /* 0x001b580001117983 */ /* 0x000f280000300800 */
[----:B------:R-:W4:Y:S04]  /*42ff0*/  LDL.LU R16, [R1+0x1c10] ;  /* 0x001c100001107983 */ /* 0x000f280000300800 */
[----:B------:R1:W-:Y:S04]  /*43000*/  LDGSTS.E [R2+0xa00], desc[UR14][R4.64], P0 ;  /* 0x00a0000004027fae */ /* 0x0003e8000812184e */
[----:B------:R-:W4:Y:S01]  /*43010*/  LDL.LU R18, [R1+0x1b54] ;  /* 0x001b540001127983 */ /* 0x000f220000300800 */
[----:B-1----:R-:W-:Y:S01]  /*43020*/  IMAD.MOV.U32 R4, RZ, RZ, R12 ;  /* 0x000000ffff047224 */ /* 0x002fe200078e000c */
[----:B------:R-:W-:-:S02]  /*43030*/  MOV R5, R14 ;  /* 0x0000000e00057202 */ /* 0x000fc40000000f00 */
[----:B------:R-:W4:Y:S04]  /*43040*/  LDL.LU R12, [R1+0x1b60] ;  /* 0x001b6000010c7983 */ /* 0x000f280000300800 */
[----:B------:R-:W4:Y:S04]  /*43050*/  LDL.LU R3, [R1+0x1b68] ;  /* 0x001b680001037983 */ /* 0x000f280000300800 */
[----:B------:R1:W-:Y:S01]  /*43060*/  LDGSTS.E [R2+0xb00], desc[UR14][R4.64], P0 ;  /* 0x00b0000004027fae */ /* 0x0003e2000812184e */
[----:B------:R-:W-:Y:S02]  /*43070*/  IADD3 R8, P1, R8, UR13, RZ ;  /* 0x0000000d08087c10 */ /* 0x000fe4000ff3e0ff */
[----:B------:R-:W-:-:S03]  /*43080*/  IADD3 R6, P2, R6, UR13, RZ ;  /* 0x0000000d06067c10 */ /* 0x000fc6000ff5e0ff */
[----:B------:R-:W-:Y:S01]  /*43090*/  STL [R1+0x1c34], R8 ;  /* 0x001c340801007387 */ /* 0x000fe20000100800 */
[----:B------:R-:W-:Y:S02]  /*430a0*/  IADD3.X R13, R13, UR7, RZ, P1, !PT ;  /* 0x000000070d0d7c10 */ /* 0x000fe40008ffe4ff */
[----:B------:R-:W-:-:S03]  /*430b0*/  IADD3.X R11, R11, UR7, RZ, P2, !PT ;  /* 0x000000070b0b7c10 */ /* 0x000fc600097fe4ff */
[----:B------:R1:W-:Y:S02]  /*430c0*/  STL [R1+0x1c28], R13 ;  /* 0x001c280d01007387 */ /* 0x0003e40000100800 */
[----:B-1----:R-:W-:Y:S02]  /*430d0*/  IMAD.MOV.U32 R5, RZ, RZ, R13 ;  /* 0x000000ffff057224 */ /* 0x002fe400078e000d */
[----:B------:R-:W-:Y:S01]  /*430e0*/  STL [R1+0x1c2c], R6 ;  /* 0x001c2c0601007387 */ /* 0x000fe20000100800 */
[----:B------:R-:W-:-:S03]  /*430f0*/  IMAD.MOV.U32 R4, RZ, RZ, R8 ;  /* 0x000000ffff047224 */ /* 0x000fc600078e0008 */
[----:B------:R-:W4:Y:S04]  /*43100*/  LDL.LU R13, [R1+0x1b5c] ;  /* 0x001b5c00010d7983 */ /* 0x000f280000300800 */
[----:B------:R1:W-:Y:S04]  /*43110*/  STL [R1+0x1c20], R11 ;  /* 0x001c200b01007387 */ /* 0x0003e80000100800 */
[----:B------:R-:W4:Y:S04]  /*43120*/  LDL.LU R8, [R1+0x1b64] ;  /* 0x001b640001087983 */ /* 0x000f280000300800 */
[----:B------:R1:W-:Y:S02]  /*43130*/  LDGSTS.E [R2+0xc00], desc[UR14][R4.64], P0 ;  /* 0x00c0000004027fae */ /* 0x0003e4000812184e */
[----:B-1----:R-:W-:Y:S01]  /*43140*/  IMAD.MOV.U32 R5, RZ, RZ, R11 ;  /* 0x000000ffff057224 */ /* 0x002fe200078e000b */
[----:B------:R-:W-:Y:S01]  /*43150*/  MOV R4, R6 ;  /* 0x0000000600047202 */ /* 0x000fe20000000f00 */
[----:B------:R-:W4:Y:S04]  /*43160*/  LDL.LU R11, [R1+0x1b70] ;  /* 0x001b7000010b7983 */ /* 0x000f280000300800 */
[----:B------:R-:W4:Y:S01]  /*43170*/  LDL.LU R6, [R1+0x1b78] ;  /* 0x001b780001067983 */ /* 0x000f220000300800 */
[----:B------:R-:W-:-:S03]  /*43180*/  UISETP.GT.AND UP1, UPT, UR17, 0x5, UPT ;  /* 0x000000051100788c */ /* 0x000fc6000bf24270 */
[----:B------:R1:W-:Y:S01]  /*43190*/  LDGSTS.E [R2+0xd00], desc[UR14][R4.64], P0 ;  /* 0x00d0000004027fae */ /* 0x0003e2000812184e */
[----:B---3--:R-:W-:-:S05]  /*431a0*/  IADD3 R7, P1, R7, UR13, RZ ;  /* 0x0000000d07077c10 */ /* 0x008fca000ff3e0ff */
[----:B------:R-:W-:Y:S01]  /*431b0*/  STL [R1+0x1c24], R7 ;  /* 0x001c240701007387 */ /* 0x000fe20000100800 */
[----:B--2---:R-:W-:-:S05]  /*431c0*/  IADD3.X R9, R9, UR7, RZ, P1, !PT ;  /* 0x0000000709097c10 */ /* 0x004fca0008ffe4ff */
[----:B------:R2:W-:Y:S04]  /*431d0*/  STL [R1+0x1c18], R9 ;  /* 0x001c180901007387 */ /* 0x0005e80000100800 */
[----:B------:R-:W3:Y:S04]  /*431e0*/  LDL.LU R14, [R1+0x1b6c] ;  /* 0x001b6c00010e7983 */ /* 0x000ee80000300800 */
[----:B------:R-:W3:Y:S01]  /*431f0*/  LDL.LU R15, [R1+0x1b74] ;  /* 0x001b7400010f7983 */ /* 0x000ee20000300800 */
[----:B------:R-:W-:Y:S01]  /*43200*/  USEL UR12, URZ, 0x4, !UP1 ;  /* 0x000000043f0c7887 */ /* 0x000fe2000c800000 */
[----:B-1----:R-:W-:Y:S01]  /*43210*/  IMAD.MOV.U32 R4, RZ, RZ, R7 ;  /* 0x000000ffff047224 */ /* 0x002fe200078e0007 */
[----:B------:R-:W-:-:S02]  /*43220*/  MOV R5, R9 ;  /* 0x0000000900057202 */ /* 0x000fc40000000f00 */
[----:B------:R-:W-:Y:S01]  /*43230*/  USEL UR12, UR12, URZ, !UP0 ;  /* 0x0000003f0c0c7287 */ /* 0x000fe2000c000000 */
[----:B--2---:R-:W2:Y:S04]  /*43240*/  LDL.LU R9, [R1+0x1b80] ;  /* 0x001b800001097983 */ /* 0x004ea80000300800 */
[----:B------:R1:W-:Y:S01]  /*43250*/  LDGSTS.E [R2+0xe00], desc[UR14][R4.64], P0 ;  /* 0x00e0000004027fae */ /* 0x0003e2000812184e */
[----:B----4-:R-:W-:-:S03]  /*43260*/  IADD3 R10, P2, R10, UR13, RZ ;  /* 0x0000000d0a0a7c10 */ /* 0x010fc6000ff5e0ff */
[----:B------:R-:W4:Y:S01]  /*43270*/  LDL.LU R7, [R1+0x1b88] ;  /* 0x001b880001077983 */ /* 0x000f220000300800 */
[----:B------:R-:W-:-:S03]  /*43280*/  ISETP.NE.U32.AND P1, PT, RZ, UR12, PT ;  /* 0x0000000cff007c0c */ /* 0x000fc6000bf25070 */
[----:B------:R-:W-:Y:S01]  /*43290*/  STL [R1+0x1c1c], R10 ;  /* 0x001c1c0a01007387 */ /* 0x000fe20000100800 */
[----:B------:R-:W-:Y:S02]  /*432a0*/  IADD3 R17, P3, R17, UR13, RZ ;  /* 0x0000000d11117c10 */ /* 0x000fe4000ff7e0ff */
[----:B------:R-:W-:Y:S01]  /*432b0*/  IADD3.X R16, R16, UR7, RZ, P2, !PT ;  /* 0x0000000710107c10 */ /* 0x000fe200097fe4ff */
[----:B-1----:R-:W-:-:S04]  /*432c0*/  IMAD.MOV.U32 R4, RZ, RZ, R10 ;  /* 0x000000ffff047224 */ /* 0x002fc800078e000a */
[----:B------:R-:W-:Y:S01]  /*432d0*/  IMAD.MOV.U32 R5, RZ, RZ, R16 ;  /* 0x000000ffff057224 */ /* 0x000fe200078e0010 */
[----:B------:R1:W-:Y:S01]  /*432e0*/  STL [R1+0x1c10], R16 ;  /* 0x001c101001007387 */ /* 0x0003e20000100800 */
[----:B------:R-:W-:-:S03]  /*432f0*/  IADD3.X R18, R18, UR7, RZ, P3, !PT ;  /* 0x0000000712127c10 */ /* 0x000fc60009ffe4ff */
[----:B------:R-:W-:Y:S04]  /*43300*/  STL [R1+0x1b58], R17 ;  /* 0x001b581101007387 */ /* 0x000fe80000100800 */
[----:B------:R1:W-:Y:S04]  /*43310*/  LDGSTS.E [R2+0xf00], desc[UR14][R4.64], P0 ;  /* 0x00f0000004027fae */ /* 0x0003e8000812184e */
[----:B-1----:R-:W4:Y:S01]  /*43320*/  LDL.LU R16, [R1+0x1b7c] ;  /* 0x001b7c0001107983 */ /* 0x002f220000300800 */
[----:B------:R-:W-:Y:S02]  /*43330*/  IADD3 R12, P0, R12, UR13, RZ ;  /* 0x0000000d0c0c7c10 */ /* 0x000fe4000ff1e0ff */
[----:B------:R-:W-:Y:S01]  /*43340*/  IADD3 R3, P2, R3, UR13, RZ ;  /* 0x0000000d03037c10 */ /* 0x000fe2000ff5e0ff */
[----:B------:R-:W-:Y:S01]  /*43350*/  STL [R1+0x1b54], R18 ;  /* 0x001b541201007387 */ /* 0x000fe20000100800 */
[----:B------:R-:W-:Y:S01]  /*43360*/  MOV R4, R17 ;  /* 0x0000001100047202 */ /* 0x000fe20000000f00 */
[----:B------:R-:W-:-:S02]  /*43370*/  IMAD.MOV.U32 R5, RZ, RZ, R18 ;  /* 0x000000ffff057224 */ /* 0x000fc400078e0012 */
[----:B------:R-:W4:Y:S04]  /*43380*/  LDL.LU R10, [R1+0x1b84] ;  /* 0x001b8400010a7983 */ /* 0x000f280000300800 */
[----:B------:R1:W-:Y:S04]  /*43390*/  STL [R1+0x1b60], R12 ;  /* 0x001b600c01007387 */ /* 0x0003e80000100800 */
[----:B------:R1:W-:Y:S02]  /*433a0*/  LDGSTS.E [R2+0x2800], desc[UR14][R4.64], P1 ;  /* 0x0280000004027fae */ /* 0x0003e4000892184e */
[----:B-1----:R-:W-:Y:S01]  /*433b0*/  IMAD.MOV.U32 R4, RZ, RZ, R12 ;  /* 0x000000ffff047224 */ /* 0x002fe200078e000c */
[----:B------:R-:W-:-:S05]  /*433c0*/  IADD3.X R13, R13, UR7, RZ, P0, !PT ;  /* 0x000000070d0d7c10 */ /* 0x000fca00087fe4ff */
[----:B------:R1:W-:Y:S01]  /*433d0*/  STL [R1+0x1b5c], R13 ;  /* 0x001b5c0d01007387 */ /* 0x0003e20000100800 */
[----:B------:R-:W-:-:S03]  /*433e0*/  IADD3.X R8, R8, UR7, RZ, P2, !PT ;  /* 0x0000000708087c10 */ /* 0x000fc600097fe4ff */
[----:B------:R-:W-:Y:S01]  /*433f0*/  STL [R1+0x1b68], R3 ;  /* 0x001b680301007387 */ /* 0x000fe20000100800 */
[----:B------:R-:W-:-:S03]  /*43400*/  MOV R5, R13 ;  /* 0x0000000d00057202 */ /* 0x000fc60000000f00 */
[----:B------:R-:W4:Y:S04]  /*43410*/  LDL.LU R12, [R1+0x1b90] ;  /* 0x001b9000010c7983 */ /* 0x000f280000300800 */
[----:B------:R1:W-:Y:S04]  /*43420*/  STL [R1+0x1b64], R8 ;  /* 0x001b640801007387 */ /* 0x0003e80000100800 */
[----:B-1----:R-:W4:Y:S04]  /*43430*/  LDL.LU R13, [R1+0x1b8c] ;  /* 0x001b8c00010d7983 */ /* 0x002f280000300800 */
[----:B------:R1:W-:Y:S01]  /*43440*/  LDGSTS.E [R2+0x2900], desc[UR14][R4.64], P1 ;  /* 0x0290000004027fae */ /* 0x0003e2000892184e */
[----:B------:R-:W-:-:S02]  /*43450*/  IADD3 R11, P0, R11, UR13, RZ ;  /* 0x0000000d0b0b7c10 */ /* 0x000fc4000ff1e0ff */
[----:B------:R-:W-:Y:S01]  /*43460*/  IADD3 R6, P2, R6, UR13, RZ ;  /* 0x0000000d06067c10 */ /* 0x000fe2000ff5e0ff */
        /* <DEDUP_REMOVED lines=11> */
[----:B------:R-:W-:Y:S01]  /*43520*/  STL [R1+0x1b78], R6 ;  /* 0x001b780601007387 */ /* 0x000fe20000100800 */
[----:B--2---:R-:W-:-:S03]  /*43530*/  IADD3 R9, P0, R9, UR13, RZ ;  /* 0x0000000d09097c10 */ /* 0x004fc6000ff1e0ff */
[----:B------:R2:W-:Y:S04]  /*43540*/  LDGSTS.E [R2+0x2b00], desc[UR14][R4.64], P1 ;  /* 0x02b0000004027fae */ /* 0x0005e8000892184e */
[----:B-1----:R-:W3:Y:S04]  /*43550*/  LDL.LU R14, [R1+0x1a54] ;  /* 0x001a5400010e7983 */ /* 0x002ee80000300800 */
[----:B------:R1:W-:Y:S04]  /*43560*/  STL [R1+0x1b74], R15 ;  /* 0x001b740f01007387 */ /* 0x0003e80000100800 */
[----:B------:R-:W3:Y:S01]  /*43570*/  LDL.LU R11, [R1+0x1a5c] ;  /* 0x001a5c00010b7983 */ /* 0x000ee20000300800 */
[----:B--2---:R-:W-:Y:S01]  /*43580*/  IMAD.MOV.U32 R4, RZ, RZ, R6 ;  /* 0x000000ffff047224 */ /* 0x004fe200078e0006 */
[----:B------:R-:W-:-:S02]  /*43590*/  MOV R5, R15 ;  /* 0x0000000f00057202 */ /* 0x000fc40000000f00 */
[----:B----4-:R-:W-:Y:S01]  /*435a0*/  IADD3 R7, P2, R7, UR13, RZ ;  /* 0x0000000d07077c10 */ /* 0x010fe2000ff5e0ff */
[----:B-1----:R-:W2:Y:S04]  /*435b0*/  LDL.LU R15, [R1+0x1a68] ;  /* 0x001a6800010f7983 */ /* 0x002ea80000300800 */
[----:B------:R-:W4:Y:S04]  /*435c0*/  LDL.LU R6, [R1+0x1a70] ;  /* 0x001a700001067983 */ /* 0x000f280000300800 */
[----:B------:R-:W-:Y:S04]  /*435d0*/  STL [R1+0x1b80], R9 ;  /* 0x001b800901007387 */ /* 0x000fe80000100800 */
[----:B------:R1:W-:Y:S01]  /*435e0*/  LDGSTS.E [R2+0x2c00], desc[UR14][R4.64], P1 ;  /* 0x02c0000004027fae */ /* 0x0003e2000892184e */
[----:B------:R-:W-:-:S05]  /*435f0*/  IADD3.X R16, R16, UR7, RZ, P0, !PT ;  /* 0x0000000710107c10 */ /* 0x000fca00087fe4ff */
[----:B------:R1:W-:Y:S02]  /*43600*/  STL [R1+0x1b7c], R16 ;  /* 0x001b7c1001007387 */ /* 0x0003e40000100800 */
[----:B-1----:R-:W-:Y:S02]  /*43610*/  IMAD.MOV.U32 R5, RZ, RZ, R16 ;  /* 0x000000ffff057224 */ /* 0x002fe400078e0010 */
[----:B------:R-:W-:Y:S01]  /*43620*/  STL [R1+0x1b88], R7 ;  /* 0x001b880701007387 */ /* 0x000fe20000100800 */
[----:B------:R-:W-:Y:S01]  /*43630*/  IADD3.X R10, R10, UR7, RZ, P2, !PT ;  /* 0x000000070a0a7c10 */ /* 0x000fe200097fe4ff */
[----:B------:R-:W-:Y:S02]  /*43640*/  IMAD.MOV.U32 R4, RZ, RZ, R9 ;  /* 0x000000ffff047224 */ /* 0x000fe400078e0009 */
[----:B------:R-:W4:Y:S04]  /*43650*/  LDL.LU R16, [R1+0x1a64] ;  /* 0x001a640001107983 */ /* 0x000f280000300800 */
        /* <DEDUP_REMOVED lines=8> */
[----:B------:R-:W-:-:S04]  /*436e0*/  IADD3 R12, P0, R12, UR13, RZ ;  /* 0x0000000d0c0c7c10 */ /* 0x000fc8000ff1e0ff */
[----:B------:R-:W-:Y:S01]  /*436f0*/  IADD3.X R13, R13, UR7, RZ, P0, !PT ;  /* 0x000000070d0d7c10 */ /* 0x000fe200087fe4ff */
[----:B------:R-:W-:Y:S03]  /*43700*/  STL [R1+0x1b90], R12 ;  /* 0x001b900c01007387 */ /* 0x000fe60000100800 */
[----:B-1----:R-:W-:Y:S01]  /*43710*/  MOV R5, R13 ;  /* 0x0000000d00057202 */ /* 0x002fe20000000f00 */
[----:B------:R1:W-:Y:S01]  /*43720*/  STL [R1+0x1b8c], R13 ;  /* 0x001b8c0d01007387 */ /* 0x0003e20000100800 */
[----:B------:R-:W-:-:S05]  /*43730*/  IMAD.MOV.U32 R4, RZ, RZ, R12 ;  /* 0x000000ffff047224 */ /* 0x000fca00078e000c */
[----:B------:R1:W-:Y:S04]  /*43740*/  LDGSTS.E [R2+0x2f00], desc[UR14][R4.64], P1 ;  /* 0x02f0000004027fae */ /* 0x0003e8000892184e */
[----:B-1----:R-:W4:Y:S04]  /*43750*/  LDL.LU R13, [R1+0x1a74] ;  /* 0x001a7400010d7983 */ /* 0x002f280000300800 */
[----:B------:R-:W4:Y:S01]  /*43760*/  LDL.LU R12, [R1+0x1a7c] ;  /* 0x001a7c00010c7983 */ /* 0x000f220000300800 */
[----:B------:R-:W-:Y:S02]  /*43770*/  IADD3 R8, P1, R8, UR13, RZ ;  /* 0x0000000d08087c10 */ /* 0x000fe4000ff3e0ff */
[----:B------:R-:W-:-:S03]  /*43780*/  IADD3 R3, P2, R3, UR13, RZ ;  /* 0x0000000d03037c10 */ /* 0x000fc6000ff5e0ff */
[----:B------:R1:W-:Y:S01]  /*43790*/  STL [R1+0x1a58], R8 ;  /* 0x001a580801007387 */ /* 0x0003e20000100800 */
[----:B------:R-:W-:Y:S01]  /*437a0*/  IMAD.MOV.U32 R4, RZ, RZ, R8 ;  /* 0x000000ffff047224 */ /* 0x000fe200078e0008 */
[----:B------:R-:W-:-:S04]  /*437b0*/  UISETP.GT.AND UP1, UPT, UR17, 0x9, UPT ;  /* 0x000000091100788c */ /* 0x000fc8000bf24270 */
[----:B------:R-:W-:-:S04]  /*437c0*/  USEL UR12, URZ, 0x4, !UP1 ;  /* 0x000000043f0c7887 */ /* 0x000fc8000c800000 */
[----:B------:R-:W-:-:S06]  /*437d0*/  USEL UR12, UR12, URZ, !UP0 ;  /* 0x0000003f0c0c7287 */ /* 0x000fcc000c000000 */
[----:B------:R-:W-:Y:S02]  /*437e0*/  ISETP.NE.U32.AND P0, PT, RZ, UR12, PT ;  /* 0x0000000cff007c0c */ /* 0x000fe4000bf05070 */
[----:B---3--:R-:W-:-:S05]  /*437f0*/  IADD3.X R14, R14, UR7, RZ, P1, !PT ;  /* 0x000000070e0e7c10 */ /* 0x008fca0008ffe4ff */
[----:B------:R3:W-:Y:S01]  /*43800*/  STL [R1+0x1a54], R14 ;  /* 0x001a540e01007387 */ /* 0x0007e20000100800 */
[----:B------:R-:W-:-:S03]  /*43810*/  IADD3.X R11, R11, UR7, RZ, P2, !PT ;  /* 0x000000070b0b7c10 */ /* 0x000fc600097fe4ff */
[----:B------:R4:W-:Y:S01]  /*43820*/  STL [R1+0x1a60], R3 ;  /* 0x001a600301007387 */ /* 0x0009e20000100800 */
[----:B------:R-:W-:-:S03]  /*43830*/  IMAD.MOV.U32 R5, RZ, RZ, R14 ;  /* 0x000000ffff057224 */ /* 0x000fc600078e000e */
[----:B-1----:R-:W4:Y:S04]  /*43840*/  LDL.LU R8, [R1+0x1a88] ;  /* 0x001a880001087983 */ /* 0x002f280000300800 */
[----:B------:R1:W-:Y:S04]  /*43850*/  STL [R1+0x1a5c], R11 ;  /* 0x001a5c0b01007387 */ /* 0x0003e80000100800 */
[----:B---3--:R-:W3:Y:S01]  /*43860*/  LDL.LU R14, [R1+0x1a84] ;  /* 0x001a8400010e7983 */ /* 0x008ee20000300800 */
[----:B--2---:R-:W-:-:S03]  /*43870*/  IADD3 R15, P1, R15, UR13, RZ ;  /* 0x0000000d0f0f7c10 */ /* 0x004fc6000ff3e0ff */
[----:B------:R2:W-:Y:S01]  /*43880*/  LDGSTS.E [R2+0x4800], desc[UR14][R4.64], P0 ;  /* 0x0480000004027fae */ /* 0x0005e2000812184e */
[----:B----4-:R-:W-:Y:S02]  /*43890*/  IADD3 R6, P2, R6, UR13, RZ ;  /* 0x0000000d06067c10 */ /* 0x010fe4000ff5e0ff */
[----:B--2---:R-:W-:Y:S01]  /*438a0*/  MOV R4, R3 ;  /* 0x0000000300047202 */ /* 0x004fe20000000f00 */
[----:B------:R-:W-:Y:S01]  /*438b0*/  IMAD.MOV.U32 R5, RZ, RZ, R11 ;  /* 0x000000ffff057224 */ /* 0x000fe200078e000b */
[----:B------:R-:W2:Y:S04]  /*438c0*/  LDL.LU R3, [R1+0x1a90] ;  /* 0x001a900001037983 */ /* 0x000ea80000300800 */
[----:B-1----:R-:W4:Y:S01]  /*438d0*/  LDL.LU R11, [R1+0x1914] ;  /* 0x00191400010b7983 */ /* 0x002f220000300800 */
[----:B------:R-:W-:-:S03]  /*438e0*/  IADD3.X R16, R16, UR7, RZ, P1, !PT ;  /* 0x0000000710107c10 */ /* 0x000fc60008ffe4ff */
[----:B------:R-:W-:Y:S04]  /*438f0*/  STL [R1+0x1a68], R15 ;  /* 0x001a680f01007387 */ /* 0x000fe80000100800 */
[----:B------:R1:W-:Y:S04]  /*43900*/  LDGSTS.E [R2+0x4900], desc[UR14][R4.64], P0 ;  /* 0x0490000004027fae */ /* 0x0003e8000812184e */
[----:B------:R1:W-:Y:S01]  /*43910*/  STL [R1+0x1a64], R16 ;  /* 0x001a641001007387 */ /* 0x0003e20000100800 */
[----:B------:R-:W-:-:S03]  /*43920*/  IADD3.X R9, R9, UR7, RZ, P2, !PT ;  /* 0x0000000709097c10 */ /* 0x000fc600097fe4ff */
[----:B------:R-:W-:Y:S01]  /*43930*/  STL [R1+0x1a70], R6 ;  /* 0x001a700601007387 */ /* 0x000fe20000100800 */
[----:B-1----:R-:W-:-:S03]  /*43940*/  MOV R5, R16 ;  /* 0x0000001000057202 */ /* 0x002fc60000000f00 */
[----:B------:R-:W4:Y:S01]  /*43950*/  LDL.LU R16, [R1+0x1a8c] ;  /* 0x001a8c0001107983 */ /* 0x000f220000300800 */
[----:B------:R-:W-:Y:S01]  /*43960*/  IMAD.MOV.U32 R4, RZ, RZ, R15 ;  /* 0x000000ffff047224 */ /* 0x000fe200078e000f */
[----:B------:R-:W-:Y:S02]  /*43970*/  IADD3 R10, P1, R10, UR13, RZ ;  /* 0x0000000d0a0a7c10 */ /* 0x000fe4000ff3e0ff */
[----:B------:R1:W-:Y:S04]  /*43980*/  STL [R1+0x1a6c], R9 ;  /* 0x001a6c0901007387 */ /* 0x0003e80000100800 */
[----:B------:R-:W4:Y:S01]  /*43990*/  LDL.LU R15, [R1+0x1910] ;  /* 0x00191000010f7983 */ /* 0x000f220000300800 */
[----:B------:R-:W-:-:S03]  /*439a0*/  IADD3 R7, P2, R7, UR13, RZ ;  /* 0x0000000d07077c10 */ /* 0x000fc6000ff5e0ff */
        /* <DEDUP_REMOVED lines=8> */
[----:B------:R-:W-:Y:S02]  /*43a30*/  IADD3.X R13, R13, UR7, RZ, P1, !PT ;  /* 0x000000070d0d7c10 */ /* 0x000fe40008ffe4ff */
        /* <DEDUP_REMOVED lines=8> */
[----:B------:R-:W-:Y:S01]  /*43ac0*/  IMAD.MOV.U32 R4, RZ, RZ, R7 ;  /* 0x000000ffff047224 */ /* 0x000fe200078e0007 */
[----:B------:R-:W-:-:S02]  /*43ad0*/  MOV R5, R12 ;  /* 0x0000000c00057202 */ /* 0x000fc40000000f00 */
[----:B-1----:R-:W4:Y:S04]  /*43ae0*/  LDL.LU R12, [R1+0x192c] ;  /* 0x00192c00010c7983 */ /* 0x002f280000300800 */
[----:B------:R-:W4:Y:S04]  /*43af0*/  LDL.LU R7, [R1+0x1934] ;  /* 0x0019340001077983 */ /* 0x000f280000300800 */
[----:B------:R1:W-:Y:S01]  /*43b00*/  LDGSTS.E [R2+0x4d00], desc[UR14][R4.64], P0 ;  /* 0x04d0000004027fae */ /* 0x0003e2000812184e */
[----:B------:R-:W-:Y:S01]  /*43b10*/  UISETP.GT.AND UP1, UPT, UR17, 0xd, UPT ;  /* 0x0000000d1100788c */ /* 0x000fe2000bf24270 */
[----:B------:R-:W-:-:S04]  /*43b20*/  IADD3 R8, P1, R8, UR13, RZ ;  /* 0x0000000d08087c10 */ /* 0x000fc8000ff3e0ff */
[----:B---3--:R-:W-:Y:S01]  /*43b30*/  IADD3.X R14, R14, UR7, RZ, P1, !PT ;  /* 0x000000070e0e7c10 */ /* 0x008fe20008ffe4ff */
[----:B------:R-:W-:Y:S04]  /*43b40*/  STL [R1+0x1a88], R8 ;  /* 0x001a880801007387 */ /* 0x000fe80000100800 */
[----:B------:R3:W-:Y:S01]  /*43b50*/  STL [R1+0x1a84], R14 ;  /* 0x001a840e01007387 */ /* 0x0007e20000100800 */
[----:B-1----:R-:W-:Y:S02]  /*43b60*/  IMAD.MOV.U32 R5, RZ, RZ, R14 ;  /* 0x000000ffff057224 */ /* 0x002fe400078e000e */
[----:B------:R-:W-:Y:S01]  /*43b70*/  IMAD.MOV.U32 R4, RZ, RZ, R8 ;  /* 0x000000ffff047224 */ /* 0x000fe200078e0008 */
[----:B------:R-:W-:Y:S01]  /*43b80*/  USEL UR12, URZ, 0x4, !UP1 ;  /* 0x000000043f0c7887 */ /* 0x000fe2000c800000 */
[----:B---3--:R-:W3:Y:S04]  /*43b90*/  LDL.LU R14, [R1+0x1928] ;  /* 0x00192800010e7983 */ /* 0x008ee80000300800 */
[----:B------:R-:W3:Y:S01]  /*43ba0*/  LDL.LU R8, [R1+0x1930] ;  /* 0x0019300001087983 */ /* 0x000ee20000300800 */
[----:B--2---:R-:W-:Y:S01]  /*43bb0*/  IADD3 R3, P2, R3, UR13, RZ ;  /* 0x0000000d03037c10 */ /* 0x004fe2000ff5e0ff */
[----:B------:R-:W-:Y:S01]  /*43bc0*/  USEL UR12, UR12, URZ, !UP0 ;  /* 0x0000003f0c0c7287 */ /* 0x000fe2000c000000 */
[----:B----4-:R-:W-:Y:S01]  /*43bd0*/  IADD3 R11, P3, R11, UR13, RZ ;  /* 0x0000000d0b0b7c10 */ /* 0x010fe2000ff7e0ff */
[----:B------:R1:W-:Y:S04]  /*43be0*/  LDGSTS.E [R2+0x4e00], desc[UR14][R4.64], P0 ;  /* 0x04e0000004027fae */ /* 0x0003e8000812184e */
[----:B------:R-:W-:Y:S01]  /*43bf0*/  ISETP.NE.U32.AND P1, PT, RZ, UR12, PT ;  /* 0x0000000cff007c0c */ /* 0x000fe2000bf25070 */
[----:B------:R2:W-:Y:S01]  /*43c00*/  STL [R1+0x1a90], R3 ;  /* 0x001a900301007387 */ /* 0x0005e20000100800 */
[----:B-1----:R-:W-:-:S02]  /*43c10*/  MOV R4, R3 ;  /* 0x0000000300047202 */ /* 0x002fc40000000f00 */
[----:B------:R-:W-:-:S05]  /*43c20*/  IADD3.X R16, R16, UR7, RZ, P2, !PT ;  /* 0x0000000710107c10 */ /* 0x000fca00097fe4ff */
[----:B------:R-:W-:Y:S01]  /*43c30*/  IMAD.MOV.U32 R5, RZ, RZ, R16 ;  /* 0x000000ffff057224 */ /* 0x000fe200078e0010 */
[----:B------:R-:W-:Y:S01]  /*43c40*/  STL [R1+0x1a8c], R16 ;  /* 0x001a8c1001007387 */ /* 0x000fe20000100800 */
[----:B------:R-:W-:-:S03]  /*43c50*/  IADD3.X R15, R15, UR7, RZ, P3, !PT ;  /* 0x000000070f0f7c10 */ /* 0x000fc60009ffe4ff */
[----:B------:R1:W-:Y:S04]  /*43c60*/  STL [R1+0x1914], R11 ;  /* 0x0019140b01007387 */ /* 0x0003e80000100800 */
[----:B------:R-:W4:Y:S04]  /*43c70*/  LDL.LU R17, [R1+0x193c] ;  /* 0x00193c0001117983 */ /* 0x000f280000300800 */
[----:B------:R1:W-:Y:S04]  /*43c80*/  LDGSTS.E [R2+0x4f00], desc[UR14][R4.64], P0 ;  /* 0x04f0000004027fae */ /* 0x0003e8000812184e */
[----:B------:R-:W-:Y:S04]  /*43c90*/  STL [R1+0x1910], R15 ;  /* 0x0019100f01007387 */ /* 0x000fe80000100800 */
[----:B--2---:R-:W2:Y:S01]  /*43ca0*/  LDL.LU R3, [R1+0x1944] ;  /* 0x0019440001037983 */ /* 0x004ea20000300800 */
[----:B------:R-:W-:-:S03]  /*43cb0*/  IADD3 R9, P0, R9, UR13, RZ ;  /* 0x0000000d09097c10 */ /* 0x000fc6000ff1e0ff */
[----:B------:R-:W2:Y:S01]  /*43cc0*/  LDL.LU R18, [R1+0x1938] ;  /* 0x0019380001127983 */ /* 0x000ea20000300800 */
[----:B-1----:R-:W-:Y:S01]  /*43cd0*/  IMAD.MOV.U32 R4, RZ, RZ, R11 ;  /* 0x000000ffff047224 */ /* 0x002fe200078e000b */
[----:B------:R-:W-:Y:S02]  /*43ce0*/  MOV R5, R15 ;  /* 0x0000000f00057202 */ /* 0x000fe40000000f00 */
        /* <DEDUP_REMOVED lines=13> */
[----:B------:R-:W-:Y:S02]  /*43dc0*/  IADD3 R12, P0, R12, UR13, RZ ;  /* 0x0000000d0c0c7c10 */ /* 0x000fe4000ff1e0ff */
[----:B------:R-:W-:Y:S01]  /*43dd0*/  IADD3 R7, P2, R7, UR13, RZ ;  /* 0x0000000d07077c10 */ /* 0x000fe2000ff5e0ff */
[----:B------:R1:W-:Y:S02]  /*43de0*/  LDGSTS.E [R2+0x6900], desc[UR14][R4.64], P1 ;  /* 0x0690000004027fae */ /* 0x0003e4000892184e */
[----:B-1----:R-:W-:Y:S01]  /*43df0*/  MOV R4, R6 ;  /* 0x0000000600047202 */ /* 0x002fe20000000f00 */
[----:B------:R-:W-:Y:S01]  /*43e00*/  IMAD.MOV.U32 R5, RZ, RZ, R10 ;  /* 0x000000ffff057224 */ /* 0x000fe200078e000a */
[----:B------:R-:W2:Y:S04]  /*43e10*/  LDL.LU R6, [R1+0xdc8] ;  /* 0x000dc80001067983 */ /* 0x000ea80000300800 */
[----:B------:R-:W2:Y:S04]  /*43e20*/  LDL.LU R10, [R1+0xdd0] ;  /* 0x000dd000010a7983 */ /* 0x000ea80000300800 */
[----:B------:R-:W-:Y:S04]  /*43e30*/  STL [R1+0x192c], R12 ;  /* 0x00192c0c01007387 */ /* 0x000fe80000100800 */
[----:B------:R1:W-:Y:S01]  /*43e40*/  LDGSTS.E [R2+0x6a00], desc[UR14][R4.64], P1 ;  /* 0x06a0000004027fae */ /* 0x0003e2000892184e */
[----:B---3--:R-:W-:-:S05]  /*43e50*/  IADD3.X R14, R14, UR7, RZ, P0, !PT ;  /* 0x000000070e0e7c10 */ /* 0x008fca00087fe4ff */
[----:B------:R3:W-:Y:S01]  /*43e60*/  STL [R1+0x1928], R14 ;  /* 0x0019280e01007387 */ /* 0x0007e20000100800 */
[----:B------:R-:W-:-:S03]  /*43e70*/  IADD3.X R8, R8, UR7, RZ, P2, !PT ;  /* 0x0000000708087c10 */ /* 0x000fc600097fe4ff */
[----:B------:R-:W-:Y:S04]  /*43e80*/  STL [R1+0x1934], R7 ;  /* 0x0019340701007387 */ /* 0x000fe80000100800 */
[----:B------:R-:W2:Y:S04]  /*43e90*/  LDL.LU R16, [R1+0xdc4] ;  /* 0x000dc40001107983 */ /* 0x000ea80000300800 */
[----:B------:R3:W-:Y:S04]  /*43ea0*/  STL [R1+0x1930], R8 ;  /* 0x0019300801007387 */ /* 0x0007e80000100800 */
[----:B------:R-:W2:Y:S01]  /*43eb0*/  LDL.LU R15, [R1+0xdcc] ;  /* 0x000dcc00010f7983 */ /* 0x000ea20000300800 */
[----:B-1----:R-:W-:Y:S01]  /*43ec0*/  IMAD.MOV.U32 R4, RZ, RZ, R12 ;  /* 0x000000ffff047224 */ /* 0x002fe200078e000c */
[----:B------:R-:W-:-:S02]  /*43ed0*/  MOV R5, R14 ;  /* 0x0000000e00057202 */ /* 0x000fc40000000f00 */
[----:B---3--:R-:W3:Y:S04]  /*43ee0*/  LDL.LU R14, [R1+0xdd4] ;  /* 0x000dd400010e7983 */ /* 0x008ee80000300800 */
[----:B------:R1:W-:Y:S02]  /*43ef0*/  LDGSTS.E [R2+0x6b00], desc[UR14][R4.64], P1 ;  /* 0x06b0000004027fae */ /* 0x0003e4000892184e */
[----:B-1----:R-:W-:Y:S02]  /*43f00*/  IMAD.MOV.U32 R5, RZ, RZ, R8 ;  /* 0x000000ffff057224 */ /* 0x002fe400078e0008 */
[----:B------:R-:W3:Y:S01]  /*43f10*/  LDL.LU R8, [R1+0xdd8] ;  /* 0x000dd80001087983 */ /* 0x000ee20000300800 */
[----:B----4-:R-:W-:Y:S01]  /*43f20*/  IADD3 R17, P0, R17, UR13, RZ ;  /* 0x0000000d11117c10 */ /* 0x010fe2000ff1e0ff */
[----:B------:R-:W-:-:S02]  /*43f30*/  IMAD.MOV.U32 R4, RZ, RZ, R7 ;  /* 0x000000ffff047224 */ /* 0x000fc400078e0007 */
[----:B------:R-:W4:Y:S04]  /*43f40*/  LDL.LU R12, [R1+0xddc] ;  /* 0x000ddc00010c7983 */ /* 0x000f280000300800 */
[----:B------:R-:W4:Y:S01]  /*43f50*/  LDL.LU R7, [R1+0xde0] ;  /* 0x000de00001077983 */ /* 0x000f220000300800 */
[----:B--2---:R-:W-:-:S03]  /*43f60*/  IADD3 R3, P2, R3, UR13, RZ ;  /* 0x0000000d03037c10 */ /* 0x004fc6000ff5e0ff */
[----:B------:R1:W-:Y:S01]  /*43f70*/  LDGSTS.E [R2+0x6c00], desc[UR14][R4.64], P1 ;  /* 0x06c0000004027fae */ /* 0x0003e2000892184e */
[----:B------:R-:W-:-:S03]  /*43f80*/  IADD3.X R18, R18, UR7, RZ, P0, !PT ;  /* 0x0000000712127c10 */ /* 0x000fc600087fe4ff */
[----:B------:R-:W-:Y:S01]  /*43f90*/  STL [R1+0x193c], R17 ;  /* 0x00193c1101007387 */ /* 0x000fe20000100800 */
[----:B------:R-:W-:Y:S02]  /*43fa0*/  IADD3.X R11, R11, UR7, RZ, P2, !PT ;  /* 0x000000070b0b7c10 */ /* 0x000fe400097fe4ff */
[----:B-1----:R-:W-:Y:S01]  /*43fb0*/  MOV R4, R17 ;  /* 0x0000001100047202 */ /* 0x002fe20000000f00 */
[----:B------:R-:W-:Y:S01]  /*43fc0*/  IMAD.MOV.U32 R5, RZ, RZ, R18 ;  /* 0x000000ffff057224 */ /* 0x000fe200078e0012 */
[----:B------:R-:W-:Y:S04]  /*43fd0*/  STL [R1+0x1938], R18 ;  /* 0x0019381201007387 */ /* 0x000fe80000100800 */
[----:B------:R1:W-:Y:S04]  /*43fe0*/  LDGSTS.E [R2+0x6d00], desc[UR14][R4.64], P1 ;  /* 0x06d0000004027fae */ /* 0x0003e8000892184e */
[----:B------:R-:W-:Y:S04]  /*43ff0*/  STL [R1+0x1944], R3 ;  /* 0x0019440301007387 */ /* 0x000fe80000100800 */
[----:B------:R2:W-:Y:S01]  /*44000*/  STL [R1+0x1940], R11 ;  /* 0x0019400b01007387 */ /* 0x0005e20000100800 */
[----:B-1----:R-:W-:Y:S01]  /*44010*/  IMAD.MOV.U32 R4, RZ, RZ, R3 ;  /* 0x000000ffff047224 */ /* 0x002fe200078e0003 */
[----:B------:R-:W-:-:S02]  /*44020*/  MOV R5, R11 ;  /* 0x0000000b00057202 */ /* 0x000fc40000000f00 */
[----:B--2---:R-:W2:Y:S04]  /*44030*/  LDL.LU R11, [R1+0xde8] ;  /* 0x000de800010b7983 */ /* 0x004ea80000300800 */
[----:B------:R-:W2:Y:S04]  /*44040*/  LDL.LU R3, [R1+0xdf0] ;  /* 0x000df00001037983 */ /* 0x000ea80000300800 */
[----:B------:R1:W-:Y:S01]  /*44050*/  LDGSTS.E [R2+0x6e00], desc[UR14][R4.64], P1 ;  /* 0x06e0000004027fae */ /* 0x0003e2000892184e */
[----:B------:R-:W-:-:S04]  /*44060*/  IADD3 R9, P0, R9, UR13, RZ ;  /* 0x0000000d09097c10 */ /* 0x000fc8000ff1e0ff */
[----:B------:R-:W-:Y:S01]  /*44070*/  IADD3.X R13, R13, UR7, RZ, P0, !PT ;  /* 0x000000070d0d7c10 */ /* 0x000fe200087fe4ff */
[----:B------:R-:W-:Y:S04]  /*44080*/  STL [R1+0x194c], R9 ;  /* 0x00194c0901007387 */ /* 0x000fe80000100800 */
[----:B------:R1:W-:Y:S02]  /*44090*/  STL [R1+0x1948], R13 ;  /* 0x0019480d01007387 */ /* 0x0003e40000100800 */
[----:B-1----:R-:W-:Y:S02]  /*440a0*/  IMAD.MOV.U32 R5, RZ, RZ, R13 ;  /* 0x000000ffff057224 */ /* 0x002fe400078e000d */
[----:B------:R-:W-:Y:S01]  /*440b0*/  IMAD.MOV.U32 R4, RZ, RZ, R9 ;  /* 0x000000ffff047224 */ /* 0x000fe200078e0009 */
[----:B------:R-:W-:Y:S01]  /*440c0*/  UISETP.GT.AND UP1, UPT, UR17, 0x11, UPT ;  /* 0x000000111100788c */ /* 0x000fe2000bf24270 */
[----:B------:R-:W2:Y:S04]  /*440d0*/  LDL.LU R13, [R1+0xde4] ;  /* 0x000de400010d7983 */ /* 0x000ea80000300800 */
[----:B------:R-:W2:Y:S01]  /*440e0*/  LDL.LU R9, [R1+0xdec] ;  /* 0x000dec0001097983 */ /* 0x000ea20000300800 */
[----:B------:R-:W-:-:S03]  /*440f0*/  USEL UR12, URZ, 0x4, !UP1 ;  /* 0x000000043f0c7887 */ /* 0x000fc6000c800000 */
[----:B------:R1:W-:Y:S01]  /*44100*/  LDGSTS.E [R2+0x6f00], desc[UR14][R4.64], P1 ;  /* 0x06f0000004027fae */ /* 0x0003e2000892184e */
[----:B------:R-:W-:Y:S01]  /*44110*/  USEL UR12, UR12, URZ, !UP0 ;  /* 0x0000003f0c0c7287 */ /* 0x000fe2000c000000 */
[----:B------:R-:W-:-:S05]  /*44120*/  IADD3 R6, P1, R6, UR13, RZ ;  /* 0x0000000d06067c10 */ /* 0x000fca000ff3e0ff */
[----:B------:R-:W-:Y:S02]  /*44130*/  ISETP.NE.U32.AND P0, PT, RZ, UR12, PT ;  /* 0x0000000cff007c0c */ /* 0x000fe4000bf05070 */
[----:B------:R-:W-:Y:S01]  /*44140*/  IADD3 R10, P2, R10, UR13, RZ ;  /* 0x0000000d0a0a7c10 */ /* 0x000fe2000ff5e0ff */
[----:B------:R1:W-:Y:S02]  /*44150*/  STL [R1+0xdc8], R6 ;  /* 0x000dc80601007387 */ /* 0x0003e40000100800 */
[----:B-1----:R-:W-:Y:S02]  /*44160*/  MOV R4, R6 ;  /* 0x0000000600047202 */ /* 0x002fe40000000f00 */
[----:B------:R-:W-:-:S05]  /*44170*/  IADD3.X R16, R16, UR7, RZ, P1, !PT ;  /* 0x0000000710107c10 */ /* 0x000fca0008ffe4ff */
[----:B------:R-:W-:Y:S01]  /*44180*/  IMAD.MOV.U32 R5, RZ, RZ, R16 ;  /* 0x000000ffff057224 */ /* 0x000fe200078e0010 */
[----:B------:R-:W-:Y:S01]  /*44190*/  STL [R1+0xdc4], R16 ;  /* 0x000dc41001007387 */ /* 0x000fe20000100800 */
[----:B------:R-:W-:-:S03]  /*441a0*/  IADD3.X R15, R15, UR7, RZ, P2, !PT ;  /* 0x000000070f0f7c10 */ /* 0x000fc600097fe4ff */
[----:B------:R1:W-:Y:S04]  /*441b0*/  STL [R1+0xdd0], R10 ;  /* 0x000dd00a01007387 */ /* 0x0003e80000100800 */
[----:B------:R-:W2:Y:S04]  /*441c0*/  LDL.LU R6, [R1+0xdf8] ;  /* 0x000df80001067983 */ /* 0x000ea80000300800 */
[----:B------:R1:W-:Y:S04]  /*441d0*/  LDGSTS.E [R2+0x8800], desc[UR14][R4.64], P0 ;  /* 0x0880000004027fae */ /* 0x0003e8000812184e */
[----:B------:R-:W-:Y:S01]  /*441e0*/  STL [R1+0xdcc], R15 ;  /* 0x000dcc0f01007387 */ /* 0x000fe20000100800 */
[----:B-1----:R-:W-:-:S03]  /*441f0*/  IMAD.MOV.U32 R4, RZ, RZ, R10 ;  /* 0x000000ffff047224 */ /* 0x002fc600078e000a */
[----:B------:R-:W2:Y:S01]  /*44200*/  LDL.LU R10, [R1+0xdf4] ;  /* 0x000df400010a7983 */ /* 0x000ea20000300800 */
[----:B---3--:R-:W-:Y:S02]  /*44210*/  IADD3 R8, P1, R8, UR13, RZ ;  /* 0x0000000d08087c10 */ /* 0x008fe4000ff3e0ff */
[----:B------:R-:W-:Y:S02]  /*44220*/  MOV R5, R15 ;  /* 0x0000000f00057202 */ /* 0x000fe40000000f00 */
[----:B------:R-:W-:Y:S02]  /*44230*/  IADD3.X R14, R14, UR7, RZ, P1, !PT ;  /* 0x000000070e0e7c10 */ /* 0x000fe40008ffe4ff */
[----:B----4-:R-:W-:Y:S01]  /*44240*/  IADD3 R7, P2, R7, UR13, RZ ;  /* 0x0000000d07077c10 */ /* 0x010fe2000ff5e0ff */
[----:B------:R1:W-:Y:S03]  /*44250*/  STL [R1+0xdd8], R8 ;  /* 0x000dd80801007387 */ /* 0x0003e60000100800 */
[----:B------:R-:W-:Y:S01]  /*44260*/  IADD3.X R12, R12, UR7, RZ, P2, !PT ;  /* 0x000000070c0c7c10 */ /* 0x000fe200097fe4ff */
[----:B------:R3:W-:Y:S04]  /*44270*/  LDGSTS.E [R2+0x8900], desc[UR14][R4.64], P0 ;  /* 0x0890000004027fae */ /* 0x0007e8000812184e */
[----:B------:R-:W-:Y:S04]  /*44280*/  STL [R1+0xdd4], R14 ;  /* 0x000dd40e01007387 */ /* 0x000fe80000100800 */
[----:B------:R-:W-:Y:S01]  /*44290*/  STL [R1+0xde0], R7 ;  /* 0x000de00701007387 */ /* 0x000fe20000100800 */
[----:B---3--:R-:W-:-:S03]  /*442a0*/  IMAD.MOV.U32 R4, RZ, RZ, R8 ;  /* 0x000000ffff047224 */ /* 0x008fc600078e0008 */
[----:B-1----:R-:W3:Y:S01]  /*442b0*/  LDL.LU R8, [R1+0xe00] ;  /* 0x000e000001087983 */ /* 0x002ee20000300800 */
[----:B------:R-:W-:-:S03]  /*442c0*/  IMAD.MOV.U32 R5, RZ, RZ, R14 ;  /* 0x000000ffff057224 */ /* 0x000fc600078e000e */
[----:B------:R1:W-:Y:S04]  /*442d0*/  STL [R1+0xddc], R12 ;  /* 0x000ddc0c01007387 */ /* 0x0003e80000100800 */
[----:B------:R-:W4:Y:S04]  /*442e0*/  LDL.LU R17, [R1+0xec8] ;  /* 0x000ec80001117983 */ /* 0x000f280000300800 */
[----:B------:R-:W4:Y:S04]  /*442f0*/  LDL.LU R16, [R1+0xdfc] ;  /* 0x000dfc0001107983 */ /* 0x000f280000300800 */
[----:B------:R1:W-:Y:S04]  /*44300*/  LDGSTS.E [R2+0x8a00], desc[UR14][R4.64], P0 ;  /* 0x08a0000004027fae */ /* 0x0003e8000812184e */
[----:B------:R-:W4:Y:S01]  /*44310*/  LDL.LU R18, [R1+0xec4] ;  /* 0x000ec40001127983 */ /* 0x000f220000300800 */
[----:B--2---:R-:W-:-:S02]  /*44320*/  IADD3 R11, P1, R11, UR13, RZ ;  /* 0x0000000d0b0b7c10 */ /* 0x004fc4000ff3e0ff */
[----:B------:R-:W-:Y:S02]  /*44330*/  IADD3 R3, P2, R3, UR13, RZ ;  /* 0x0000000d03037c10 */ /* 0x000fe4000ff5e0ff */
[----:B-1----:R-:W-:Y:S01]  /*44340*/  MOV R4, R7 ;  /* 0x0000000700047202 */ /* 0x002fe20000000f00 */
[----:B------:R-:W-:Y:S02]  /*44350*/  IMAD.MOV.U32 R5, RZ, RZ, R12 ;  /* 0x000000ffff057224 */ /* 0x000fe400078e000c */
[----:B------:R-:W2:Y:S04]  /*44360*/  LDL.LU R12, [R1+0xed0] ;  /* 0x000ed000010c7983 */ /* 0x000ea80000300800 */
[----:B------:R-:W2:Y:S04]  /*44370*/  LDL.LU R7, [R1+0xed8] ;  /* 0x000ed80001077983 */ /* 0x000ea80000300800 */
[----:B------:R-:W-:Y:S04]  /*44380*/  STL [R1+0xde8], R11 ;  /* 0x000de80b01007387 */ /* 0x000fe80000100800 */
[----:B------:R1:W-:Y:S02]  /*44390*/  LDGSTS.E [R2+0x8b00], desc[UR14][R4.64], P0 ;  /* 0x08b0000004027fae */ /* 0x0003e4000812184e */
[----:B-1----:R-:W-:Y:S01]  /*443a0*/  IMAD.MOV.U32 R4, RZ, RZ, R11 ;  /* 0x000000ffff047224 */ /* 0x002fe200078e000b */
[----:B------:R-:W-:-:S02]  /*443b0*/  IADD3.X R13, R13, UR7, RZ, P1, !PT ;  /* 0x000000070d0d7c10 */ /* 0x000fc40008ffe4ff */
        /* <DEDUP_REMOVED lines=8> */
[----:B------:R-:W-:-:S02]  /*44440*/  IMAD.MOV.U32 R5, RZ, RZ, R9 ;  /* 0x000000ffff057224 */ /* 0x000fc400078e0009 */
[----:B------:R-:W-:Y:S01]  /*44450*/  IMAD.MOV.U32 R4, RZ, RZ, R3 ;  /* 0x000000ffff047224 */ /* 0x000fe200078e0003 */
[----:B-1----:R-:W2:Y:S04]  /*44460*/  LDL.LU R9, [R1+0xee0] ;  /* 0x000ee00001097983 */ /* 0x002ea80000300800 */
[----:B------:R-:W2:Y:S01]  /*44470*/  LDL.LU R3, [R1+0xee8] ;  /* 0x000ee80001037983 */ /* 0x000ea20000300800 */
[----:B------:R-:W-:-:S03]  /*44480*/  UISETP.GT.AND UP1, UPT, UR17, 0x15, UPT ;  /* 0x000000151100788c */ /* 0x000fc6000bf24270 */
[----:B------:R1:W-:Y:S01]  /*44490*/  LDGSTS.E [R2+0x8d00], desc[UR14][R4.64], P0 ;  /* 0x08d0000004027fae */ /* 0x0003e2000812184e */
[----:B------:R-:W-:Y:S01]  /*444a0*/  USEL UR12, URZ, 0x4, !UP1 ;  /* 0x000000043f0c7887 */ /* 0x000fe2000c800000 */
[----:B------:R-:W-:-:S05]  /*444b0*/  IADD3 R6, P1, R6, UR13, RZ ;  /* 0x0000000d06067c10 */ /* 0x000fca000ff3e0ff */
[----:B------:R-:W-:Y:S01]  /*444c0*/  STL [R1+0xdf8], R6 ;  /* 0x000df80601007387 */ /* 0x000fe20000100800 */
[----:B------:R-:W-:-:S05]  /*444d0*/  IADD3.X R10, R10, UR7, RZ, P1, !PT ;  /* 0x000000070a0a7c10 */ /* 0x000fca0008ffe4ff */
[----:B------:R1:W-:Y:S04]  /*444e0*/  STL [R1+0xdf4], R10 ;  /* 0x000df40a01007387 */ /* 0x0003e80000100800 */
[----:B------:R-:W2:Y:S04]  /*444f0*/  LDL.LU R14, [R1+0xedc] ;  /* 0x000edc00010e7983 */ /* 0x000ea80000300800 */
[----:B------:R-:W2:Y:S01]  /*44500*/  LDL.LU R15, [R1+0xee4] ;  /* 0x000ee400010f7983 */ /* 0x000ea20000300800 */
[----:B-1----:R-:W-:Y:S01]  /*44510*/  MOV R4, R6 ;  /* 0x0000000600047202 */ /* 0x002fe20000000f00 */
[----:B------:R-:W-:Y:S01]  /*44520*/  IMAD.MOV.U32 R5, RZ, RZ, R10 ;  /* 0x000000ffff057224 */ /* 0x000fe200078e000a */
[----:B------:R-:W-:Y:S01]  /*44530*/  USEL UR12, UR12, URZ, !UP0 ;  /* 0x0000003f0c0c7287 */ /* 0x000fe2000c000000 */
[----:B------:R-:W2:Y:S04]  /*44540*/  LDL.LU R10, [R1+0xef0] ;  /* 0x000ef000010a7983 */ /* 0x000ea80000300800 */
[----:B------:R1:W-:Y:S01]  /*44550*/  LDGSTS.E [R2+0x8e00], desc[UR14][R4.64], P0 ;  /* 0x08e0000004027fae */ /* 0x0003e2000812184e */
[----:B---3--:R-:W-:-:S03]  /*44560*/  IADD3 R8, P2, R8, UR13, RZ ;  /* 0x0000000d08087c10 */ /* 0x008fc6000ff5e0ff */
[----:B------:R-:W3:Y:S01]  /*44570*/  LDL.LU R6, [R1+0xef8] ;  /* 0x000ef80001067983 */ /* 0x000ee20000300800 */
[----:B------:R-:W-:-:S03]  /*44580*/  ISETP.NE.U32.AND P1, PT, RZ, UR12, PT ;  /* 0x0000000cff007c0c */ /* 0x000fc6000bf25070 */
[----:B------:R-:W-:Y:S01]  /*44590*/  STL [R1+0xe00], R8 ;  /* 0x000e000801007387 */ /* 0x000fe20000100800 */
[----:B-1----:R-:W-:Y:S01]  /*445a0*/  IMAD.MOV.U32 R4, RZ, RZ, R8 ;  /* 0x000000ffff047224 */ /* 0x002fe200078e0008 */
[----:B----4-:R-:W-:Y:S02]  /*445b0*/  IADD3 R17, P3, R17, UR13, RZ ;  /* 0x0000000d11117c10 */ /* 0x010fe4000ff7e0ff */
[----:B------:R-:W-:-:S04]  /*445c0*/  IADD3.X R16, R16, UR7, RZ, P2, !PT ;  /* 0x0000000710107c10 */ /* 0x000fc800097fe4ff */
[----:B------:R-:W-:Y:S01]  /*445d0*/  MOV R5, R16 ;  /* 0x0000001000057202 */ /* 0x000fe20000000f00 */
[----:B------:R1:W-:Y:S01]  /*445e0*/  STL [R1+0xdfc], R16 ;  /* 0x000dfc1001007387 */ /* 0x0003e20000100800 */
[----:B------:R-:W-:-:S03]  /*445f0*/  IADD3.X R18, R18, UR7, RZ, P3, !PT ;  /* 0x0000000712127c10 */ /* 0x000fc60009ffe4ff */
[----:B------:R-:W-:Y:S04]  /*44600*/  STL [R1+0xec8], R17 ;  /* 0x000ec81101007387 */ /* 0x000fe80000100800 */
[----:B------:R4:W-:Y:S04]  /*44610*/  LDGSTS.E [R2+0x8f00], desc[UR14][R4.64], P0 ;  /* 0x08f0000004027fae */ /* 0x0009e8000812184e */
[----:B-1----:R-:W3:Y:S01]  /*44620*/  LDL.LU R16, [R1+0xeec] ;  /* 0x000eec0001107983 */ /* 0x002ee20000300800 */
[----:B--2---:R-:W-:-:S03]  /*44630*/  IADD3 R12, P0, R12, UR13, RZ ;  /* 0x0000000d0c0c7c10 */ /* 0x004fc6000ff1e0ff */
[----:B------:R-:W-:Y:S01]  /*44640*/  STL [R1+0xec4], R18 ;  /* 0x000ec41201007387 */ /* 0x000fe20000100800 */
[----:B------:R-:W-:Y:S01]  /*44650*/  IADD3 R7, P2, R7, UR13, RZ ;  /* 0x0000000d07077c10 */ /* 0x000fe2000ff5e0ff */
[----:B----4-:R-:W-:Y:S02]  /*44660*/  IMAD.MOV.U32 R4, RZ, RZ, R17 ;  /* 0x000000ffff047224 */ /* 0x010fe400078e0011 */
[----:B------:R-:W2:Y:S01]  /*44670*/  LDL.LU R8, [R1+0xef4] ;  /* 0x000ef40001087983 */ /* 0x000ea20000300800 */
[----:B------:R-:W-:-:S03]  /*44680*/  IMAD.MOV.U32 R5, RZ, RZ, R18 ;  /* 0x000000ffff057224 */ /* 0x000fc600078e0012 */
[----:B------:R1:W-:Y:S04]  /*44690*/  STL [R1+0xed0], R12 ;  /* 0x000ed00c01007387 */ /* 0x0003e80000100800 */
[----:B------:R4:W-:Y:S02]  /*446a0*/  LDGSTS.E [R2+0xa800], desc[UR14][R4.64], P1 ;  /* 0x0a80000004027fae */ /* 0x0009e4000892184e */
[----:B----4-:R-:W-:Y:S02]  /*446b0*/  MOV R4, R12 ;  /* 0x0000000c00047202 */ /* 0x010fe40000000f00 */
[----:B------:R-:W-:-:S05]  /*446c0*/  IADD3.X R13, R13, UR7, RZ, P0, !PT ;  /* 0x000000070d0d7c10 */ /* 0x000fca00087fe4ff */
[----:B------:R4:W-:Y:S01]  /*446d0*/  STL [R1+0xecc], R13 ;  /* 0x000ecc0d01007387 */ /* 0x0009e20000100800 */
[----:B------:R-:W-:-:S03]  /*446e0*/  IADD3.X R11, R11, UR7, RZ, P2, !PT ;  /* 0x000000070b0b7c10 */ /* 0x000fc600097fe4ff */
[----:B------:R-:W-:Y:S01]  /*446f0*/  STL [R1+0xed8], R7 ;  /* 0x000ed80701007387 */ /* 0x000fe20000100800 */
[----:B------:R-:W-:-:S03]  /*44700*/  IMAD.MOV.U32 R5, RZ, RZ, R13 ;  /* 0x000000ffff057224 */ /* 0x000fc600078e000d */
[----:B-1----:R-:W2:Y:S04]  /*44710*/  LDL.LU R12, [R1+0xf00] ;  /* 0x000f0000010c7983 */ /* 0x002ea80000300800 */
[----:B------:R1:W-:Y:S04]  /*44720*/  STL [R1+0xed4], R11 ;  /* 0x000ed40b01007387 */ /* 0x0003e80000100800 */
[----:B----4-:R-:W4:Y:S01]  /*44730*/  LDL.LU R13, [R1+0xefc] ;  /* 0x000efc00010d7983 */ /* 0x010f220000300800 */
[----:B------:R-:W-:-:S03]  /*44740*/  IADD3 R9, P0, R9, UR13, RZ ;  /* 0x0000000d09097c10 */ /* 0x000fc6000ff1e0ff */
[----:B------:R1:W-:Y:S01]  /*44750*/  LDGSTS.E [R2+0xa900], desc[UR14][R4.64], P1 ;  /* 0x0a90000004027fae */ /* 0x0003e2000892184e */
[----:B------:R-:W-:Y:S01]  /*44760*/  IADD3 R3, P2, R3, UR13, RZ ;  /* 0x0000000d03037c10 */ /* 0x000fe2000ff5e0ff */
[----:B-1----:R-:W-:Y:S01]  /*44770*/  IMAD.MOV.U32 R4, RZ, RZ, R7 ;  /* 0x000000ffff047224 */ /* 0x002fe200078e0007 */
[----:B------:R-:W-:Y:S02]  /*44780*/  MOV R5, R11 ;  /* 0x0000000b00057202 */ /* 0x000fe40000000f00 */
[----:B------:R-:W4:Y:S04]  /*44790*/  LDL.LU R11, [R1+0xfc8] ;  /* 0x000fc800010b7983 */ /* 0x000f280000300800 */
[----:B------:R-:W4:Y:S04]  /*447a0*/  LDL.LU R7, [R1+0xfd0] ;  /* 0x000fd00001077983 */ /* 0x000f280000300800 */
[----:B------:R-:W-:Y:S04]  /*447b0*/  STL [R1+0xee0], R9 ;  /* 0x000ee00901007387 */ /* 0x000fe80000100800 */
[----:B------:R1:W-:Y:S02]  /*447c0*/  LDGSTS.E [R2+0xaa00], desc[UR14][R4.64], P1 ;  /* 0x0aa0000004027fae */ /* 0x0003e4000892184e */
[----:B-1----:R-:W-:Y:S01]  /*447d0*/  IMAD.MOV.U32 R4, RZ, RZ, R9 ;  /* 0x000000ffff047224 */ /* 0x002fe200078e0009 */
[----:B------:R-:W-:-:S02]  /*447e0*/  IADD3.X R14, R14, UR7, RZ, P0, !PT ;  /* 0x000000070e0e7c10 */ /* 0x000fc400087fe4ff */
[----:B------:R-:W-:-:S03]  /*447f0*/  IADD3.X R15, R15, UR7, RZ, P2, !PT ;  /* 0x000000070f0f7c10 */ /* 0x000fc600097fe4ff */
[----:B------:R1:W-:Y:S01]  /*44800*/  STL [R1+0xedc], R14 ;  /* 0x000edc0e01007387 */ /* 0x0003e20000100800 */
[----:B------:R-:W-:-:S03]  /*44810*/  IMAD.MOV.U32 R5, RZ, RZ, R14 ;  /* 0x000000ffff057224 */ /* 0x000fc600078e000e */
[----:B------:R-:W-:Y:S01]  /*44820*/  STL [R1+0xee8], R3 ;  /* 0x000ee80301007387 */ /* 0x000fe20000100800 */
[----:B------:R-:W-:-:S03]  /*44830*/  IADD3 R10, P0, R10, UR13, RZ ;  /* 0x0000000d0a0a7c10 */ /* 0x000fc6000ff1e0ff */
[----:B------:R3:W-:Y:S04]  /*44840*/  LDGSTS.E [R2+0xab00], desc[UR14][R4.64], P1 ;  /* 0x0ab0000004027fae */ /* 0x0007e8000892184e */
[----:B-1----:R-:W4:Y:S04]  /*44850*/  LDL.LU R14, [R1+0xfc4] ;  /* 0x000fc400010e7983 */ /* 0x002f280000300800 */
[----:B------:R1:W-:Y:S04]  /*44860*/  STL [R1+0xee4], R15 ;  /* 0x000ee40f01007387 */ /* 0x0003e80000100800 */
[----:B------:R-:W4:Y:S01]  /*44870*/  LDL.LU R9, [R1+0xfcc] ;  /* 0x000fcc0001097983 */ /* 0x000f220000300800 */
[----:B---3--:R-:W-:Y:S01]  /*44880*/  MOV R4, R3 ;  /* 0x0000000300047202 */ /* 0x008fe20000000f00 */
[----:B------:R-:W-:Y:S01]  /*44890*/  IMAD.MOV.U32 R5, RZ, RZ, R15 ;  /* 0x000000ffff057224 */ /* 0x000fe200078e000f */
[----:B------:R-:W-:Y:S01]  /*448a0*/  IADD3 R6, P2, R6, UR13, RZ ;  /* 0x0000000d06067c10 */ /* 0x000fe2000ff5e0ff */
[----:B-1----:R-:W3:Y:S04]  /*448b0*/  LDL.LU R15, [R1+0xfd8] ;  /* 0x000fd800010f7983 */ /* 0x002ee80000300800 */
[----:B------:R-:W3:Y:S04]  /*448c0*/  LDL.LU R3, [R1+0xfe0] ;  /* 0x000fe00001037983 */ /* 0x000ee80000300800 */
[----:B------:R-:W-:Y:S04]  /*448d0*/  STL [R1+0xef0], R10 ;  /* 0x000ef00a01007387 */ /* 0x000fe80000100800 */
[----:B------:R1:W-:Y:S01]  /*448e0*/  LDGSTS.E [R2+0xac00], desc[UR14][R4.64], P1 ;  /* 0x0ac0000004027fae */ /* 0x0003e2000892184e */
[----:B------:R-:W-:-:S05]  /*448f0*/  IADD3.X R16, R16, UR7, RZ, P0, !PT ;  /* 0x0000000710107c10 */ /* 0x000fca00087fe4ff */
[----:B------:R2:W-:Y:S01]  /*44900*/  STL [R1+0xeec], R16 ;  /* 0x000eec1001007387 */ /* 0x0005e20000100800 */
[----:B-1----:R-:W-:-:S03]  /*44910*/  MOV R5, R16 ;  /* 0x0000001000057202 */ /* 0x002fc60000000f00 */
[----:B------:R-:W-:Y:S01]  /*44920*/  STL [R1+0xef8], R6 ;  /* 0x000ef80601007387 */ /* 0x000fe20000100800 */
[----:B--2---:R-:W-:Y:S01]  /*44930*/  IADD3.X R8, R8, UR7, RZ, P2, !PT ;  /* 0x0000000708087c10 */ /* 0x004fe200097fe4ff */
[----:B------:R-:W-:Y:S02]  /*44940*/  IMAD.MOV.U32 R4, RZ, RZ, R10 ;  /* 0x000000ffff047224 */ /* 0x000fe400078e000a */
[----:B------:R-:W2:Y:S04]  /*44950*/  LDL.LU R16, [R1+0xfd4] ;  /* 0x000fd40001107983 */ /* 0x000ea80000300800 */
[----:B------:R1:W-:Y:S04]  /*44960*/  STL [R1+0xef4], R8 ;  /* 0x000ef40801007387 */ /* 0x0003e80000100800 */
[----:B------:R1:W-:Y:S04]  /*44970*/  LDGSTS.E [R2+0xad00], desc[UR14][R4.64], P1 ;  /* 0x0ad0000004027fae */ /* 0x0003e8000892184e */
[----:B------:R-:W2:Y:S01]  /*44980*/  LDL.LU R10, [R1+0xfdc] ;  /* 0x000fdc00010a7983 */ /* 0x000ea20000300800 */
[----:B-1----:R-:W-:-:S02]  /*44990*/  IMAD.MOV.U32 R4, RZ, RZ, R6 ;  /* 0x000000ffff047224 */ /* 0x002fc400078e0006 */
[----:B------:R-:W-:Y:S02]  /*449a0*/  IMAD.MOV.U32 R5, RZ, RZ, R8 ;  /* 0x000000ffff057224 */ /* 0x000fe400078e0008 */
[----:B------:R-:W2:Y:S04]  /*449b0*/  LDL.LU R8, [R1+0xfe8] ;  /* 0x000fe80001087983 */ /* 0x000ea80000300800 */
[----:B------:R-:W2:Y:S04]  /*449c0*/  LDL.LU R6, [R1+0xff0] ;  /* 0x000ff00001067983 */ /* 0x000ea80000300800 */
[----:B------:R1:W-:Y:S01]  /*449d0*/  LDGSTS.E [R2+0xae00], desc[UR14][R4.64], P1 ;  /* 0x0ae0000004027fae */ /* 0x0003e2000892184e */
[----:B------:R-:W-:-:S04]  /*449e0*/  IADD3 R12, P0, R12, UR13, RZ ;  /* 0x0000000d0c0c7c10 */ /* 0x000fc8000ff1e0ff */
[----:B----4-:R-:W-:Y:S01]  /*449f0*/  IADD3.X R13, R13, UR7, RZ, P0, !PT ;  /* 0x000000070d0d7c10 */ /* 0x010fe200087fe4ff */
        /* <DEDUP_REMOVED lines=8> */
[----:B------:R-:W-:-:S03]  /*44a80*/  IADD3 R7, P2, R7, UR13, RZ ;  /* 0x0000000d07077c10 */ /* 0x000fc6000ff5e0ff */
[----:B------:R3:W-:Y:S01]  /*44a90*/  STL [R1+0xfc8], R11 ;  /* 0x000fc80b01007387 */ /* 0x0007e20000100800 */
[----:B-1----:R-:W-:Y:S01]  /*44aa0*/  IMAD.MOV.U32 R4, RZ, RZ, R11 ;  /* 0x000000ffff047224 */ /* 0x002fe200078e000b */
[----:B------:R-:W-:-:S04]  /*44ab0*/  UISETP.GT.AND UP1, UPT, UR17, 0x19, UPT ;  /* 0x000000191100788c */ /* 0x000fc8000bf24270 */
[----:B------:R-:W-:-:S04]  /*44ac0*/  USEL UR12, URZ, 0x4, !UP1 ;  /* 0x000000043f0c7887 */ /* 0x000fc8000c800000 */
[----:B------:R-:W-:-:S06]  /*44ad0*/  USEL UR12, UR12, URZ, !UP0 ;  /* 0x0000003f0c0c7287 */ /* 0x000fcc000c000000 */
[----:B------:R-:W-:Y:S02]  /*44ae0*/  ISETP.NE.U32.AND P0, PT, RZ, UR12, PT ;  /* 0x0000000cff007c0c */ /* 0x000fe4000bf05070 */
[----:B------:R-:W-:-:S05]  /*44af0*/  IADD3.X R14, R14, UR7, RZ, P1, !PT ;  /* 0x000000070e0e7c10 */ /* 0x000fca0008ffe4ff */
[----:B------:R1:W-:Y:S01]  /*44b00*/  STL [R1+0xfc4], R14 ;  /* 0x000fc40e01007387 */ /* 0x0003e20000100800 */
[----:B------:R-:W-:-:S03]  /*44b10*/  IADD3.X R9, R9, UR7, RZ, P2, !PT ;  /* 0x0000000709097c10 */ /* 0x000fc600097fe4ff */
[----:B------:R1:W-:Y:S01]  /*44b20*/  STL [R1+0xfd0], R7 ;  /* 0x000fd00701007387 */ /* 0x0003e20000100800 */
[----:B------:R-:W-:-:S03]  /*44b30*/  MOV R5, R14 ;  /* 0x0000000e00057202 */ /* 0x000fc60000000f00 */
[----:B---3--:R-:W3:Y:S04]  /*44b40*/  LDL.LU R11, [R1+0xff8] ;  /* 0x000ff800010b7983 */ /* 0x008ee80000300800 */
[----:B------:R2:W-:Y:S04]  /*44b50*/  STL [R1+0xfcc], R9 ;  /* 0x000fcc0901007387 */ /* 0x0005e80000100800 */
[----:B-1----:R-:W3:Y:S01]  /*44b60*/  LDL.LU R14, [R1+0xff4] ;  /* 0x000ff400010e7983 */ /* 0x002ee20000300800 */
[----:B------:R-:W-:-:S03]  /*44b70*/  IADD3 R15, P1, R15, UR13, RZ ;  /* 0x0000000d0f0f7c10 */ /* 0x000fc6000ff3e0ff */
[----:B------:R1:W-:Y:S01]  /*44b80*/  LDGSTS.E [R2+0xc800], desc[UR14][R4.64], P0 ;  /* 0x0c80000004027fae */ /* 0x0003e2000812184e */
[----:B------:R-:W-:Y:S01]  /*44b90*/  IADD3 R3, P2, R3, UR13, RZ ;  /* 0x0000000d03037c10 */ /* 0x000fe2000ff5e0ff */
[----:B-1----:R-:W-:Y:S02]  /*44ba0*/  IMAD.MOV.U32 R4, RZ, RZ, R7 ;  /* 0x000000ffff047224 */ /* 0x002fe400078e0007 */
[----:B------:R-:W-:Y:S01]  /*44bb0*/  IMAD.MOV.U32 R5, RZ, RZ, R9 ;  /* 0x000000ffff057224 */ /* 0x000fe200078e0009 */
[----:B------:R-:W3:Y:S01]  /*44bc0*/  LDL.LU R7, [R1+0x1000] ;  /* 0x0010000001077983 */ /* 0x000ee20000300800 */
[----:B--2---:R-:W-:-:S03]  /*44bd0*/  IADD3.X R16, R16, UR7, RZ, P1, !PT ;  /* 0x0000000710107c10 */ /* 0x004fc60008ffe4ff */
[----:B------:R-:W2:Y:S04]  /*44be0*/  LDL.LU R9, [R1+0x10c8] ;  /* 0x0010c80001097983 */ /* 0x000ea80000300800 */
[----:B------:R-:W-:Y:S04]  /*44bf0*/  STL [R1+0xfd8], R15 ;  /* 0x000fd80f01007387 */ /* 0x000fe80000100800 */
[----:B------:R1:W-:Y:S04]  /*44c00*/  LDGSTS.E [R2+0xc900], desc[UR14][R4.64], P0 ;  /* 0x0c90000004027fae */ /* 0x0003e8000812184e */
[----:B------:R1:W-:Y:S01]  /*44c10*/  STL [R1+0xfd4], R16 ;  /* 0x000fd41001007387 */ /* 0x0003e20000100800 */
[----:B------:R-:W-:-:S03]  /*44c20*/  IADD3.X R10, R10, UR7, RZ, P2, !PT ;  /* 0x000000070a0a7c10 */ /* 0x000fc600097fe4ff */
[----:B------:R-:W-:Y:S01]  /*44c30*/  STL [R1+0xfe0], R3 ;  /* 0x000fe00301007387 */ /* 0x000fe20000100800 */
[----:B-1----:R-:W-:-:S03]  /*44c40*/  IMAD.MOV.U32 R5, RZ, RZ, R16 ;  /* 0x000000ffff057224 */ /* 0x002fc600078e0010 */
[----:B------:R-:W2:Y:S01]  /*44c50*/  LDL.LU R16, [R1+0xffc] ;  /* 0x000ffc0001107983 */ /* 0x000ea20000300800 */
[----:B------:R-:W-:Y:S02]  /*44c60*/  MOV R4, R15 ;  /* 0x0000000f00047202 */ /* 0x000fe40000000f00 */
[----:B------:R-:W-:Y:S01]  /*44c70*/  IADD3 R8, P1, R8, UR13, RZ ;  /* 0x0000000d08087c10 */ /* 0x000fe2000ff3e0ff */
[----:B------:R1:W-:Y:S01]  /*44c80*/  STL [R1+0xfdc], R10 ;  /* 0x000fdc0a01007387 */ /* 0x0003e20000100800 */
[----:B------:R-:W-:-:S03]  /*44c90*/  IADD3 R6, P2, R6, UR13, RZ ;  /* 0x0000000d06067c10 */ /* 0x000fc6000ff5e0ff */
[----:B------:R-:W2:Y:S04]  /*44ca0*/  LDL.LU R15, [R1+0x10c4] ;  /* 0x0010c400010f7983 */ /* 0x000ea80000300800 */
[----:B------:R1:W-:Y:S02]  /*44cb0*/  LDGSTS.E [R2+0xca00], desc[UR14][R4.64], P0 ;  /* 0x0ca0000004027fae */ /* 0x0003e4000812184e */
[----:B-1----:R-:W-:Y:S01]  /*44cc0*/  IMAD.MOV.U32 R4, RZ, RZ, R3 ;  /* 0x000000ffff047224 */ /* 0x002fe200078e0003 */
[----:B------:R-:W-:Y:S02]  /*44cd0*/  MOV R5, R10 ;  /* 0x0000000a00057202 */ /* 0x000fe40000000f00 */
[----:B------:R-:W2:Y:S04]  /*44ce0*/  LDL.LU R10, [R1+0x10d0] ;  /* 0x0010d000010a7983 */ /* 0x000ea80000300800 */
[----:B------:R-:W2:Y:S04]  /*44cf0*/  LDL.LU R3, [R1+0x10d8] ;  /* 0x0010d80001037983 */ /* 0x000ea80000300800 */
        /* <DEDUP_REMOVED lines=9> */
[----:B-1----:R-:W2:Y:S04]  /*44d90*/  LDL.LU R13, [R1+0x10cc] ;  /* 0x0010cc00010d7983 */ /* 0x002ea80000300800 */
[----:B------:R1:W-:Y:S04]  /*44da0*/  STL [R1+0xfec], R12 ;  /* 0x000fec0c01007387 */ /* 0x0003e80000100800 */
[----:B------:R-:W2:Y:S01]  /*44db0*/  LDL.LU R8, [R1+0x10d4] ;  /* 0x0010d40001087983 */ /* 0x000ea20000300800 */
[----:B----4-:R-:W-:Y:S01]  /*44dc0*/  MOV R4, R6 ;  /* 0x0000000600047202 */ /* 0x010fe20000000f00 */
[----:B------:R-:W-:-:S02]  /*44dd0*/  IMAD.MOV.U32 R5, RZ, RZ, R12 ;  /* 0x000000ffff057224 */ /* 0x000fc400078e000c */
[----:B-1----:R-:W4:Y:S04]  /*44de0*/  LDL.LU R12, [R1+0x10e0] ;  /* 0x0010e000010c7983 */ /* 0x002f280000300800 */
[----:B------:R-:W4:Y:S04]  /*44df0*/  LDL.LU R6, [R1+0x10e8] ;  /* 0x0010e80001067983 */ /* 0x000f280000300800 */
[----:B------:R1:W-:Y:S01]  /*44e00*/  LDGSTS.E [R2+0xcd00], desc[UR14][R4.64], P0 ;  /* 0x0cd0000004027fae */ /* 0x0003e2000812184e */
[----:B------:R-:W-:Y:S01]  /*44e10*/  UISETP.GT.AND UP1, UPT, UR17, 0x1d, UPT ;  /* 0x0000001d1100788c */ /* 0x000fe2000bf24270 */
[----:B---3--:R-:W-:-:S04]  /*44e20*/  IADD3 R11, P1, R11, UR13, RZ ;  /* 0x0000000d0b0b7c10 */ /* 0x008fc8000ff3e0ff */
[----:B------:R-:W-:Y:S01]  /*44e30*/  IADD3.X R14, R14, UR7, RZ, P1, !PT ;  /* 0x000000070e0e7c10 */ /* 0x000fe20008ffe4ff */
[----:B------:R-:W-:Y:S03]  /*44e40*/  STL [R1+0xff8], R11 ;  /* 0x000ff80b01007387 */ /* 0x000fe60000100800 */
[----:B-1----:R-:W-:Y:S01]  /*44e50*/  MOV R5, R14 ;  /* 0x0000000e00057202 */ /* 0x002fe20000000f00 */
[----:B------:R1:W-:Y:S01]  /*44e60*/  STL [R1+0xff4], R14 ;  /* 0x000ff40e01007387 */ /* 0x0003e20000100800 */
[----:B------:R-:W-:Y:S01]  /*44e70*/  IMAD.MOV.U32 R4, RZ, RZ, R11 ;  /* 0x000000ffff047224 */ /* 0x000fe200078e000b */
[----:B------:R-:W-:Y:S02]  /*44e80*/  USEL UR12, URZ, 0x4, !UP1 ;  /* 0x000000043f0c7887 */ /* 0x000fe4000c800000 */
[----:B-1----:R-:W3:Y:S04]  /*44e90*/  LDL.LU R14, [R1+0x10dc] ;  /* 0x0010dc00010e7983 */ /* 0x002ee80000300800 */
[----:B------:R-:W3:Y:S01]  /*44ea0*/  LDL.LU R11, [R1+0x10e4] ;  /* 0x0010e400010b7983 */ /* 0x000ee20000300800 */
[----:B------:R-:W-:Y:S01]  /*44eb0*/  IADD3 R7, P2, R7, UR13, RZ ;  /* 0x0000000d07077c10 */ /* 0x000fe2000ff5e0ff */
[----:B------:R-:W-:-:S02]  /*44ec0*/  USEL UR12, UR12, URZ, !UP0 ;  /* 0x0000003f0c0c7287 */ /* 0x000fc4000c000000 */
[----:B------:R1:W-:Y:S01]  /*44ed0*/  LDGSTS.E [R2+0xce00], desc[UR14][R4.64], P0 ;  /* 0x0ce0000004027fae */ /* 0x0003e2000812184e */
[----:B--2---:R-:W-:-:S03]  /*44ee0*/  IADD3 R9, P3, R9, UR13, RZ ;  /* 0x0000000d09097c10 */ /* 0x004fc6000ff7e0ff */
[----:B------:R-:W-:Y:S01]  /*44ef0*/  ISETP.NE.U32.AND P1, PT, RZ, UR12, PT ;  /* 0x0000000cff007c0c */ /* 0x000fe2000bf25070 */
[----:B------:R2:W-:Y:S01]  /*44f00*/  STL [R1+0x1000], R7 ;  /* 0x0010000701007387 */ /* 0x0005e20000100800 */
[----:B-1----:R-:W-:Y:S01]  /*44f10*/  IMAD.MOV.U32 R4, RZ, RZ, R7 ;  /* 0x000000ffff047224 */ /* 0x002fe200078e0007 */
        /* <DEDUP_REMOVED lines=8> */
[----:B--2---:R-:W2:Y:S01]  /*44fa0*/  LDL.LU R7, [R1+0x10f8] ;  /* 0x0010f80001077983 */ /* 0x004ea20000300800 */
[----:B------:R-:W-:-:S03]  /*44fb0*/  IADD3 R10, P0, R10, UR13, RZ ;  /* 0x0000000d0a0a7c10 */ /* 0x000fc6000ff1e0ff */
[----:B------:R-:W2:Y:S01]  /*44fc0*/  LDL.LU R18, [R1+0x10ec] ;  /* 0x0010ec0001127983 */ /* 0x000ea20000300800 */
[----:B-1----:R-:W-:Y:S01]  /*44fd0*/  MOV R4, R9 ;  /* 0x0000000900047202 */ /* 0x002fe20000000f00 */
        /* <DEDUP_REMOVED lines=21> */
[----:B------:R-:W-:Y:S04]  /*45130*/  STL [R1+0x10e0], R12 ;  /* 0x0010e00c01007387 */ /* 0x000fe80000100800 */
[----:B------:R1:W-:Y:S01]  /*45140*/  LDGSTS.E [R2+0xea00], desc[UR14][R4.64], P1 ;  /* 0x0ea0000004027fae */ /* 0x0003e2000892184e */
[----:B---3--:R-:W-:-:S05]  /*45150*/  IADD3.X R14, R14, UR7, RZ, P0, !PT ;  /* 0x000000070e0e7c10 */ /* 0x008fca00087fe4ff */
        /* <DEDUP_REMOVED lines=8> */
[----:B---3--:R-:W3:Y:S04]  /*451e0*/  LDL.LU R14, [R1+0x11d4] ;  /* 0x0011d400010e7983 */ /* 0x008ee80000300800 */
[----:B------:R1:W-:Y:S02]  /*451f0*/  LDGSTS.E [R2+0xeb00], desc[UR14][R4.64], P1 ;  /* 0x0eb0000004027fae */ /* 0x0003e4000892184e */
[----:B-1----:R-:W-:Y:S02]  /*45200*/  MOV R5, R11 ;  /* 0x0000000b00057202 */ /* 0x002fe40000000f00 */
[----:B------:R-:W3:Y:S01]  /*45210*/  LDL.LU R11, [R1+0x11d8] ;  /* 0x0011d800010b7983 */ /* 0x000ee20000300800 */
[----:B------:R-:W-:Y:S01]  /*45220*/  IADD3 R17, P0, R17, UR13, RZ ;  /* 0x0000000d11117c10 */ /* 0x000fe2000ff1e0ff */
[----:B------:R-:W-:-:S02]  /*45230*/  IMAD.MOV.U32 R4, RZ, RZ, R6 ;  /* 0x000000ffff047224 */ /* 0x000fc400078e0006 */
[----:B------:R-:W3:Y:S04]  /*45240*/  LDL.LU R12, [R1+0x11dc] ;  /* 0x0011dc00010c7983 */ /* 0x000ee80000300800 */
[----:B------:R-:W3:Y:S04]  /*45250*/  LDL.LU R6, [R1+0x11e0] ;  /* 0x0011e00001067983 */ /* 0x000ee80000300800 */
[----:B------:R1:W-:Y:S01]  /*45260*/  LDGSTS.E [R2+0xec00], desc[UR14][R4.64], P1 ;  /* 0x0ec0000004027fae */ /* 0x0003e2000892184e */
[----:B--2---:R-:W-:Y:S02]  /*45270*/  IADD3 R7, P2, R7, UR13, RZ ;  /* 0x0000000d07077c10 */ /* 0x004fe4000ff5e0ff */
[----:B------:R-:W-:-:S02]  /*45280*/  IADD3.X R18, R18, UR7, RZ, P0, !PT ;  /* 0x0000000712127c10 */ /* 0x000fc400087fe4ff */
[----:B------:R-:W-:Y:S01]  /*45290*/  IADD3.X R9, R9, UR7, RZ, P2, !PT ;  /* 0x0000000709097c10 */ /* 0x000fe200097fe4ff */
[----:B-1----:R-:W-:Y:S02]  /*452a0*/  IMAD.MOV.U32 R4, RZ, RZ, R17 ;  /* 0x000000ffff047224 */ /* 0x002fe400078e0011 */
        /* <DEDUP_REMOVED lines=38> */
[----:B---3--:R-:W-:Y:S01]  /*45510*/  IADD3 R11, P1, R11, UR13, RZ ;  /* 0x0000000d0b0b7c10 */ /* 0x008fe2000ff3e0ff */
        /* <DEDUP_REMOVED lines=8> */
[----:B---3--:R-:W-:-:S03]  /*455a0*/  IMAD.MOV.U32 R4, RZ, RZ, R11 ;  /* 0x000000ffff047224 */ /* 0x008fc600078e000b */
[----:B-1----:R-:W3:Y:S04]  /*455b0*/  LDL.LU R11, [R1+0x1200] ;  /* 0x00120000010b7983 */ /* 0x002ee80000300800 */
[----:B------:R1:W-:Y:S04]  /*455c0*/  STL [R1+0x11dc], R12 ;  /* 0x0011dc0c01007387 */ /* 0x0003e80000100800 */
[----:B------:R-:W3:Y:S01]  /*455d0*/  LDL.LU R17, [R1+0x12c8] ;  /* 0x0012c80001117983 */ /* 0x000ee20000300800 */
[----:B------:R-:W-:-:S03]  /*455e0*/  MOV R5, R14 ;  /* 0x0000000e00057202 */ /* 0x000fc60000000f00 */
[----:B------:R-:W3:Y:S04]  /*455f0*/  LDL.LU R16, [R1+0x11fc] ;  /* 0x0011fc0001107983 */ /* 0x000ee80000300800 */
[----:B------:R1:W-:Y:S04]  /*45600*/  LDGSTS.E [R2+0x10a00], desc[UR14][R4.64], P0 ;  /* 0x10a0000004027fae */ /* 0x0003e8000812184e */
[----:B------:R-:W3:Y:S01]  /*45610*/  LDL.LU R18, [R1+0x12c4] ;  /* 0x0012c40001127983 */ /* 0x000ee20000300800 */
[----:B------:R-:W-:Y:S01]  /*45620*/  IADD3 R9, P1, R9, UR13, RZ ;  /* 0x0000000d09097c10 */ /* 0x000fe2000ff3e0ff */
[----:B-1----:R-:W-:-:S02]  /*45630*/  IMAD.MOV.U32 R5, RZ, RZ, R12 ;  /* 0x000000ffff057224 */ /* 0x002fc400078e000c */
[----:B------:R-:W-:Y:S01]  /*45640*/  IMAD.MOV.U32 R4, RZ, RZ, R6 ;  /* 0x000000ffff047224 */ /* 0x000fe200078e0006 */
[----:B------:R-:W-:Y:S01]  /*45650*/  IADD3 R7, P2, R7, UR13, RZ ;  /* 0x0000000d07077c10 */ /* 0x000fe2000ff5e0ff */
[----:B------:R-:W3:Y:S04]  /*45660*/  LDL.LU R12, [R1+0x12d0] ;  /* 0x0012d000010c7983 */ /* 0x000ee80000300800 */
[----:B------:R-:W3:Y:S04]  /*45670*/  LDL.LU R6, [R1+0x12d8] ;  /* 0x0012d80001067983 */ /* 0x000ee80000300800 */
[----:B------:R1:W-:Y:S04]  /*45680*/  STL [R1+0x11e8], R9 ;  /* 0x0011e80901007387 */ /* 0x0003e80000100800 */
[----:B------:R1:W-:Y:S02]  /*45690*/  LDGSTS.E [R2+0x10b00], desc[UR14][R4.64], P0 ;  /* 0x10b0000004027fae */ /* 0x0003e4000812184e */
[----:B-1----:R-:W-:-:S02]  /*456a0*/  MOV R4, R9 ;  /* 0x0000000900047202 */ /* 0x002fc40000000f00 */
[----:B--2---:R-:W-:Y:S02]  /*456b0*/  IADD3.X R13, R13, UR7, RZ, P1, !PT ;  /* 0x000000070d0d7c10 */ /* 0x004fe40008ffe4ff */
[----:B------:R-:W-:-:S03]  /*456c0*/  IADD3.X R10, R10, UR7, RZ, P2, !PT ;  /* 0x000000070a0a7c10 */ /* 0x000fc600097fe4ff */
[----:B------:R-:W-:Y:S04]  /*456d0*/  STL [R1+0x11e4], R13 ;  /* 0x0011e40d01007387 */ /* 0x000fe80000100800 */
[----:B------:R-:W-:Y:S04]  /*456e0*/  STL [R1+0x11f0], R7 ;  /* 0x0011f00701007387 */ /* 0x000fe80000100800 */
[----:B------:R-:W2:Y:S04]  /*456f0*/  LDL.LU R14, [R1+0x12cc] ;  /* 0x0012cc00010e7983 */ /* 0x000ea80000300800 */
[----:B------:R1:W-:Y:S04]  /*45700*/  STL [R1+0x11ec], R10 ;  /* 0x0011ec0a01007387 */ /* 0x0003e80000100800 */
[----:B------:R-:W2:Y:S01]  /*45710*/  LDL.LU R9, [R1+0x12d4] ;  /* 0x0012d40001097983 */ /* 0x000ea20000300800 */
[----:B------:R-:W-:-:S05]  /*45720*/  IMAD.MOV.U32 R5, RZ, RZ, R13 ;  /* 0x000000ffff057224 */ /* 0x000fca00078e000d */
[----:B------:R1:W-:Y:S02]  /*45730*/  LDGSTS.E [R2+0x10c00], desc[UR14][R4.64], P0 ;  /* 0x10c0000004027fae */ /* 0x0003e4000812184e */
[----:B-1----:R-:W-:Y:S01]  /*45740*/  MOV R5, R10 ;  /* 0x0000000a00057202 */ /* 0x002fe20000000f00 */
[----:B------:R-:W-:Y:S01]  /*45750*/  IMAD.MOV.U32 R4, RZ, RZ, R7 ;  /* 0x000000ffff047224 */ /* 0x000fe200078e0007 */
[----:B------:R-:W2:Y:S04]  /*45760*/  LDL.LU R10, [R1+0x12e0] ;  /* 0x0012e000010a7983 */ /* 0x000ea80000300800 */
        /* <DEDUP_REMOVED lines=15> */
[----:B---3--:R-:W-:-:S03]  /*45860*/  IADD3 R11, P2, R11, UR13, RZ ;  /* 0x0000000d0b0b7c10 */ /* 0x008fc6000ff5e0ff */
[----:B------:R-:W3:Y:S01]  /*45870*/  LDL.LU R3, [R1+0x12f8] ;  /* 0x0012f80001037983 */ /* 0x000ee20000300800 */
        /* <DEDUP_REMOVED lines=11> */
[----:B-1----:R-:W3:Y:S01]  /*45930*/  LDL.LU R16, [R1+0x12ec] ;  /* 0x0012ec0001107983 */ /* 0x002ee20000300800 */
[----:B------:R-:W-:-:S03]  /*45940*/  IADD3 R6, P2, R6, UR13, RZ ;  /* 0x0000000d06067c10 */ /* 0x000fc6000ff5e0ff */
[----:B------:R-:W-:Y:S01]  /*45950*/  STL [R1+0x12c4], R18 ;  /* 0x0012c41201007387 */ /* 0x000fe20000100800 */
[----:B------:R-:W-:Y:S01]  /*45960*/  IMAD.MOV.U32 R4, RZ, RZ, R17 ;  /* 0x000000ffff047224 */ /* 0x000fe200078e0011 */
[----:B------:R-:W-:Y:S02]  /*45970*/  MOV R5, R18 ;  /* 0x0000001200057202 */ /* 0x000fe40000000f00 */
[----:B------:R-:W3:Y:S04]  /*45980*/  LDL.LU R11, [R1+0x12f4] ;  /* 0x0012f400010b7983 */ /* 0x000ee80000300800 */
[----:B------:R1:W-:Y:S04]  /*45990*/  STL [R1+0x12d0], R12 ;  /* 0x0012d00c01007387 */ /* 0x0003e80000100800 */
[----:B------:R1:W-:Y:S02]  /*459a0*/  LDGSTS.E [R2+0x12800], desc[UR14][R4.64], P1 ;  /* 0x1280000004027fae */ /* 0x0003e4000892184e */
[----:B-1----:R-:W-:Y:S01]  /*459b0*/  IMAD.MOV.U32 R4, RZ, RZ, R12 ;  /* 0x000000ffff047224 */ /* 0x002fe200078e000c */
[----:B--2---:R-:W-:-:S05]  /*459c0*/  IADD3.X R14, R14, UR7, RZ, P0, !PT ;  /* 0x000000070e0e7c10 */ /* 0x004fca00087fe4ff */
[----:B------:R1:W-:Y:S01]  /*459d0*/  STL [R1+0x12cc], R14 ;  /* 0x0012cc0e01007387 */ /* 0x0003e20000100800 */
[----:B------:R-:W-:-:S03]  /*459e0*/  IADD3.X R9, R9, UR7, RZ, P2, !PT ;  /* 0x0000000709097c10 */ /* 0x000fc600097fe4ff */
[----:B------:R-:W-:Y:S01]  /*459f0*/  STL [R1+0x12d8], R6 ;  /* 0x0012d80601007387 */ /* 0x000fe20000100800 */
[----:B------:R-:W-:-:S03]  /*45a00*/  IMAD.MOV.U32 R5, RZ, RZ, R14 ;  /* 0x000000ffff057224 */ /* 0x000fc600078e000e */
[----:B------:R-:W2:Y:S04]  /*45a10*/  LDL.LU R12, [R1+0x1304] ;  /* 0x00130400010c7983 */ /* 0x000ea80000300800 */
[----:B------:R1:W-:Y:S04]  /*45a20*/  STL [R1+0x12d4], R9 ;  /* 0x0012d40901007387 */ /* 0x0003e80000100800 */
[----:B-1----:R-:W2:Y:S04]  /*45a30*/  LDL.LU R14, [R1+0x1300] ;  /* 0x00130000010e7983 */ /* 0x002ea80000300800 */
[----:B------:R1:W-:Y:S01]  /*45a40*/  LDGSTS.E [R2+0x12900], desc[UR14][R4.64], P1 ;  /* 0x1290000004027fae */ /* 0x0003e2000892184e */
[----:B------:R-:W-:-:S02]  /*45a50*/  IADD3 R10, P0, R10, UR13, RZ ;  /* 0x0000000d0a0a7c10 */ /* 0x000fc4000ff1e0ff */
        /* <DEDUP_REMOVED lines=12> */
[----:B------:R-:W-:Y:S01]  /*45b20*/  STL [R1+0x12e8], R7 ;  /* 0x0012e80701007387 */ /* 0x000fe20000100800 */
[----:B----4-:R-:W-:-:S03]  /*45b30*/  IADD3 R8, P0, R8, UR13, RZ ;  /* 0x0000000d08087c10 */ /* 0x010fc6000ff1e0ff */
[----:B------:R4:W-:Y:S04]  /*45b40*/  LDGSTS.E [R2+0x12b00], desc[UR14][R4.64], P1 ;  /* 0x12b0000004027fae */ /* 0x0009e8000892184e */
[----:B-1----:R-:W2:Y:S04]  /*45b50*/  LDL.LU R13, [R1+0x13c8] ;  /* 0x0013c800010d7983 */ /* 0x002ea80000300800 */
[----:B------:R1:W-:Y:S04]  /*45b60*/  STL [R1+0x12e4], R15 ;  /* 0x0012e40f01007387 */ /* 0x0003e80000100800 */
[----:B------:R-:W2:Y:S01]  /*45b70*/  LDL.LU R10, [R1+0x13d0] ;  /* 0x0013d000010a7983 */ /* 0x000ea20000300800 */
[----:B----4-:R-:W-:Y:S01]  /*45b80*/  IMAD.MOV.U32 R4, RZ, RZ, R7 ;  /* 0x000000ffff047224 */ /* 0x010fe200078e0007 */
[----:B---3--:R-:W-:Y:S01]  /*45b90*/  IADD3 R3, P2, R3, UR13, RZ ;  /* 0x0000000d03037c10 */ /* 0x008fe2000ff5e0ff */
[----:B------:R-:W-:-:S02]  /*45ba0*/  IMAD.MOV.U32 R5, RZ, RZ, R15 ;  /* 0x000000ffff057224 */ /* 0x000fc400078e000f */
[----:B-1----:R-:W3:Y:S04]  /*45bb0*/  LDL.LU R15, [R1+0x13dc] ;  /* 0x0013dc00010f7983 */ /* 0x002ee80000300800 */
[----:B------:R-:W4:Y:S04]  /*45bc0*/  LDL.LU R7, [R1+0x13e4] ;  /* 0x0013e40001077983 */ /* 0x000f280000300800 */
[----:B------:R-:W-:Y:S04]  /*45bd0*/  STL [R1+0x12f0], R8 ;  /* 0x0012f00801007387 */ /* 0x000fe80000100800 */
[----:B------:R1:W-:Y:S01]  /*45be0*/  LDGSTS.E [R2+0x12c00], desc[UR14][R4.64], P1 ;  /* 0x12c0000004027fae */ /* 0x0003e2000892184e */
[----:B------:R-:W-:-:S05]  /*45bf0*/  IADD3.X R16, R16, UR7, RZ, P0, !PT ;  /* 0x0000000710107c10 */ /* 0x000fca00087fe4ff */
[----:B------:R1:W-:Y:S02]  /*45c00*/  STL [R1+0x12ec], R16 ;  /* 0x0012ec1001007387 */ /* 0x0003e40000100800 */
[----:B-1----:R-:W-:Y:S01]  /*45c10*/  IMAD.MOV.U32 R5, RZ, RZ, R16 ;  /* 0x000000ffff057224 */ /* 0x002fe200078e0010 */
[----:B------:R-:W-:Y:S01]  /*45c20*/  MOV R4, R8 ;  /* 0x0000000800047202 */ /* 0x000fe20000000f00 */
[----:B------:R-:W-:Y:S01]  /*45c30*/  STL [R1+0x12f8], R3 ;  /* 0x0012f80301007387 */ /* 0x000fe20000100800 */
[----:B------:R-:W-:-:S03]  /*45c40*/  IADD3.X R11, R11, UR7, RZ, P2, !PT ;  /* 0x000000070b0b7c10 */ /* 0x000fc600097fe4ff */
[----:B------:R1:W-:Y:S04]  /*45c50*/  LDGSTS.E [R2+0x12d00], desc[UR14][R4.64], P1 ;  /* 0x12d0000004027fae */ /* 0x0003e8000892184e */
[----:B------:R-:W4:Y:S04]  /*45c60*/  LDL.LU R16, [R1+0x13d8] ;  /* 0x0013d80001107983 */ /* 0x000f280000300800 */
[----:B------:R1:W-:Y:S02]  /*45c70*/  STL [R1+0x12f4], R11 ;  /* 0x0012f40b01007387 */ /* 0x0003e40000100800 */
[----:B-1----:R-:W-:Y:S01]  /*45c80*/  IMAD.MOV.U32 R4, RZ, RZ, R3 ;  /* 0x000000ffff047224 */ /* 0x002fe200078e0003 */
[----:B------:R-:W-:Y:S01]  /*45c90*/  MOV R5, R11 ;  /* 0x0000000b00057202 */ /* 0x000fe20000000f00 */
[----:B------:R-:W4:Y:S04]  /*45ca0*/  LDL.LU R8, [R1+0x13e0] ;  /* 0x0013e00001087983 */ /* 0x000f280000300800 */
[----:B------:R-:W4:Y:S04]  /*45cb0*/  LDL.LU R11, [R1+0x13ec] ;  /* 0x0013ec00010b7983 */ /* 0x000f280000300800 */
[----:B------:R-:W4:Y:S04]  /*45cc0*/  LDL.LU R3, [R1+0x13f4] ;  /* 0x0013f40001037983 */ /* 0x000f280000300800 */
[----:B------:R1:W-:Y:S01]  /*45cd0*/  LDGSTS.E [R2+0x12e00], desc[UR14][R4.64], P1 ;  /* 0x12e0000004027fae */ /* 0x0003e2000892184e */
[----:B--2---:R-:W-:-:S04]  /*45ce0*/  IADD3 R12, P0, R12, UR13, RZ ;  /* 0x0000000d0c0c7c10 */ /* 0x004fc8000ff1e0ff */
        /* <DEDUP_REMOVED lines=9> */
[----:B------:R-:W-:-:S03]  /*45d80*/  IADD3 R6, P2, R6, UR13, RZ ;  /* 0x0000000d06067c10 */ /* 0x000fc6000ff5e0ff */
[----:B------:R3:W-:Y:S01]  /*45d90*/  STL [R1+0x13cc], R9 ;  /* 0x0013cc0901007387 */ /* 0x0007e20000100800 */
[----:B-1----:R-:W-:Y:S01]  /*45da0*/  MOV R4, R9 ;  /* 0x0000000900047202 */ /* 0x002fe20000000f00 */
        /* <DEDUP_REMOVED lines=8> */
[----:B------:R-:W-:-:S03]  /*45e30*/  IMAD.MOV.U32 R5, RZ, RZ, R13 ;  /* 0x000000ffff057224 */ /* 0x000fc600078e000d */
[----:B---3--:R-:W3:Y:S04]  /*45e40*/  LDL.LU R9, [R1+0x13fc] ;  /* 0x0013fc0001097983 */ /* 0x008ee80000300800 */
[----:B------:R4:W-:Y:S04]  /*45e50*/  STL [R1+0x13d0], R10 ;  /* 0x0013d00a01007387 */ /* 0x0009e80000100800 */
[----:B-1----:R-:W3:Y:S01]  /*45e60*/  LDL.LU R13, [R1+0x13f8] ;  /* 0x0013f800010d7983 */ /* 0x002ee20000300800 */
[----:B------:R-:W-:-:S03]  /*45e70*/  IADD3 R15, P1, R15, UR13, RZ ;  /* 0x0000000d0f0f7c10 */ /* 0x000fc6000ff3e0ff */
[----:B------:R1:W-:Y:S01]  /*45e80*/  LDGSTS.E [R2+0x14800], desc[UR14][R4.64], P0 ;  /* 0x1480000004027fae */ /* 0x0003e2000812184e */
[----:B----4-:R-:W-:Y:S01]  /*45e90*/  IADD3 R7, P2, R7, UR13, RZ ;  /* 0x0000000d07077c10 */ /* 0x010fe2000ff5e0ff */
[----:B-1----:R-:W-:Y:S01]  /*45ea0*/  IMAD.MOV.U32 R4, RZ, RZ, R6 ;  /* 0x000000ffff047224 */ /* 0x002fe200078e0006 */
[----:B------:R-:W-:Y:S01]  /*45eb0*/  MOV R5, R10 ;  /* 0x0000000a00057202 */ /* 0x000fe20000000f00 */
[----:B------:R-:W4:Y:S04]  /*45ec0*/  LDL.LU R6, [R1+0x1404] ;  /* 0x0014040001067983 */ /* 0x000f280000300800 */
[----:B------:R-:W4:Y:S04]  /*45ed0*/  LDL.LU R10, [R1+0x14d4] ;  /* 0x0014d400010a7983 */ /* 0x000f280000300800 */
[----:B------:R-:W-:Y:S01]  /*45ee0*/  STL [R1+0x13dc], R15 ;  /* 0x0013dc0f01007387 */ /* 0x000fe20000100800 */
[----:B------:R-:W-:-:S03]  /*45ef0*/  IADD3.X R16, R16, UR7, RZ, P1, !PT ;  /* 0x0000000710107c10 */ /* 0x000fc60008ffe4ff */
[----:B------:R1:W-:Y:S04]  /*45f00*/  LDGSTS.E [R2+0x14900], desc[UR14][R4.64], P0 ;  /* 0x1490000004027fae */ /* 0x0003e8000812184e */
[----:B------:R1:W-:Y:S04]  /*45f10*/  STL [R1+0x13d8], R16 ;  /* 0x0013d81001007387 */ /* 0x0003e80000100800 */
[----:B------:R-:W-:Y:S01]  /*45f20*/  STL [R1+0x13e4], R7 ;  /* 0x0013e40701007387 */ /* 0x000fe20000100800 */
[----:B------:R-:W-:Y:S01]  /*45f30*/  IADD3.X R8, R8, UR7, RZ, P2, !PT ;  /* 0x0000000708087c10 */ /* 0x000fe200097fe4ff */
[----:B-1----:R-:W-:-:S02]  /*45f40*/  IMAD.MOV.U32 R5, RZ, RZ, R16 ;  /* 0x000000ffff057224 */ /* 0x002fc400078e0010 */
[----:B------:R-:W4:Y:S01]  /*45f50*/  LDL.LU R16, [R1+0x1400] ;  /* 0x0014000001107983 */ /* 0x000f220000300800 */
[----:B------:R-:W-:Y:S01]  /*45f60*/  IMAD.MOV.U32 R4, RZ, RZ, R15 ;  /* 0x000000ffff047224 */ /* 0x000fe200078e000f */
[----:B------:R-:W-:Y:S02]  /*45f70*/  IADD3 R11, P1, R11, UR13, RZ ;  /* 0x0000000d0b0b7c10 */ /* 0x000fe4000ff3e0ff */
[----:B------:R1:W-:Y:S01]  /*45f80*/  STL [R1+0x13e0], R8 ;  /* 0x0013e00801007387 */ /* 0x0003e20000100800 */
[----:B------:R-:W-:-:S03]  /*45f90*/  IADD3 R3, P2, R3, UR13, RZ ;  /* 0x0000000d03037c10 */ /* 0x000fc6000ff5e0ff */
[----:B------:R1:W-:Y:S04]  /*45fa0*/  LDGSTS.E [R2+0x14a00], desc[UR14][R4.64], P0 ;  /* 0x14a0000004027fae */ /* 0x0003e8000812184e */
[----:B------:R-:W4:Y:S01]  /*45fb0*/  LDL.LU R15, [R1+0x14d0] ;  /* 0x0014d000010f7983 */ /* 0x000f220000300800 */
[----:B-1----:R-:W-:Y:S01]  /*45fc0*/  MOV R4, R7 ;  /* 0x0000000700047202 */ /* 0x002fe20000000f00 */
[----:B------:R-:W-:Y:S02]  /*45fd0*/  IMAD.MOV.U32 R5, RZ, RZ, R8 ;  /* 0x000000ffff057224 */ /* 0x000fe400078e0008 */
[----:B------:R-:W4:Y:S04]  /*45fe0*/  LDL.LU R8, [R1+0x14dc] ;  /* 0x0014dc0001087983 */ /* 0x000f280000300800 */
[----:B------:R-:W4:Y:S04]  /*45ff0*/  LDL.LU R7, [R1+0x14e4] ;  /* 0x0014e40001077983 */ /* 0x000f280000300800 */
[----:B------:R-:W-:Y:S04]  /*46000*/  STL [R1+0x13ec], R11 ;  /* 0x0013ec0b01007387 */ /* 0x000fe80000100800 */
[----:B------:R1:W-:Y:S02]  /*46010*/  LDGSTS.E [R2+0x14b00], desc[UR14][R4.64], P0 ;  /* 0x14b0000004027fae */ /* 0x0003e4000812184e */
[----:B-1----:R-:W-:Y:S01]  /*46020*/  IMAD.MOV.U32 R4, RZ, RZ, R11 ;  /* 0x000000ffff047224 */ /* 0x002fe200078e000b */
[----:B--2---:R-:W-:-:S04]  /*46030*/  IADD3.X R14, R14, UR7, RZ, P1, !PT ;  /* 0x000000070e0e7c10 */ /* 0x004fc80008ffe4ff */
[----:B------:R-:W-:Y:S01]  /*46040*/  MOV R5, R14 ;  /* 0x0000000e00057202 */ /* 0x000fe20000000f00 */
[----:B------:R1:W-:Y:S01]  /*46050*/  STL [R1+0x13e8], R14 ;  /* 0x0013e80e01007387 */ /* 0x0003e20000100800 */
[----:B------:R-:W-:-:S03]  /*46060*/  IADD3.X R12, R12, UR7, RZ, P2, !PT ;  /* 0x000000070c0c7c10 */ /* 0x000fc600097fe4ff */
[----:B------:R-:W-:Y:S04]  /*46070*/  STL [R1+0x13f4], R3 ;  /* 0x0013f40301007387 */ /* 0x000fe80000100800 */
[----:B------:R2:W-:Y:S04]  /*46080*/  LDGSTS.E [R2+0x14c00], desc[UR14][R4.64], P0 ;  /* 0x14c0000004027fae */ /* 0x0005e8000812184e */
[----:B-1----:R-:W4:Y:S04]  /*46090*/  LDL.LU R14, [R1+0x14d8] ;  /* 0x0014d800010e7983 */ /* 0x002f280000300800 */
[----:B------:R1:W-:Y:S04]  /*460a0*/  STL [R1+0x13f0], R12 ;  /* 0x0013f00c01007387 */ /* 0x0003e80000100800 */
[----:B------:R-:W4:Y:S01]  /*460b0*/  LDL.LU R11, [R1+0x14e0] ;  /* 0x0014e000010b7983 */ /* 0x000f220000300800 */
[----:B--2---:R-:W-:-:S02]  /*460c0*/  IMAD.MOV.U32 R4, RZ, RZ, R3 ;  /* 0x000000ffff047224 */ /* 0x004fc400078e0003 */
[----:B------:R-:W-:Y:S02]  /*460d0*/  IMAD.MOV.U32 R5, RZ, RZ, R12 ;  /* 0x000000ffff057224 */ /* 0x000fe400078e000c */
[----:B-1----:R-:W2:Y:S04]  /*460e0*/  LDL.LU R12, [R1+0x14ec] ;  /* 0x0014ec00010c7983 */ /* 0x002ea80000300800 */
[----:B------:R-:W2:Y:S04]  /*460f0*/  LDL.LU R3, [R1+0x14f4] ;  /* 0x0014f40001037983 */ /* 0x000ea80000300800 */
[----:B------:R1:W-:Y:S01]  /*46100*/  LDGSTS.E [R2+0x14d00], desc[UR14][R4.64], P0 ;  /* 0x14d0000004027fae */ /* 0x0003e2000812184e */
[----:B------:R-:W-:-:S04]  /*46110*/  UISETP.GT.AND UP1, UPT, UR17, 0x2d, UPT ;  /* 0x0000002d1100788c */ /* 0x000fc8000bf24270 */
[----:B------:R-:W-:Y:S01]  /*46120*/  USEL UR12, URZ, 0x4, !UP1 ;  /* 0x000000043f0c7887 */ /* 0x000fe2000c800000 */
[----:B---3--:R-:W-:-:S04]  /*46130*/  IADD3 R9, P1, R9, UR13, RZ ;  /* 0x0000000d09097c10 */ /* 0x008fc8000ff3e0ff */
[----:B------:R-:W-:Y:S01]  /*46140*/  IADD3.X R13, R13, UR7, RZ, P1, !PT ;  /* 0x000000070d0d7c10 */ /* 0x000fe20008ffe4ff */
[----:B------:R-:W-:Y:S04]  /*46150*/  STL [R1+0x13fc], R9 ;  /* 0x0013fc0901007387 */ /* 0x000fe80000100800 */
[----:B------:R3:W-:Y:S01]  /*46160*/  STL [R1+0x13f8], R13 ;  /* 0x0013f80d01007387 */ /* 0x0007e20000100800 */
[----:B-1----:R-:W-:Y:S01]  /*46170*/  IMAD.MOV.U32 R5, RZ, RZ, R13 ;  /* 0x000000ffff057224 */ /* 0x002fe200078e000d */
[----:B------:R-:W-:Y:S01]  /*46180*/  MOV R4, R9 ;  /* 0x0000000900047202 */ /* 0x000fe20000000f00 */
[----:B------:R-:W-:-:S04]  /*46190*/  USEL UR12, UR12, URZ, !UP0 ;  /* 0x0000003f0c0c7287 */ /* 0x000fc8000c000000 */
[----:B------:R1:W-:Y:S04]  /*461a0*/  LDGSTS.E [R2+0x14e00], desc[UR14][R4.64], P0 ;  /* 0x14e0000004027fae */ /* 0x0003e8000812184e */
[----:B---3--:R-:W3:Y:S04]  /*461b0*/  LDL.LU R13, [R1+0x14e8] ;  /* 0x0014e800010d7983 */ /* 0x008ee80000300800 */
[----:B------:R-:W3:Y:S01]  /*461c0*/  LDL.LU R9, [R1+0x14f0] ;  /* 0x0014f00001097983 */ /* 0x000ee20000300800 */
[----:B----4-:R-:W-:Y:S02]  /*461d0*/  IADD3 R6, P2, R6, UR13, RZ ;  /* 0x0000000d06067c10 */ /* 0x010fe4000ff5e0ff */
[----:B------:R-:W-:-:S02]  /*461e0*/  IADD3 R10, P3, R10, UR13, RZ ;  /* 0x0000000d0a0a7c10 */ /* 0x000fc4000ff7e0ff */
[----:B------:R-:W-:Y:S01]  /*461f0*/  ISETP.NE.U32.AND P1, PT, RZ, UR12, PT ;  /* 0x0000000cff007c0c */ /* 0x000fe2000bf25070 */
[----:B-1----:R-:W-:Y:S01]  /*46200*/  IMAD.MOV.U32 R4, RZ, RZ, R6 ;  /* 0x000000ffff047224 */ /* 0x002fe200078e0006 */
[----:B------:R1:W-:Y:S01]  /*46210*/  STL [R1+0x1404], R6 ;  /* 0x0014040601007387 */ /* 0x0003e20000100800 */
[----:B------:R-:W-:-:S04]  /*46220*/  IADD3.X R16, R16, UR7, RZ, P2, !PT ;  /* 0x0000000710107c10 */ /* 0x000fc800097fe4ff */
[----:B------:R-:W-:Y:S01]  /*46230*/  MOV R5, R16 ;  /* 0x0000001000057202 */ /* 0x000fe20000000f00 */
[----:B------:R-:W-:Y:S04]  /*46240*/  STL [R1+0x1400], R16 ;  /* 0x0014001001007387 */ /* 0x000fe80000100800 */
[----:B------:R4:W-:Y:S01]  /*46250*/  LDGSTS.E [R2+0x14f00], desc[UR14][R4.64], P0 ;  /* 0x14f0000004027fae */ /* 0x0009e2000812184e */
[----:B------:R-:W-:-:S03]  /*46260*/  IADD3.X R15, R15, UR7, RZ, P3, !PT ;  /* 0x000000070f0f7c10 */ /* 0x000fc60009ffe4ff */
[----:B------:R1:W-:Y:S04]  /*46270*/  STL [R1+0x14d4], R10 ;  /* 0x0014d40a01007387 */ /* 0x0003e80000100800 */
[----:B------:R-:W3:Y:S01]  /*46280*/  LDL.LU R17, [R1+0x14fc] ;  /* 0x0014fc0001117983 */ /* 0x000ee20000300800 */
[----:B------:R-:W-:-:S03]  /*46290*/  IADD3 R8, P0, R8, UR13, RZ ;  /* 0x0000000d08087c10 */ /* 0x000fc6000ff1e0ff */
[----:B------:R-:W-:Y:S01]  /*462a0*/  STL [R1+0x14d0], R15 ;  /* 0x0014d00f01007387 */ /* 0x000fe20000100800 */
[----:B----4-:R-:W-:Y:S02]  /*462b0*/  IMAD.MOV.U32 R4, RZ, RZ, R10 ;  /* 0x000000ffff047224 */ /* 0x010fe400078e000a */
[----:B------:R-:W-:Y:S01]  /*462c0*/  IMAD.MOV.U32 R5, RZ, RZ, R15 ;  /* 0x000000ffff057224 */ /* 0x000fe200078e000f */
[----:B-1----:R-:W4:Y:S01]  /*462d0*/  LDL.LU R6, [R1+0x1504] ;  /* 0x0015040001067983 */ /* 0x002f220000300800 */
[----:B------:R-:W-:-:S03]  /*462e0*/  IADD3 R7, P2, R7, UR13, RZ ;  /* 0x0000000d07077c10 */ /* 0x000fc6000ff5e0ff */
[----:B------:R-:W4:Y:S04]  /*462f0*/  LDL.LU R18, [R1+0x14f8] ;  /* 0x0014f80001127983 */ /* 0x000f280000300800 */
[----:B------:R-:W4:Y:S04]  /*46300*/  LDL.LU R10, [R1+0x1500] ;  /* 0x00150000010a7983 */ /* 0x000f280000300800 */
[----:B------:R1:W-:Y:S04]  /*46310*/  LDGSTS.E [R2+0x16800], desc[UR14][R4.64], P1 ;  /* 0x1680000004027fae */ /* 0x0003e8000892184e */
[----:B------:R1:W-:Y:S02]  /*46320*/  STL [R1+0x14dc], R8 ;  /* 0x0014dc0801007387 */ /* 0x0003e40000100800 */
[----:B-1----:R-:W-:-:S02]  /*46330*/  MOV R4, R8 ;  /* 0x0000000800047202 */ /* 0x002fc40000000f00 */
[----:B------:R-:W-:-:S05]  /*46340*/  IADD3.X R14, R14, UR7, RZ, P0, !PT ;  /* 0x000000070e0e7c10 */ /* 0x000fca00087fe4ff */
[----:B------:R-:W-:Y:S01]  /*46350*/  IMAD.MOV.U32 R5, RZ, RZ, R14 ;  /* 0x000000ffff057224 */ /* 0x000fe200078e000e */
[----:B------:R-:W-:Y:S01]  /*46360*/  STL [R1+0x14d8], R14 ;  /* 0x0014d80e01007387 */ /* 0x000fe20000100800 */
[----:B------:R-:W-:-:S03]  /*46370*/  IADD3.X R11, R11, UR7, RZ, P2, !PT ;  /* 0x000000070b0b7c10 */ /* 0x000fc600097fe4ff */
[----:B------:R-:W-:Y:S04]  /*46380*/  STL [R1+0x14e4], R7 ;  /* 0x0014e40701007387 */ /* 0x000fe80000100800 */
[----:B------:R-:W4:Y:S04]  /*46390*/  LDL.LU R8, [R1+0x150c] ;  /* 0x00150c0001087983 */ /* 0x000f280000300800 */
[----:B------:R1:W-:Y:S04]  /*463a0*/  LDGSTS.E [R2+0x16900], desc[UR14][R4.64], P1 ;  /* 0x1690000004027fae */ /* 0x0003e8000892184e */
[----:B------:R2:W-:Y:S01]  /*463b0*/  STL [R1+0x14e0], R11 ;  /* 0x0014e00b01007387 */ /* 0x0005e20000100800 */
[----:B-1----:R-:W-:-:S03]  /*463c0*/  MOV R5, R11 ;  /* 0x0000000b00057202 */ /* 0x002fc60000000f00 */
[----:B--2---:R-:W2:Y:S01]  /*463d0*/  LDL.LU R11, [R1+0x1508] ;  /* 0x00150800010b7983 */ /* 0x004ea20000300800 */
[----:B------:R-:W-:Y:S01]  /*463e0*/  IADD3 R12, P0, R12, UR13, RZ ;  /* 0x0000000d0c0c7c10 */ /* 0x000fe2000ff1e0ff */
[----:B------:R-:W-:Y:S01]  /*463f0*/  IMAD.MOV.U32 R4, RZ, RZ, R7 ;  /* 0x000000ffff047224 */ /* 0x000fe200078e0007 */
[----:B------:R-:W-:Y:S01]  /*46400*/  IADD3 R3, P2, R3, UR13, RZ ;  /* 0x0000000d03037c10 */ /* 0x000fe2000ff5e0ff */
[----:B------:R-:W2:Y:S04]  /*46410*/  LDL.LU R15, [R1+0x15d4] ;  /* 0x0015d400010f7983 */ /* 0x000ea80000300800 */
[----:B------:R-:W2:Y:S04]  /*46420*/  LDL.LU R7, [R1+0x15dc] ;  /* 0x0015dc0001077983 */ /* 0x000ea80000300800 */
[----:B------:R1:W-:Y:S04]  /*46430*/  STL [R1+0x14ec], R12 ;  /* 0x0014ec0c01007387 */ /* 0x0003e80000100800 */
[----:B------:R1:W-:Y:S02]  /*46440*/  LDGSTS.E [R2+0x16a00], desc[UR14][R4.64], P1 ;  /* 0x16a0000004027fae */ /* 0x0003e4000892184e */
[----:B-1----:R-:W-:Y:S01]  /*46450*/  IMAD.MOV.U32 R4, RZ, RZ, R12 ;  /* 0x000000ffff047224 */ /* 0x002fe200078e000c */
[----:B---3--:R-:W-:-:S02]  /*46460*/  IADD3.X R13, R13, UR7, RZ, P0, !PT ;  /* 0x000000070d0d7c10 */ /* 0x008fc400087fe4ff */
[----:B------:R-:W-:-:S03]  /*46470*/  IADD3.X R9, R9, UR7, RZ, P2, !PT ;  /* 0x0000000709097c10 */ /* 0x000fc600097fe4ff */
[----:B------:R-:W-:Y:S01]  /*46480*/  STL [R1+0x14e8], R13 ;  /* 0x0014e80d01007387 */ /* 0x000fe20000100800 */
[----:B------:R-:W-:-:S03]  /*46490*/  IMAD.MOV.U32 R5, RZ, RZ, R13 ;  /* 0x000000ffff057224 */ /* 0x000fc600078e000d */
[----:B------:R-:W-:Y:S04]  /*464a0*/  STL [R1+0x14f4], R3 ;  /* 0x0014f40301007387 */ /* 0x000fe80000100800 */
[----:B------:R-:W3:Y:S04]  /*464b0*/  LDL.LU R16, [R1+0x15d0] ;  /* 0x0015d00001107983 */ /* 0x000ee80000300800 */
[----:B------:R1:W-:Y:S04]  /*464c0*/  STL [R1+0x14f0], R9 ;  /* 0x0014f00901007387 */ /* 0x0003e80000100800 */
[----:B------:R-:W3:Y:S04]  /*464d0*/  LDL.LU R12, [R1+0x15d8] ;  /* 0x0015d800010c7983 */ /* 0x000ee80000300800 */
[----:B------:R1:W-:Y:S04]  /*464e0*/  LDGSTS.E [R2+0x16b00], desc[UR14][R4.64], P1 ;  /* 0x16b0000004027fae */ /* 0x0003e8000892184e */
[----:B------:R-:W3:Y:S01]  /*464f0*/  LDL.LU R14, [R1+0x15e0] ;  /* 0x0015e000010e7983 */ /* 0x000ee20000300800 */
[----:B-1----:R-:W-:-:S03]  /*46500*/  IMAD.MOV.U32 R5, RZ, RZ, R9 ;  /* 0x000000ffff057224 */ /* 0x002fc600078e0009 */
[----:B------:R-:W3:Y:S01]  /*46510*/  LDL.LU R9, [R1+0x15e4] ;  /* 0x0015e40001097983 */ /* 0x000ee20000300800 */
[----:B------:R-:W-:-:S03]  /*46520*/  MOV R4, R3 ;  /* 0x0000000300047202 */ /* 0x000fc60000000f00 */
[----:B------:R-:W3:Y:S04]  /*46530*/  LDL.LU R13, [R1+0x15e8] ;  /* 0x0015e800010d7983 */ /* 0x000ee80000300800 */
[----:B------:R-:W3:Y:S01]  /*46540*/  LDL.LU R3, [R1+0x15ec] ;  /* 0x0015ec0001037983 */ /* 0x000ee20000300800 */
[----:B------:R-:W-:-:S03]  /*46550*/  IADD3 R17, P0, R17, UR13, RZ ;  /* 0x0000000d11117c10 */ /* 0x000fc6000ff1e0ff */
[----:B------:R1:W-:Y:S01]  /*46560*/  LDGSTS.E [R2+0x16c00], desc[UR14][R4.64], P1 ;  /* 0x16c0000004027fae */ /* 0x0003e2000892184e */
[----:B----4-:R-:W-:Y:S02]  /*46570*/  IADD3 R6, P2, R6, UR13, RZ ;  /* 0x0000000d06067c10 */ /* 0x010fe4000ff5e0ff */
[----:B------:R-:W-:Y:S01]  /*46580*/  IADD3.X R18, R18, UR7, RZ, P0, !PT ;  /* 0x0000000712127c10 */ /* 0x000fe200087fe4ff */
[----:B-1----:R-:W-:-:S03]  /*46590*/  IMAD.MOV.U32 R4, RZ, RZ, R17 ;  /* 0x000000ffff047224 */ /* 0x002fc600078e0011 */
[----:B------:R-:W-:Y:S02]  /*465a0*/  MOV R5, R18 ;  /* 0x0000001200057202 */ /* 0x000fe40000000f00 */
[----:B------:R-:W-:Y:S01]  /*465b0*/  IADD3.X R10, R10, UR7, RZ, P2, !PT ;  /* 0x000000070a0a7c10 */ /* 0x000fe200097fe4ff */
        /* <DEDUP_REMOVED lines=8> */
[----:B-1----:R-:W3:Y:S04]  /*46640*/  LDL.LU R10, [R1+0x15f4] ;  /* 0x0015f400010a7983 */ /* 0x002ee80000300800 */
[----:B------:R-:W3:Y:S01]  /*46650*/  LDL.LU R6, [R1+0x15fc] ;  /* 0x0015fc0001067983 */ /* 0x000ee20000300800 */
[----:B------:R-:W-:-:S05]  /*46660*/  IADD3 R8, P0, R8, UR13, RZ ;  /* 0x0000000d08087c10 */ /* 0x000fca000ff1e0ff */
[----:B------:R-:W-:Y:S01]  /*46670*/  STL [R1+0x150c], R8 ;  /* 0x00150c0801007387 */ /* 0x000fe20000100800 */
[----:B----4-:R-:W-:Y:S02]  /*46680*/  MOV R4, R8 ;  /* 0x0000000800047202 */ /* 0x010fe40000000f00 */
[----:B--2---:R-:W-:-:S05]  /*46690*/  IADD3.X R11, R11, UR7, RZ, P0, !PT ;  /* 0x000000070b0b7c10 */ /* 0x004fca00087fe4ff */
[----:B------:R1:W-:Y:S01]  /*466a0*/  STL [R1+0x1508], R11 ;  /* 0x0015080b01007387 */ /* 0x0003e20000100800 */
[----:B------:R-:W-:Y:S01]  /*466b0*/  IMAD.MOV.U32 R5, RZ, RZ, R11 ;  /* 0x000000ffff057224 */ /* 0x000fe200078e000b */
[----:B------:R-:W-:Y:S02]  /*466c0*/  UISETP.GT.AND UP1, UPT, UR17, 0x31, UPT ;  /* 0x000000311100788c */ /* 0x000fe4000bf24270 */
[----:B-1----:R-:W2:Y:S04]  /*466d0*/  LDL.LU R11, [R1+0x15f0] ;  /* 0x0015f000010b7983 */ /* 0x002ea80000300800 */
[----:B------:R-:W4:Y:S01]  /*466e0*/  LDL.LU R8, [R1+0x15f8] ;  /* 0x0015f80001087983 */ /* 0x000f220000300800 */
[----:B------:R-:W-:-:S03]  /*466f0*/  USEL UR12, URZ, 0x4, !UP1 ;  /* 0x000000043f0c7887 */ /* 0x000fc6000c800000 */
[----:B------:R1:W-:Y:S01]  /*46700*/  LDGSTS.E [R2+0x16f00], desc[UR14][R4.64], P1 ;  /* 0x16f0000004027fae */ /* 0x0003e2000892184e */
[----:B------:R-:W-:Y:S01]  /*46710*/  USEL UR12, UR12, URZ, !UP0 ;  /* 0x0000003f0c0c7287 */ /* 0x000fe2000c000000 */
[----:B------:R-:W-:-:S05]  /*46720*/  IADD3 R15, P1, R15, UR13, RZ ;  /* 0x0000000d0f0f7c10 */ /* 0x000fca000ff3e0ff */
[----:B------:R-:W-:Y:S02]  /*46730*/  ISETP.NE.U32.AND P0, PT, RZ, UR12, PT ;  /* 0x0000000cff007c0c */ /* 0x000fe4000bf05070 */
[----:B------:R-:W-:Y:S01]  /*46740*/  IADD3 R7, P2, R7, UR13, RZ ;  /* 0x0000000d07077c10 */ /* 0x000fe2000ff5e0ff */
[----:B-1----:R-:W-:Y:S01]  /*46750*/  IMAD.MOV.U32 R4, RZ, RZ, R15 ;  /* 0x000000ffff047224 */ /* 0x002fe200078e000f */
[----:B------:R-:W-:Y:S01]  /*46760*/  STL [R1+0x15d4], R15 ;  /* 0x0015d40f01007387 */ /* 0x000fe20000100800 */
[----:B---3--:R-:W-:-:S04]  /*46770*/  IADD3.X R16, R16, UR7, RZ, P1, !PT ;  /* 0x0000000710107c10 */ /* 0x008fc80008ffe4ff */
[----:B------:R-:W-:Y:S02]  /*46780*/  MOV R5, R16 ;  /* 0x0000001000057202 */ /* 0x000fe40000000f00 */
[----:B------:R-:W-:-:S03]  /*46790*/  IADD3.X R12, R12, UR7, RZ, P2, !PT ;  /* 0x000000070c0c7c10 */ /* 0x000fc600097fe4ff */
[----:B------:R1:W-:Y:S04]  /*467a0*/  LDGSTS.E [R2+0x18800], desc[UR14][R4.64], P0 ;  /* 0x1880000004027fae */ /* 0x0003e8000812184e */
[----:B------:R-:W-:Y:S04]  /*467b0*/  STL [R1+0x15d0], R16 ;  /* 0x0015d01001007387 */ /* 0x000fe80000100800 */
[----:B------:R-:W-:Y:S01]  /*467c0*/  STL [R1+0x15dc], R7 ;  /* 0x0015dc0701007387 */ /* 0x000fe20000100800 */
[----:B-1----:R-:W-:Y:S02]  /*467d0*/  IMAD.MOV.U32 R4, RZ, RZ, R7 ;  /* 0x000000ffff047224 */ /* 0x002fe400078e0007 */
[----:B------:R-:W-:Y:S01]  /*467e0*/  IMAD.MOV.U32 R5, RZ, RZ, R12 ;  /* 0x000000ffff057224 */ /* 0x000fe200078e000c */
[----:B------:R-:W-:Y:S01]  /*467f0*/  IADD3 R9, P1, R9, UR13, RZ ;  /* 0x0000000d09097c10 */ /* 0x000fe2000ff3e0ff */
[----:B------:R1:W-:Y:S03]  /*46800*/  STL [R1+0x15d8], R12 ;  /* 0x0015d80c01007387 */ /* 0x0003e60000100800 */
[----:B------:R-:W-:Y:S01]  /*46810*/  IADD3.X R14, R14, UR7, RZ, P1, !PT ;  /* 0x000000070e0e7c10 */ /* 0x000fe20008ffe4ff */
[----:B------:R3:W-:Y:S01]  /*46820*/  LDGSTS.E [R2+0x18900], desc[UR14][R4.64], P0 ;  /* 0x1890000004027fae */ /* 0x0007e2000812184e */
[----:B------:R-:W-:-:S03]  /*46830*/  IADD3 R3, P2, R3, UR13, RZ ;  /* 0x0000000d03037c10 */ /* 0x000fc6000ff5e0ff */
[----:B-1----:R-:W4:Y:S01]  /*46840*/  LDL.LU R12, [R1+0x1600] ;  /* 0x00160000010c7983 */ /* 0x002f220000300800 */
[----:B------:R-:W-:-:S03]  /*46850*/  IADD3.X R13, R13, UR7, RZ, P2, !PT ;  /* 0x000000070d0d7c10 */ /* 0x000fc600097fe4ff */
[----:B------:R-:W4:Y:S01]  /*46860*/  LDL.LU R7, [R1+0x1604] ;  /* 0x0016040001077983 */ /* 0x000f220000300800 */
[----:B---3--:R-:W-:Y:S01]  /*46870*/  MOV R4, R9 ;  /* 0x0000000900047202 */ /* 0x008fe20000000f00 */
[----:B------:R-:W-:Y:S02]  /*46880*/  IMAD.MOV.U32 R5, RZ, RZ, R14 ;  /* 0x000000ffff057224 */ /* 0x000fe400078e000e */
[----:B------:R1:W-:Y:S04]  /*46890*/  STL [R1+0x15e4], R9 ;  /* 0x0015e40901007387 */ /* 0x0003e80000100800 */
[----:B------:R-:W-:Y:S04]  /*468a0*/  STL [R1+0x15e0], R14 ;  /* 0x0015e00e01007387 */ /* 0x000fe80000100800 */
[----:B------:R-:W-:Y:S04]  /*468b0*/  STL [R1+0x15ec], R3 ;  /* 0x0015ec0301007387 */ /* 0x000fe80000100800 */
[----:B-1----:R-:W3:Y:S04]  /*468c0*/  LDL.LU R9, [R1+0x160c] ;  /* 0x00160c0001097983 */ /* 0x002ee80000300800 */
[----:B------:R1:W-:Y:S04]  /*468d0*/  STL [R1+0x15e8], R13 ;  /* 0x0015e80d01007387 */ /* 0x0003e80000100800 */
[----:B------:R1:W-:Y:S04]  /*468e0*/  LDGSTS.E [R2+0x18a00], desc[UR14][R4.64], P0 ;  /* 0x18a0000004027fae */ /* 0x0003e8000812184e */
[----:B------:R-:W3:Y:S01]  /*468f0*/  LDL.LU R17, [R1+0x16d4] ;  /* 0x0016d40001117983 */ /* 0x000ee20000300800 */
[----:B-1----:R-:W-:-:S03]  /*46900*/  MOV R5, R13 ;  /* 0x0000000d00057202 */ /* 0x002fc60000000f00 */
[----:B------:R-:W3:Y:S04]  /*46910*/  LDL.LU R13, [R1+0x1608] ;  /* 0x00160800010d7983 */ /* 0x000ee80000300800 */
[----:B------:R-:W3:Y:S01]  /*46920*/  LDL.LU R18, [R1+0x16d0] ;  /* 0x0016d00001127983 */ /* 0x000ee20000300800 */
[----:B------:R-:W-:Y:S01]  /*46930*/  IADD3 R10, P1, R10, UR13, RZ ;  /* 0x0000000d0a0a7c10 */ /* 0x000fe2000ff3e0ff */
[----:B------:R-:W-:Y:S02]  /*46940*/  IMAD.MOV.U32 R4, RZ, RZ, R3 ;  /* 0x000000ffff047224 */ /* 0x000fe400078e0003 */
[----:B------:R-:W3:Y:S01]  /*46950*/  LDL.LU R15, [R1+0x16dc] ;  /* 0x0016dc00010f7983 */ /* 0x000ee20000300800 */
[----:B------:R-:W-:-:S03]  /*46960*/  IADD3 R6, P2, R6, UR13, RZ ;  /* 0x0000000d06067c10 */ /* 0x000fc6000ff5e0ff */
[----:B------:R-:W3:Y:S04]  /*46970*/  LDL.LU R3, [R1+0x16e4] ;  /* 0x0016e40001037983 */ /* 0x000ee80000300800 */
[----:B------:R-:W-:Y:S04]  /*46980*/  STL [R1+0x15f4], R10 ;  /* 0x0015f40a01007387 */ /* 0x000fe80000100800 */
[----:B------:R1:W-:Y:S02]  /*46990*/  LDGSTS.E [R2+0x18b00], desc[UR14][R4.64], P0 ;  /* 0x18b0000004027fae */ /* 0x0003e4000812184e */
[----:B-1----:R-:W-:Y:S01]  /*469a0*/  IMAD.MOV.U32 R4, RZ, RZ, R10 ;  /* 0x000000ffff047224 */ /* 0x002fe200078e000a */
[----:B--2---:R-:W-:-:S02]  /*469b0*/  IADD3.X R11, R11, UR7, RZ, P1, !PT ;  /* 0x000000070b0b7c10 */ /* 0x004fc40008ffe4ff */
[----:B----4-:R-:W-:-:S03]  /*469c0*/  IADD3.X R8, R8, UR7, RZ, P2, !PT ;  /* 0x0000000708087c10 */ /* 0x010fc600097fe4ff */
[----:B------:R1:W-:Y:S04]  /*469d0*/  STL [R1+0x15f0], R11 ;  /* 0x0015f00b01007387 */ /* 0x0003e80000100800 */
[----:B------:R-:W-:Y:S04]  /*469e0*/  STL [R1+0x15fc], R6 ;  /* 0x0015fc0601007387 */ /* 0x000fe80000100800 */
[----:B------:R-:W2:Y:S04]  /*469f0*/  LDL.LU R16, [R1+0x16d8] ;  /* 0x0016d80001107983 */ /* 0x000ea80000300800 */
[----:B------:R4:W-:Y:S04]  /*46a00*/  STL [R1+0x15f8], R8 ;  /* 0x0015f80801007387 */ /* 0x0009e80000100800 */
[----:B------:R-:W2:Y:S01]  /*46a10*/  LDL.LU R14, [R1+0x16e0] ;  /* 0x0016e000010e7983 */ /* 0x000ea20000300800 */
[----:B------:R-:W-:-:S03]  /*46a20*/  IMAD.MOV.U32 R5, RZ, RZ, R11 ;  /* 0x000000ffff057224 */ /* 0x000fc600078e000b */
[----:B-1----:R-:W2:Y:S04]  /*46a30*/  LDL.LU R11, [R1+0x16e8] ;  /* 0x0016e800010b7983 */ /* 0x002ea80000300800 */
[----:B------:R-:W2:Y:S04]  /*46a40*/  LDL.LU R10, [R1+0x16ec] ;  /* 0x0016ec00010a7983 */ /* 0x000ea80000300800 */
[----:B------:R1:W-:Y:S02]  /*46a50*/  LDGSTS.E [R2+0x18c00], desc[UR14][R4.64], P0 ;  /* 0x18c0000004027fae */ /* 0x0003e4000812184e */
[----:B-1----:R-:W-:Y:S01]  /*46a60*/  IMAD.MOV.U32 R5, RZ, RZ, R8 ;  /* 0x000000ffff057224 */ /* 0x002fe200078e0008 */
[----:B------:R-:W-:Y:S01]  /*46a70*/  MOV R4, R6 ;  /* 0x0000000600047202 */ /* 0x000fe20000000f00 */
[----:B----4-:R-:W4:Y:S04]  /*46a80*/  LDL.LU R8, [R1+0x16f0] ;  /* 0x0016f00001087983 */ /* 0x010f280000300800 */
[----:B------:R-:W4:Y:S04]  /*46a90*/  LDL.LU R6, [R1+0x16f4] ;  /* 0x0016f40001067983 */ /* 0x000f280000300800 */
[----:B------:R1:W-:Y:S01]  /*46aa0*/  LDGSTS.E [R2+0x18d00], desc[UR14][R4.64], P0 ;  /* 0x18d0000004027fae */ /* 0x0003e2000812184e */
[----:B------:R-:W-:-:S04]  /*46ab0*/  UISETP.GT.AND UP1, UPT, UR17, 0x35, UPT ;  /* 0x000000351100788c */ /* 0x000fc8000bf24270 */
[----:B------:R-:W-:-:S04]  /*46ac0*/  USEL UR12, URZ, 0x4, !UP1 ;  /* 0x000000043f0c7887 */ /* 0x000fc8000c800000 */
[----:B------:R-:W-:Y:S01]  /*46ad0*/  USEL UR12, UR12, URZ, !UP0 ;  /* 0x0000003f0c0c7287 */ /* 0x000fe2000c000000 */
[----:B------:R-:W-:-:S04]  /*46ae0*/  IADD3 R7, P1, R7, UR13, RZ ;  /* 0x0000000d07077c10 */ /* 0x000fc8000ff3e0ff */
[----:B------:R-:W-:Y:S01]  /*46af0*/  IADD3.X R12, R12, UR7, RZ, P1, !PT ;  /* 0x000000070c0c7c10 */ /* 0x000fe20008ffe4ff */
[----:B------:R3:W-:Y:S01]  /*46b00*/  STL [R1+0x1604], R7 ;  /* 0x0016040701007387 */ /* 0x0007e20000100800 */
[----:B-1----:R-:W-:Y:S02]  /*46b10*/  IMAD.MOV.U32 R4, RZ, RZ, R7 ;  /* 0x000000ffff047224 */ /* 0x002fe400078e0007 */
[----:B------:R-:W-:Y:S01]  /*46b20*/  MOV R5, R12 ;  /* 0x0000000c00057202 */ /* 0x000fe20000000f00 */
[----:B------:R1:W-:Y:S04]  /*46b30*/  STL [R1+0x1600], R12 ;  /* 0x0016000c01007387 */ /* 0x0003e80000100800 */
[----:B------:R1:W-:Y:S01]  /*46b40*/  LDGSTS.E [R2+0x18e00], desc[UR14][R4.64], P0 ;  /* 0x18e0000004027fae */ /* 0x0003e2000812184e */
[----:B---3--:R-:W-:-:S03]  /*46b50*/  IADD3 R9, P2, R9, UR13, RZ ;  /* 0x0000000d09097c10 */ /* 0x008fc6000ff5e0ff */
[----:B------:R-:W3:Y:S04]  /*46b60*/  LDL.LU R7, [R1+0x16fc] ;  /* 0x0016fc0001077983 */ /* 0x000ee80000300800 */
[----:B-1----:R-:W3:Y:S04]  /*46b70*/  LDL.LU R12, [R1+0x1704] ;  /* 0x00170400010c7983 */ /* 0x002ee80000300800 */
[----:B------:R1:W-:Y:S01]  /*46b80*/  STL [R1+0x160c], R9 ;  /* 0x00160c0901007387 */ /* 0x0003e20000100800 */
[----:B------:R-:W-:Y:S01]  /*46b90*/  IADD3 R17, P3, R17, UR13, RZ ;  /* 0x0000000d11117c10 */ /* 0x000fe2000ff7e0ff */
[----:B------:R-:W-:Y:S01]  /*46ba0*/  IMAD.MOV.U32 R4, RZ, RZ, R9 ;  /* 0x000000ffff047224 */ /* 0x000fe200078e0009 */
[----:B------:R-:W-:-:S05]  /*46bb0*/  IADD3.X R13, R13, UR7, RZ, P2, !PT ;  /* 0x000000070d0d7c10 */ /* 0x000fca00097fe4ff */
[----:B------:R1:W-:Y:S01]  /*46bc0*/  STL [R1+0x1608], R13 ;  /* 0x0016080d01007387 */ /* 0x0003e20000100800 */
[----:B------:R-:W-:-:S03]  /*46bd0*/  IADD3.X R18, R18, UR7, RZ, P3, !PT ;  /* 0x0000000712127c10 */ /* 0x000fc60009ffe4ff */
[----:B------:R-:W-:Y:S04]  /*46be0*/  STL [R1+0x16d4], R17 ;  /* 0x0016d41101007387 */ /* 0x000fe80000100800 */
[----:B-1----:R-:W3:Y:S01]  /*46bf0*/  LDL.LU R9, [R1+0x16f8] ;  /* 0x0016f80001097983 */ /* 0x002ee20000300800 */
[----:B------:R-:W-:-:S03]  /*46c00*/  IMAD.MOV.U32 R5, RZ, RZ, R13 ;  /* 0x000000ffff057224 */ /* 0x000fc600078e000d */
[----:B------:R1:W-:Y:S04]  /*46c10*/  STL [R1+0x16d0], R18 ;  /* 0x0016d01201007387 */ /* 0x0003e80000100800 */
[----:B------:R-:W3:Y:S01]  /*46c20*/  LDL.LU R13, [R1+0x1700] ;  /* 0x00170000010d7983 */ /* 0x000ee20000300800 */
[----:B------:R-:W-:-:S03]  /*46c30*/  ISETP.NE.U32.AND P1, PT, RZ, UR12, PT ;  /* 0x0000000cff007c0c */ /* 0x000fc6000bf25070 */
[----:B------:R1:W-:Y:S01]  /*46c40*/  LDGSTS.E [R2+0x18f00], desc[UR14][R4.64], P0 ;  /* 0x18f0000004027fae */ /* 0x0003e2000812184e */
[----:B------:R-:W-:Y:S02]  /*46c50*/  IADD3 R15, P0, R15, UR13, RZ ;  /* 0x0000000d0f0f7c10 */ /* 0x000fe4000ff1e0ff */
[----:B------:R-:W-:Y:S02]  /*46c60*/  IADD3 R3, P2, R3, UR13, RZ ;  /* 0x0000000d03037c10 */ /* 0x000fe4000ff5e0ff */
[----:B-1----:R-:W-:Y:S01]  /*46c70*/  MOV R4, R17 ;  /* 0x0000001100047202 */ /* 0x002fe20000000f00 */
[----:B------:R-:W-:Y:S01]  /*46c80*/  IMAD.MOV.U32 R5, RZ, RZ, R18 ;  /* 0x000000ffff057224 */ /* 0x000fe200078e0012 */
[----:B------:R-:W-:Y:S04]  /*46c90*/  STL [R1+0x16dc], R15 ;  /* 0x0016dc0f01007387 */ /* 0x000fe80000100800 */
[----:B------:R1:W-:Y:S02]  /*46ca0*/  LDGSTS.E [R2+0x1a800], desc[UR14][R4.64], P1 ;  /* 0x1a80000004027fae */ /* 0x0003e4000892184e */
[----:B-1----:R-:W-:Y:S01]  /*46cb0*/  IMAD.MOV.U32 R4, RZ, RZ, R15 ;  /* 0x000000ffff047224 */ /* 0x002fe200078e000f */
[----:B--2---:R-:W-:-:S04]  /*46cc0*/  IADD3.X R16, R16, UR7, RZ, P0, !PT ;  /* 0x0000000710107c10 */ /* 0x004fc800087fe4ff */
[----:B------:R-:W-:Y:S01]  /*46cd0*/  MOV R5, R16 ;  /* 0x0000001000057202 */ /* 0x000fe20000000f00 */
[----:B------:R-:W-:Y:S01]  /*46ce0*/  STL [R1+0x16d8], R16 ;  /* 0x0016d81001007387 */ /* 0x000fe20000100800 */
[----:B------:R-:W-:-:S03]  /*46cf0*/  IADD3.X R14, R14, UR7, RZ, P2, !PT ;  /* 0x000000070e0e7c10 */ /* 0x000fc600097fe4ff */
[----:B------:R1:W-:Y:S04]  /*46d00*/  STL [R1+0x16e4], R3 ;  /* 0x0016e40301007387 */ /* 0x0003e80000100800 */
[----:B------:R2:W-:Y:S04]  /*46d10*/  LDGSTS.E [R2+0x1a900], desc[UR14][R4.64], P1 ;  /* 0x1a90000004027fae */ /* 0x0005e8000892184e */
[----:B------:R4:W-:Y:S04]  /*46d20*/  STL [R1+0x16e0], R14 ;  /* 0x0016e00e01007387 */ /* 0x0009e80000100800 */
[----:B------:R-:W3:Y:S01]  /*46d30*/  LDL.LU R18, [R1+0x1708] ;  /* 0x0017080001127983 */ /* 0x000ee20000300800 */
[----:B--2---:R-:W-:-:S03]  /*46d40*/  IMAD.MOV.U32 R4, RZ, RZ, R3 ;  /* 0x000000ffff047224 */ /* 0x004fc600078e0003 */
[----:B-1----:R-:W2:Y:S01]  /*46d50*/  LDL.LU R3, [R1+0x170c] ;  /* 0x00170c0001037983 */ /* 0x002ea20000300800 */
[----:B------:R-:W-:Y:S01]  /*46d60*/  IADD3 R10, P0, R10, UR13, RZ ;  /* 0x0000000d0a0a7c10 */ /* 0x000fe2000ff1e0ff */
[----:B------:R-:W-:-:S03]  /*46d70*/  IMAD.MOV.U32 R5, RZ, RZ, R14 ;  /* 0x000000ffff057224 */ /* 0x000fc600078e000e */
[----:B------:R-:W-:Y:S01]  /*46d80*/  IADD3.X R11, R11, UR7, RZ, P0, !PT ;  /* 0x000000070b0b7c10 */ /* 0x000fe200087fe4ff */
[----:B------:R1:W-:Y:S01]  /*46d90*/  STL [R1+0x16ec], R10 ;  /* 0x0016ec0a01007387 */ /* 0x0003e20000100800 */
[----:B----4-:R-:W-:-:S03]  /*46da0*/  IADD3 R6, P2, R6, UR13, RZ ;  /* 0x0000000d06067c10 */ /* 0x010fc6000ff5e0ff */
[----:B------:R4:W-:Y:S01]  /*46db0*/  STL [R1+0x16e8], R11 ;  /* 0x0016e80b01007387 */ /* 0x0009e20000100800 */
[----:B------:R-:W-:-:S03]  /*46dc0*/  IADD3.X R8, R8, UR7, RZ, P2, !PT ;  /* 0x0000000708087c10 */ /* 0x000fc600097fe4ff */
[----:B------:R-:W-:Y:S04]  /*46dd0*/  STL [R1+0x16f4], R6 ;  /* 0x0016f40601007387 */ /* 0x000fe80000100800 */
[----:B------:R-:W2:Y:S04]  /*46de0*/  LDL.LU R14, [R1+0x17d8] ;  /* 0x0017d800010e7983 */ /* 0x000ea80000300800 */
[----:B------:R1:W-:Y:S04]  /*46df0*/  LDGSTS.E [R2+0x1aa00], desc[UR14][R4.64], P1 ;  /* 0x1aa0000004027fae */ /* 0x0003e8000892184e */
[----:B------:R4:W-:Y:S01]  /*46e00*/  STL [R1+0x16f0], R8 ;  /* 0x0016f00801007387 */ /* 0x0009e20000100800 */
[----:B-1----:R-:W-:-:S03]  /*46e10*/  MOV R4, R10 ;  /* 0x0000000a00047202 */ /* 0x002fc60000000f00 */
[----:B------:R-:W2:Y:S01]  /*46e20*/  LDL.LU R10, [R1+0x17e0] ;  /* 0x0017e000010a7983 */ /* 0x000ea20000300800 */
[----:B------:R-:W-:-:S03]  /*46e30*/  IMAD.MOV.U32 R5, RZ, RZ, R11 ;  /* 0x000000ffff057224 */ /* 0x000fc600078e000b */
[----:B------:R-:W2:Y:S04]  /*46e40*/  LDL.LU R15, [R1+0x17d4] ;  /* 0x0017d400010f7983 */ /* 0x000ea80000300800 */
[----:B----4-:R-:W4:Y:S04]  /*46e50*/  LDL.LU R11, [R1+0x17dc] ;  /* 0x0017dc00010b7983 */ /* 0x010f280000300800 */
[----:B------:R1:W-:Y:S02]  /*46e60*/  LDGSTS.E [R2+0x1ab00], desc[UR14][R4.64], P1 ;  /* 0x1ab0000004027fae */ /* 0x0003e4000892184e */
[----:B-1----:R-:W-:Y:S01]  /*46e70*/  IMAD.MOV.U32 R4, RZ, RZ, R6 ;  /* 0x000000ffff047224 */ /* 0x002fe200078e0006 */
[----:B------:R-:W-:-:S02]  /*46e80*/  MOV R5, R8 ;  /* 0x0000000800057202 */ /* 0x000fc40000000f00 */
[----:B------:R-:W4:Y:S04]  /*46e90*/  LDL.LU R8, [R1+0x17e8] ;  /* 0x0017e80001087983 */ /* 0x000f280000300800 */
[----:B------:R-:W4:Y:S04]  /*46ea0*/  LDL.LU R6, [R1+0x17f0] ;  /* 0x0017f00001067983 */ /* 0x000f280000300800 */
[----:B------:R1:W-:Y:S01]  /*46eb0*/  LDGSTS.E [R2+0x1ac00], desc[UR14][R4.64], P1 ;  /* 0x1ac0000004027fae */ /* 0x0003e2000892184e */
[----:B---3--:R-:W-:Y:S02]  /*46ec0*/  IADD3 R7, P0, R7, UR13, RZ ;  /* 0x0000000d07077c10 */ /* 0x008fe4000ff1e0ff */
[----:B------:R-:W-:-:S03]  /*46ed0*/  IADD3 R12, P2, R12, UR13, RZ ;  /* 0x0000000d0c0c7c10 */ /* 0x000fc6000ff5e0ff */
[----:B------:R-:W-:Y:S01]  /*46ee0*/  STL [R1+0x16fc], R7 ;  /* 0x0016fc0701007387 */ /* 0x000fe20000100800 */
[----:B-1----:R-:W-:Y:S01]  /*46ef0*/  IMAD.MOV.U32 R4, RZ, RZ, R7 ;  /* 0x000000ffff047224 */ /* 0x002fe200078e0007 */
[----:B------:R-:W-:-:S05]  /*46f00*/  IADD3.X R9, R9, UR7, RZ, P0, !PT ;  /* 0x0000000709097c10 */ /* 0x000fca00087fe4ff */
[----:B------:R1:W-:Y:S01]  /*46f10*/  STL [R1+0x16f8], R9 ;  /* 0x0016f80901007387 */ /* 0x0003e20000100800 */
[----:B------:R-:W-:Y:S01]  /*46f20*/  IMAD.MOV.U32 R5, RZ, RZ, R9 ;  /* 0x000000ffff057224 */ /* 0x000fe200078e0009 */
[----:B------:R-:W-:Y:S02]  /*46f30*/  IADD3.X R13, R13, UR7, RZ, P2, !PT ;  /* 0x000000070d0d7c10 */ /* 0x000fe400097fe4ff */
        /* <DEDUP_REMOVED lines=9> */
[----:B------:R-:W3:Y:S04]  /*46fd0*/  LDL.LU R17, [R1+0x17fc] ;  /* 0x0017fc0001117983 */ /* 0x000ee80000300800 */
[----:B------:R-:W3:Y:S04]  /*46fe0*/  LDL.LU R16, [R1+0x1800] ;  /* 0x0018000001107983 */ /* 0x000ee80000300800 */
[----:B------:R1:W-:Y:S01]  /*46ff0*/  LDGSTS.E [R2+0x1ae00], desc[UR14][R4.64], P1 ;  /* 0x1ae0000004027fae */ /* 0x0003e2000892184e */
[----:B--2---:R-:W-:-:S04]  /*47000*/  IADD3 R3, P0, R3, UR13, RZ ;  /* 0x0000000d03037c10 */ /* 0x004fc8000ff1e0ff */
[----:B------:R-:W-:Y:S01]  /*47010*/  IADD3.X R18, R18, UR7, RZ, P0, !PT ;  /* 0x0000000712127c10 */ /* 0x000fe200087fe4ff */
[----:B-1----:R-:W-:-:S03]  /*47020*/  IMAD.MOV.U32 R4, RZ, RZ, R3 ;  /* 0x000000ffff047224 */ /* 0x002fc600078e0003 */
[----:B------:R-:W-:-:S05]  /*47030*/  MOV R5, R18 ;  /* 0x0000001200057202 */ /* 0x000fca0000000f00 */
[----:B------:R1:W-:Y:S01]  /*47040*/  LDGSTS.E [R2+0x1af00], desc[UR14][R4.64], P1 ;  /* 0x1af0000004027fae */ /* 0x0003e2000892184e */
[----:B------:R-:W-:-:S03]  /*47050*/  IADD3 R14, P1, R14, UR13, RZ ;  /* 0x0000000d0e0e7c10 */ /* 0x000fc6000ff3e0ff */
[----:B------:R2:W-:Y:S04]  /*47060*/  STL [R1+0x170c], R3 ;  /* 0x00170c0301007387 */ /* 0x0005e80000100800 */
[----:B------:R1:W-:Y:S04]  /*47070*/  STL [R1+0x1708], R18 ;  /* 0x0017081201007387 */ /* 0x0003e80000100800 */
[----:B------:R-:W3:Y:S04]  /*47080*/  LDL.LU R20, [R1+0x1808] ;  /* 0x0018080001147983 */ /* 0x000ee80000300800 */
[----:B--2---:R-:W2:Y:S01]  /*47090*/  LDL.LU R3, [R1+0x1810] ;  /* 0x0018100001037983 */ /* 0x004ea20000300800 */
[----:B------:R-:W-:-:S02]  /*470a0*/  IADD3 R10, P2, R10, UR13, RZ ;  /* 0x0000000d0a0a7c10 */ /* 0x000fc4000ff5e0ff */
[----:B------:R-:W-:Y:S01]  /*470b0*/  IADD3.X R15, R15, UR7, RZ, P1, !PT ;  /* 0x000000070f0f7c10 */ /* 0x000fe20008ffe4ff */
[----:B------:R-:W-:Y:S01]  /*470c0*/  STL [R1+0x17d8], R14 ;  /* 0x0017d80e01007387 */ /* 0x000fe20000100800 */
[----:B----4-:R-:W-:-:S03]  /*470d0*/  IADD3.X R11, R11, UR7, RZ, P2, !PT ;  /* 0x000000070b0b7c10 */ /* 0x010fc600097fe4ff */
[----:B------:R-:W-:Y:S04]  /*470e0*/  STL [R1+0x17d4], R15 ;  /* 0x0017d40f01007387 */ /* 0x000fe80000100800 */
[----:B------:R-:W-:Y:S04]  /*470f0*/  STL [R1+0x17e0], R10 ;  /* 0x0017e00a01007387 */ /* 0x000fe80000100800 */
[----:B------:R-:W4:Y:S04]  /*47100*/  LDL.LU R22, [R1+0x1804] ;  /* 0x0018040001167983 */ /* 0x000f280000300800 */
[----:B------:R-:W-:Y:S04]  /*47110*/  STL [R1+0x17dc], R11 ;  /* 0x0017dc0b01007387 */ /* 0x000fe80000100800 */
[----:B-1----:R-:W4:Y:S01]  /*47120*/  LDL.LU R18, [R1+0x180c] ;  /* 0x00180c0001127983 */ /* 0x002f220000300800 */
[----:B------:R-:W-:-:S04]  /*47130*/  UISETP.GT.AND UP1, UPT, UR17, 0x39, UPT ;  /* 0x000000391100788c */ /* 0x000fc8000bf24270 */
[----:B------:R-:W-:-:S04]  /*47140*/  USEL UR12, URZ, 0x4, !UP1 ;  /* 0x000000043f0c7887 */ /* 0x000fc8000c800000 */
[----:B------:R-:W-:-:S06]  /*47150*/  USEL UR12, UR12, URZ, !UP0 ;  /* 0x0000003f0c0c7287 */ /* 0x000fcc000c000000 */
[----:B------:R-:W-:Y:S01]  /*47160*/  ISETP.NE.U32.AND P0, PT, RZ, UR12, PT ;  /* 0x0000000cff007c0c */ /* 0x000fe2000bf05070 */
[----:B------:R-:W-:Y:S02]  /*47170*/  IMAD.MOV.U32 R4, RZ, RZ, R14 ;  /* 0x000000ffff047224 */ /* 0x000fe400078e000e */
[----:B------:R-:W-:Y:S01]  /*47180*/  IMAD.MOV.U32 R5, RZ, RZ, R15 ;  /* 0x000000ffff057224 */ /* 0x000fe200078e000f */
[----:B------:R-:W-:Y:S02]  /*47190*/  IADD3 R8, P1, R8, UR13, RZ ;  /* 0x0000000d08087c10 */ /* 0x000fe4000ff3e0ff */
[----:B------:R-:W-:-:S07]  /*471a0*/  IADD3 R6, P2, R6, UR13, RZ ;  /* 0x0000000d06067c10 */ /* 0x000fce000ff5e0ff */
[----:B------:R1:W-:Y:S02]  /*471b0*/  LDGSTS.E [R2+0x1c800], desc[UR14][R4.64], P0 ;  /* 0x1c80000004027fae */ /* 0x0003e4000812184e */
[----:B-1----:R-:W-:Y:S01]  /*471c0*/  MOV R4, R10 ;  /* 0x0000000a00047202 */ /* 0x002fe20000000f00 */
[----:B------:R-:W-:Y:S01]  /*471d0*/  IMAD.MOV.U32 R5, RZ, RZ, R11 ;  /* 0x000000ffff057224 */ /* 0x000fe200078e000b */
[----:B------:R-:W-:Y:S04]  /*471e0*/  STL [R1+0x17e8], R8 ;  /* 0x0017e80801007387 */ /* 0x000fe80000100800 */
[----:B------:R1:W-:Y:S02]  /*471f0*/  LDGSTS.E [R2+0x1c900], desc[UR14][R4.64], P0 ;  /* 0x1c90000004027fae */ /* 0x0003e4000812184e */
[----:B-1----:R-:W-:Y:S01]  /*47200*/  IMAD.MOV.U32 R4, RZ, RZ, R8 ;  /* 0x000000ffff047224 */ /* 0x002fe200078e0008 */
[----:B------:R-:W-:-:S04]  /*47210*/  IADD3.X R9, R9, UR7, RZ, P1, !PT ;  /* 0x0000000709097c10 */ /* 0x000fc80008ffe4ff */
[----:B------:R-:W-:Y:S01]  /*47220*/  MOV R5, R9 ;  /* 0x0000000900057202 */ /* 0x000fe20000000f00 */
[----:B------:R-:W-:Y:S01]  /*47230*/  STL [R1+0x17e4], R9 ;  /* 0x0017e40901007387 */ /* 0x000fe20000100800 */
[----:B------:R-:W-:-:S03]  /*47240*/  IADD3.X R7, R7, UR7, RZ, P2, !PT ;  /* 0x0000000707077c10 */ /* 0x000fc600097fe4ff */
[----:B------:R-:W-:Y:S04]  /*47250*/  STL [R1+0x17f0], R6 ;  /* 0x0017f00601007387 */ /* 0x000fe80000100800 */
[----:B------:R1:W-:Y:S04]  /*47260*/  LDGSTS.E [R2+0x1ca00], desc[UR14][R4.64], P0 ;  /* 0x1ca0000004027fae */ /* 0x0003e8000812184e */
[----:B------:R1:W-:Y:S01]  /*47270*/  STL [R1+0x17ec], R7 ;  /* 0x0017ec0701007387 */ /* 0x0003e20000100800 */
[----:B---3--:R-:W-:Y:S01]  /*47280*/  IADD3 R12, P1, R12, UR13, RZ ;  /* 0x0000000d0c0c7c10 */ /* 0x008fe2000ff3e0ff */
[----:B-1----:R-:W-:-:S02]  /*47290*/  IMAD.MOV.U32 R4, RZ, RZ, R6 ;  /* 0x000000ffff047224 */ /* 0x002fc400078e0006 */
[----:B------:R-:W-:Y:S02]  /*472a0*/  IMAD.MOV.U32 R5, RZ, RZ, R7 ;  /* 0x000000ffff057224 */ /* 0x000fe400078e0007 */
[----:B------:R-:W3:Y:S01]  /*472b0*/  LDL.LU.64 R6, [R1+0xd28] ;  /* 0x000d280001067983 */ /* 0x000ee20000300a00 */
[----:B------:R-:W-:-:S03]  /*472c0*/  IADD3.X R13, R13, UR7, RZ, P1, !PT ;  /* 0x000000070d0d7c10 */ /* 0x000fc60008ffe4ff */
[----:B------:R-:W3:Y:S01]  /*472d0*/  LDL.LU.64 R8, [R1+0xd20] ;  /* 0x000d200001087983 */ /* 0x000ee20000300a00 */
[----:B------:R-:W-:-:S03]  /*472e0*/  IADD3 R16, P2, R16, UR13, RZ ;  /* 0x0000000d10107c10 */ /* 0x000fc6000ff5e0ff */
[----:B------:R-:W3:Y:S01]  /*472f0*/  LDL.LU.64 R10, [R1+0xd18] ;  /* 0x000d1800010a7983 */ /* 0x000ee20000300a00 */
[----:B------:R-:W-:-:S03]  /*47300*/  IADD3.X R17, R17, UR7, RZ, P2, !PT ;  /* 0x0000000711117c10 */ /* 0x000fc600097fe4ff */
[----:B------:R-:W-:Y:S04]  /*47310*/  STL [R1+0x17f8], R12 ;  /* 0x0017f80c01007387 */ /* 0x000fe80000100800 */
[----:B------:R1:W-:Y:S04]  /*47320*/  LDGSTS.E [R2+0x1cb00], desc[UR14][R4.64], P0 ;  /* 0x1cb0000004027fae */ /* 0x0003e8000812184e */
[----:B------:R1:W-:Y:S04]  /*47330*/  STL [R1+0x17f4], R13 ;  /* 0x0017f40d01007387 */ /* 0x0003e80000100800 */
[----:B------:R-:W-:Y:S01]  /*47340*/  STL [R1+0x1800], R16 ;  /* 0x0018001001007387 */ /* 0x000fe20000100800 */
[----:B-1----:R-:W-:Y:S01]  /*47350*/  MOV R4, R12 ;  /* 0x0000000c00047202 */ /* 0x002fe20000000f00 */
[----:B------:R-:W-:-:S02]  /*47360*/  IMAD.MOV.U32 R5, RZ, RZ, R13 ;  /* 0x000000ffff057224 */ /* 0x000fc400078e000d */
[----:B------:R-:W3:Y:S04]  /*47370*/  LDL.LU.64 R12, [R1+0xd10] ;  /* 0x000d1000010c7983 */ /* 0x000ee80000300a00 */
[----:B------:R1:W-:Y:S04]  /*47380*/  STL [R1+0x17fc], R17 ;  /* 0x0017fc1101007387 */ /* 0x0003e80000100800 */
[----:B------:R-:W3:Y:S04]  /*47390*/  LDL.LU.64 R14, [R1+0xd08] ;  /* 0x000d0800010e7983 */ /* 0x000ee80000300a00 */
[----:B------:R1:W-:Y:S02]  /*473a0*/  LDGSTS.E [R2+0x1cc00], desc[UR14][R4.64], P0 ;  /* 0x1cc0000004027fae */ /* 0x0003e4000812184e */
[----:B-1----:R-:W-:Y:S01]  /*473b0*/  IMAD.MOV.U32 R4, RZ, RZ, R16 ;  /* 0x000000ffff047224 */ /* 0x002fe200078e0010 */
[----:B------:R-:W-:-:S02]  /*473c0*/  MOV R5, R17 ;  /* 0x0000001100057202 */ /* 0x000fc40000000f00 */
[----:B------:R-:W3:Y:S04]  /*473d0*/  LDL.LU.64 R16, [R1+0xd00] ;  /* 0x000d000001107983 */ /* 0x000ee80000300a00 */
[----:B------:R-:W3:Y:S04]  /*473e0*/  LDL.LU.64 R32, [R1+0xcf8] ;  /* 0x000cf80001207983 */ /* 0x000ee80000300a00 */
[----:B------:R-:W3:Y:S04]  /*473f0*/  LDL.LU.64 R30, [R1+0xcf0] ;  /* 0x000cf000011e7983 */ /* 0x000ee80000300a00 */
[----:B------:R1:W-:Y:S01]  /*47400*/  LDGSTS.E [R2+0x1cd00], desc[UR14][R4.64], P0 ;  /* 0x1cd0000004027fae */ /* 0x0003e2000812184e */
[----:B------:R-:W-:-:S02]  /*47410*/  IADD3 R20, P1, R20, UR13, RZ ;  /* 0x0000000d14147c10 */ /* 0x000fc4000ff3e0ff */
[----:B--2---:R-:W-:-:S03]  /*47420*/  IADD3 R3, P2, R3, UR13, RZ ;  /* 0x0000000d03037c10 */ /* 0x004fc6000ff5e0ff */
[----:B------:R-:W-:Y:S01]  /*47430*/  STL [R1+0x1808], R20 ;  /* 0x0018081401007387 */ /* 0x000fe20000100800 */
[----:B----4-:R-:W-:-:S05]  /*47440*/  IADD3.X R22, R22, UR7, RZ, P1, !PT ;  /* 0x0000000716167c10 */ /* 0x010fca0008ffe4ff */
[----:B------:R2:W-:Y:S01]  /*47450*/  STL [R1+0x1804], R22 ;  /* 0x0018041601007387 */ /* 0x0005e20000100800 */
[----:B------:R-:W-:-:S03]  /*47460*/  IADD3.X R18, R18, UR7, RZ, P2, !PT ;  /* 0x0000000712127c10 */ /* 0x000fc600097fe4ff */
[----:B------:R4:W-:Y:S04]  /*47470*/  STL [R1+0x1810], R3 ;  /* 0x0018100301007387 */ /* 0x0009e80000100800 */
[----:B------:R4:W-:Y:S04]  /*47480*/  STL [R1+0x180c], R18 ;  /* 0x00180c1201007387 */ /* 0x0009e80000100800 */
[----:B------:R-:W4:Y:S04]  /*47490*/  LDL.LU R28, [R1+0x1c08] ;  /* 0x001c0800011c7983 */ /* 0x000f280000300800 */
[----:B------:R-:W4:Y:S04]  /*474a0*/  LDL.LU R27, [R1+0x1c14] ;  /* 0x001c1400011b7983 */ /* 0x000f280000300800 */
[----:B------:R-:W4:Y:S04]  /*474b0*/  LDL.LU R26, [R1+0x1c00] ;  /* 0x001c0000011a7983 */ /* 0x000f280000300800 */
[----:B------:R-:W4:Y:S01]  /*474c0*/  LDL.LU R25, [R1+0x1c0c] ;  /* 0x001c0c0001197983 */ /* 0x000f220000300800 */
[----:B-1----:R-:W-:-:S02]  /*474d0*/  IMAD.MOV.U32 R4, RZ, RZ, R20 ;  /* 0x000000ffff047224 */ /* 0x002fc400078e0014 */
[----:B------:R-:W-:Y:S01]  /*474e0*/  IMAD.MOV.U32 R5, RZ, RZ, R22 ;  /* 0x000000ffff057224 */ /* 0x000fe200078e0016 */
[----:B------:R-:W4:Y:S04]  /*474f0*/  LDL.LU R24, [R1+0x1bf8] ;  /* 0x001bf80001187983 */ /* 0x000f280000300800 */
[----:B------:R1:W-:Y:S04]  /*47500*/  LDGSTS.E [R2+0x1ce00], desc[UR14][R4.64], P0 ;  /* 0x1ce0000004027fae */ /* 0x0003e8000812184e */
[----:B------:R-:W4:Y:S04]  /*47510*/  LDL.LU R23, [R1+0x1c04] ;  /* 0x001c040001177983 */ /* 0x000f280000300800 */
[----:B--2---:R-:W2:Y:S01]  /*47520*/  LDL.LU R22, [R1+0x1bf0] ;  /* 0x001bf00001167983 */ /* 0x004ea20000300800 */
[----:B-1----:R-:W-:Y:S01]  /*47530*/  MOV R4, R3 ;  /* 0x0000000300047202 */ /* 0x002fe20000000f00 */
[----:B------:R-:W-:-:S02]  /*47540*/  IMAD.MOV.U32 R5, RZ, RZ, R18 ;  /* 0x000000ffff057224 */ /* 0x000fc400078e0012 */
[----:B------:R-:W2:Y:S04]  /*47550*/  LDL.LU R20, [R1+0x1bfc] ;  /* 0x001bfc0001147983 */ /* 0x000ea80000300800 */
[----:B------:R3:W-:Y:S02]  /*47560*/  LDGSTS.E [R2+0x1cf00], desc[UR14][R4.64], P0 ;  /* 0x1cf0000004027fae */ /* 0x0007e4000812184e */
[----:B---3--:R-:W-:-:S04]  /*47570*/  IADD3 R4, P0, R6, UR13, RZ ;  /* 0x0000000d06047c10 */ /* 0x008fc8000ff1e0ff */
[----:B----4-:R-:W-:Y:S02]  /*47580*/  IADD3.X R3, R7, UR7, RZ, P0, !PT ;  /* 0x0000000707037c10 */ /* 0x010fe400087fe4ff */
[----:B------:R-:W-:-:S04]  /*47590*/  IADD3 R6, P0, R8, UR13, RZ ;  /* 0x0000000d08067c10 */ /* 0x000fc8000ff1e0ff */
[----:B------:R-:W-:Y:S02]  /*475a0*/  IADD3.X R5, R9, UR7, RZ, P0, !PT ;  /* 0x0000000709057c10 */ /* 0x000fe400087fe4ff */
[----:B------:R-:W-:-:S04]  /*475b0*/  IADD3 R8, P0, R10, UR13, RZ ;  /* 0x0000000d0a087c10 */ /* 0x000fc8000ff1e0ff */
[----:B------:R-:W-:Y:S02]  /*475c0*/  IADD3.X R7, R11, UR7, RZ, P0, !PT ;  /* 0x000000070b077c10 */ /* 0x000fe400087fe4ff */
[----:B------:R-:W-:-:S04]  /*475d0*/  IADD3 R10, P0, R12, UR13, RZ ;  /* 0x0000000d0c0a7c10 */ /* 0x000fc8000ff1e0ff */
[----:B------:R-:W-:Y:S02]  /*475e0*/  IADD3.X R9, R13, UR7, RZ, P0, !PT ;  /* 0x000000070d097c10 */ /* 0x000fe400087fe4ff */
[----:B------:R-:W-:-:S04]  /*475f0*/  IADD3 R12, P0, R14, UR13, RZ ;  /* 0x0000000d0e0c7c10 */ /* 0x000fc8000ff1e0ff */
[----:B------:R-:W-:Y:S01]  /*47600*/  IADD3.X R11, R15, UR7, RZ, P0, !PT ;  /* 0x000000070f0b7c10 */ /* 0x000fe200087fe4ff */
[----:B------:R-:W-:Y:S01]  /*47610*/  IMAD.MOV.U32 R84, RZ, RZ, R4 ;  /* 0x000000ffff547224 */ /* 0x000fe200078e0004 */
[----:B------:R-:W-:Y:S02]  /*47620*/  MOV R85, R3 ;  /* 0x0000000300557202 */ /* 0x000fe40000000f00 */
[----:B------:R-:W-:-:S04]  /*47630*/  IADD3 R14, P0, R16, UR13, RZ ;  /* 0x0000000d100e7c10 */ /* 0x000fc8000ff1e0ff */
[----:B------:R-:W-:Y:S02]  /*47640*/  IADD3.X R13, R17, UR7, RZ, P0, !PT ;  /* 0x00000007110d7c10 */ /* 0x000fe400087fe4ff */
[----:B------:R-:W-:-:S04]  /*47650*/  IADD3 R16, P0, R32, UR13, RZ ;  /* 0x0000000d20107c10 */ /* 0x000fc8000ff1e0ff */
[----:B------:R-:W-:Y:S02]  /*47660*/  IADD3.X R15, R33, UR7, RZ, P0, !PT ;  /* 0x00000007210f7c10 */ /* 0x000fe400087fe4ff */
[----:B------:R-:W-:Y:S01]  /*47670*/  IADD3 R18, P0, R30, UR13, RZ ;  /* 0x0000000d1e127c10 */ /* 0x000fe2000ff1e0ff */
[----:B------:R-:W-:Y:S01]  /*47680*/  IMAD.MOV.U32 R82, RZ, RZ, R6 ;  /* 0x000000ffff527224 */ /* 0x000fe200078e0006 */
[----:B------:R-:W-:Y:S01]  /*47690*/  MOV R80, R8 ;  /* 0x0000000800507202 */ /* 0x000fe20000000f00 */
[----:B------:R-:W-:Y:S01]  /*476a0*/  IMAD.MOV.U32 R83, RZ, RZ, R5 ;  /* 0x000000ffff537224 */ /* 0x000fe200078e0005 */
[----:B------:R-:W-:Y:S01]  /*476b0*/  IADD3.X R17, R31, UR7, RZ, P0, !PT ;  /* 0x000000071f117c10 */ /* 0x000fe200087fe4ff */
[----:B------:R-:W-:Y:S01]  /*476c0*/  IMAD.MOV.U32 R81, RZ, RZ, R7 ;  /* 0x000000ffff517224 */ /* 0x000fe200078e0007 */
[----:B------:R-:W-:Y:S01]  /*476d0*/  MOV R79, R9 ;  /* 0x00000009004f7202 */ /* 0x000fe20000000f00 */
[----:B------:R-:W-:Y:S01]  /*476e0*/  IMAD.MOV.U32 R78, RZ, RZ, R10 ;  /* 0x000000ffff4e7224 */ /* 0x000fe200078e000a */
[----:B------:R-:W-:Y:S01]  /*476f0*/  STL.64 [R1+0xd28], R84 ;  /* 0x000d285401007387 */ /* 0x000fe20000100a00 */
        /* <DEDUP_REMOVED lines=8> */
[----:B------:R-:W-:-:S02]  /*47780*/  IMAD.MOV.U32 R30, RZ, RZ, R18 ;  /* 0x000000ffff1e7224 */ /* 0x000fc400078e0012 */
[----:B------:R-:W-:Y:S01]  /*47790*/  IMAD.MOV.U32 R31, RZ, RZ, R17 ;  /* 0x000000ffff1f7224 */ /* 0x000fe200078e0011 */
[----:B------:R-:W-:Y:S04]  /*477a0*/  STL.64 [R1+0xd10], R78 ;  /* 0x000d104e01007387 */ /* 0x000fe80000100a00 */
[----:B------:R-:W-:Y:S04]  /*477b0*/  STL.64 [R1+0xd08], R76 ;  /* 0x000d084c01007387 */ /* 0x000fe80000100a00 */
[----:B------:R-:W-:Y:S04]  /*477c0*/  STL.64 [R1+0xd00], R34 ;  /* 0x000d002201007387 */ /* 0x000fe80000100a00 */
[----:B------:R-:W-:Y:S04]  /*477d0*/  STL.64 [R1+0xcf8], R32 ;  /* 0x000cf82001007387 */ /* 0x000fe80000100a00 */
[----:B------:R-:W-:Y:S04]  /*477e0*/  STL.64 [R1+0xcf0], R30 ;  /* 0x000cf01e01007387 */ /* 0x000fe80000100a00 */
[----:B------:R-:W3:Y:S04]  /*477f0*/  LDL.LU R8, [R1+0x1bf4] ;  /* 0x001bf40001087983 */ /* 0x000ee80000300800 */
[----:B------:R-:W4:Y:S04]  /*47800*/  LDL.LU R6, [R1+0x1bec] ;  /* 0x001bec0001067983 */ /* 0x000f280000300800 */
[----:B------:R-:W4:Y:S04]  /*47810*/  LDL.LU R13, [R1+0x1be8] ;  /* 0x001be800010d7983 */ /* 0x000f280000300800 */
[----:B------:R-:W4:Y:S01]  /*47820*/  LDL.LU R11, [R1+0x1be0] ;  /* 0x001be000010b7983 */ /* 0x000f220000300800 */
[----:B------:R-:W-:-:S04]  /*47830*/  IADD3 R27, P1, R27, UR13, RZ ;  /* 0x0000000d1b1b7c10 */ /* 0x000fc8000ff3e0ff */
[----:B------:R-:W-:Y:S01]  /*47840*/  IADD3.X R28, R28, UR7, RZ, P1, !PT ;  /* 0x000000071c1c7c10 */ /* 0x000fe20008ffe4ff */
[----:B------:R-:W-:Y:S01]  /*47850*/  STL [R1+0x1c14], R27 ;  /* 0x001c141b01007387 */ /* 0x000fe20000100800 */
[----:B------:R-:W-:-:S03]  /*47860*/  IADD3 R25, P2, R25, UR13, RZ ;  /* 0x0000000d19197c10 */ /* 0x000fc6000ff5e0ff */
[----:B------:R-:W-:Y:S01]  /*47870*/  STL [R1+0x1c08], R28 ;  /* 0x001c081c01007387 */ /* 0x000fe20000100800 */
[----:B------:R-:W-:-:S03]  /*47880*/  IADD3.X R26, R26, UR7, RZ, P2, !PT ;  /* 0x000000071a1a7c10 */ /* 0x000fc600097fe4ff */
[----:B------:R-:W-:Y:S04]  /*47890*/  STL [R1+0x1c0c], R25 ;  /* 0x001c0c1901007387 */ /* 0x000fe80000100800 */
[----:B------:R-:W4:Y:S04]  /*478a0*/  LDL.LU R7, [R1+0x1be4] ;  /* 0x001be40001077983 */ /* 0x000f280000300800 */
[----:B------:R-:W-:Y:S04]  /*478b0*/  STL [R1+0x1c00], R26 ;  /* 0x001c001a01007387 */ /* 0x000fe80000100800 */
[----:B------:R-:W4:Y:S01]  /*478c0*/  LDL.LU R9, [R1+0x1bd8] ;  /* 0x001bd80001097983 */ /* 0x000f220000300800 */
[----:B------:R-:W-:-:S04]  /*478d0*/  UISETP.GT.AND UP1, UPT, UR17, 0x3d, UPT ;  /* 0x0000003d1100788c */ /* 0x000fc8000bf24270 */
[----:B------:R-:W-:-:S04]  /*478e0*/  USEL UR12, URZ, 0x4, !UP1 ;  /* 0x000000043f0c7887 */ /* 0x000fc8000c800000 */
[----:B------:R-:W-:-:S06]  /*478f0*/  USEL UR12, UR12, URZ, !UP0 ;  /* 0x0000003f0c0c7287 */ /* 0x000fcc000c000000 */
[----:B------:R-:W-:Y:S01]  /*47900*/  ISETP.NE.U32.AND P0, PT, RZ, UR12, PT ;  /* 0x0000000cff007c0c */ /* 0x000fe2000bf05070 */
[----:B------:R-:W-:-:S04]  /*47910*/  UISETP.GT.AND UP1, UPT, UR17, 0x2, UPT ;  /* 0x000000021100788c */ /* 0x000fc8000bf24270 */
[----:B------:R-:W-:-:S04]  /*47920*/  USEL UR12, URZ, 0x4, !UP1 ;  /* 0x000000043f0c7887 */ /* 0x000fc8000c800000 */
[----:B------:R-:W-:-:S04]  /*47930*/  USEL UR12, UR12, URZ, !UP0 ;  /* 0x0000003f0c0c7287 */ /* 0x000fc8000c000000 */
[----:B------:R-:W-:Y:S04]  /*47940*/  LDGSTS.E [R2+0x1e800], desc[UR14][R84.64], P0 ;  /* 0x1e80000054027fae */ /* 0x000fe8000812184e */
[----:B------:R-:W-:Y:S04]  /*47950*/  LDGSTS.E [R2+0x1e900], desc[UR14][R82.64], P0 ;  /* 0x1e90000052027fae */ /* 0x000fe8000812184e */
[----:B------:R-:W-:Y:S04]  /*47960*/  LDGSTS.E [R2+0x1ea00], desc[UR14][R80.64], P0 ;  /* 0x1ea0000050027fae */ /* 0x000fe8000812184e */
[----:B------:R-:W-:Y:S04]  /*47970*/  LDGSTS.E [R2+0x1eb00], desc[UR14][R78.64], P0 ;  /* 0x1eb000004e027fae */ /* 0x000fe8000812184e */
[----:B------:R-:W-:Y:S04]  /*47980*/  LDGSTS.E [R2+0x1ec00], desc[UR14][R76.64], P0 ;  /* 0x1ec000004c027fae */ /* 0x000fe8000812184e */
[----:B------:R-:W-:Y:S04]  /*47990*/  LDGSTS.E [R2+0x1ed00], desc[UR14][R34.64], P0 ;  /* 0x1ed0000022027fae */ /* 0x000fe8000812184e */
[----:B------:R-:W-:Y:S04]  /*479a0*/  LDGSTS.E [R2+0x1ee00], desc[UR14][R32.64], P0 ;  /* 0x1ee0000020027fae */ /* 0x000fe8000812184e */
[----:B------:R1:W-:Y:S01]  /*479b0*/  LDGSTS.E [R2+0x1ef00], desc[UR14][R30.64], P0 ;  /* 0x1ef000001e027fae */ /* 0x0003e2000812184e */
[----:B------:R-:W-:-:S02]  /*479c0*/  ISETP.NE.U32.AND P0, PT, RZ, UR12, PT ;  /* 0x0000000cff007c0c */ /* 0x000fc4000bf05070 */
[----:B------:R-:W-:Y:S01]  /*479d0*/  IADD3 R23, P1, R23, UR13, RZ ;  /* 0x0000000d17177c10 */ /* 0x000fe2000ff3e0ff */
[----:B------:R-:W-:Y:S01]  /*479e0*/  IMAD.MOV.U32 R4, RZ, RZ, R27 ;  /* 0x000000ffff047224 */ /* 0x000fe200078e001b */
[----:B--2---:R-:W-:Y:S01]  /*479f0*/  IADD3 R20, P2, R20, UR13, RZ ;  /* 0x0000000d14147c10 */ /* 0x004fe2000ff5e0ff */
[----:B------:R-:W-:Y:S01]  /*47a00*/  IMAD.MOV.U32 R5, RZ, RZ, R28 ;  /* 0x000000ffff057224 */ /* 0x000fe200078e001c */
[----:B------:R-:W-:Y:S02]  /*47a10*/  IADD3.X R24, R24, UR7, RZ, P1, !PT ;  /* 0x0000000718187c10 */ /* 0x000fe40008ffe4ff */
[----:B-1----:R-:W-:Y:S01]  /*47a20*/  LOP3.LUT R2, R19, 0x40, RZ, 0x3c, !PT ;  /* 0x0000004013027812 */ /* 0x002fe200078e3cff */
[----:B------:R-:W-:Y:S03]  /*47a30*/  STL [R1+0x1c04], R23 ;  /* 0x001c041701007387 */ /* 0x000fe60000100800 */
[----:B------:R-:W-:Y:S01]  /*47a40*/  IADD3 R2, R2, UR18, RZ ;  /* 0x0000001202027c10 */ /* 0x000fe2000fffe0ff */
[----:B------:R-:W-:Y:S01]  /*47a50*/  STL [R1+0x1bf8], R24 ;  /* 0x001bf81801007387 */ /* 0x000fe20000100800 */
[----:B------:R-:W-:-:S03]  /*47a60*/  IADD3.X R22, R22, UR7, RZ, P2, !PT ;  /* 0x0000000716167c10 */ /* 0x000fc600097fe4ff */
[----:B------:R1:W-:Y:S04]  /*47a70*/  LDGSTS.E [R2+0x1000], desc[UR14][R4.64], P0 ;  /* 0x0100000004027fae */ /* 0x0003e8000812184e */
[----:B------:R-:W-:Y:S04]  /*47a80*/  STL [R1+0x1bfc], R20 ;  /* 0x001bfc1401007387 */ /* 0x000fe80000100800 */
[----:B------:R-:W2:Y:S01]  /*47a90*/  LDL.LU R10, [R1+0x1bdc] ;  /* 0x001bdc00010a7983 */ /* 0x000ea20000300800 */
[----:B-1----:R-:W-:Y:S01]  /*47aa0*/  MOV R4, R25 ;  /* 0x0000001900047202 */ /* 0x002fe20000000f00 */
[----:B------:R-:W-:-:S02]  /*47ab0*/  IMAD.MOV.U32 R5, RZ, RZ, R26 ;  /* 0x000000ffff057224 */ /* 0x000fc400078e001a */
[----:B------:R-:W-:Y:S04]  /*47ac0*/  STL [R1+0x1bf0], R22 ;  /* 0x001bf01601007387 */ /* 0x000fe80000100800 */
[----:B------:R-:W2:Y:S04]  /*47ad0*/  LDL.LU R17, [R1+0x1b94] ;  /* 0x001b940001117983 */ /* 0x000ea80000300800 */
[----:B------:R-:W2:Y:S04]  /*47ae0*/  LDL.LU R16, [R1+0x1bd0] ;  /* 0x001bd00001107983 */ /* 0x000ea80000300800 */
[----:B------:R1:W-:Y:S04]  /*47af0*/  LDGSTS.E [R2+0x1100], desc[UR14][R4.64], P0 ;  /* 0x0110000004027fae */ /* 0x0003e8000812184e */
[----:B------:R-:W2:Y:S04]  /*47b00*/  LDL.LU R18, [R1+0x1b08] ;  /* 0x001b080001127983 */ /* 0x000ea80000300800 */
[----:B------:R-:W2:Y:S01]  /*47b10*/  LDL.LU R12, [R1+0x1b0c] ;  /* 0x001b0c00010c7983 */ /* 0x000ea20000300800 */
[----:B-1----:R-:W-:Y:S01]  /*47b20*/  IMAD.MOV.U32 R4, RZ, RZ, R23 ;  /* 0x000000ffff047224 */ /* 0x002fe200078e0017 */
[----:B------:R-:W-:-:S02]  /*47b30*/  MOV R5, R24 ;  /* 0x0000001800057202 */ /* 0x000fc40000000f00 */
[----:B------:R-:W2:Y:S04]  /*47b40*/  LDL.LU R3, [R1+0x1b04] ;  /* 0x001b040001037983 */ /* 0x000ea80000300800 */
[----:B------:R1:W-:Y:S02]  /*47b50*/  LDGSTS.E [R2+0x1200], desc[UR14][R4.64], P0 ;  /* 0x0120000004027fae */ /* 0x0003e4000812184e */
[----:B-1----:R-:W-:Y:S02]  /*47b60*/  IMAD.MOV.U32 R4, RZ, RZ, R20 ;  /* 0x000000ffff047224 */ /* 0x002fe400078e0014 */
[----:B------:R-:W-:-:S05]  /*47b70*/  IMAD.MOV.U32 R5, RZ, RZ, R22 ;  /* 0x000000ffff057224 */ /* 0x000fca00078e0016 */
[----:B------:R1:W-:Y:S01]  /*47b80*/  LDGSTS.E [R2+0x1300], desc[UR14][R4.64], P0 ;  /* 0x0130000004027fae */ /* 0x0003e2000812184e */
[----:B---3--:R-:W-:Y:S02]  /*47b90*/  IADD3 R8, P1, R8, UR13, RZ ;  /* 0x0000000d08087c10 */ /* 0x008fe4000ff3e0ff */
[----:B----4-:R-:W-:Y:S02]  /*47ba0*/  IADD3 R6, P2, R6, UR13, RZ ;  /* 0x0000000d06067c10 */ /* 0x010fe4000ff5e0ff */
[----:B------:R-:W-:Y:S01]  /*47bb0*/  IADD3.X R13, R13, UR7, RZ, P1, !PT ;  /* 0x000000070d0d7c10 */ /* 0x000fe20008ffe4ff */
[----:B------:R-:W-:Y:S01]  /*47bc0*/  STL [R1+0x1bf4], R8 ;  /* 0x001bf40801007387 */ /* 0x000fe20000100800 */
[----:B------:R-:W-:-:S03]  /*47bd0*/  IADD3.X R11, R11, UR7, RZ, P2, !PT ;  /* 0x000000070b0b7c10 */ /* 0x000fc600097fe4ff */
[----:B------:R3:W-:Y:S01]  /*47be0*/  STL [R1+0x1be8], R13 ;  /* 0x001be80d01007387 */ /* 0x0007e20000100800 */
[----:B-1----:R-:W-:-:S03]  /*47bf0*/  IMAD.MOV.U32 R5, RZ, RZ, R13 ;  /* 0x000000ffff057224 */ /* 0x002fc600078e000d */
[----:B------:R-:W-:Y:S01]  /*47c00*/  STL [R1+0x1bec], R6 ;  /* 0x001bec0601007387 */ /* 0x000fe20000100800 */
[----:B------:R-:W-:-:S03]  /*47c10*/  MOV R4, R8 ;  /* 0x0000000800047202 */ /* 0x000fc60000000f00 */
[----:B---3--:R-:W3:Y:S04]  /*47c20*/  LDL.LU R13, [R1+0x1b00] ;  /* 0x001b0000010d7983 */ /* 0x008ee80000300800 */
[----:B------:R1:W-:Y:S04]  /*47c30*/  STL [R1+0x1be0], R11 ;  /* 0x001be00b01007387 */ /* 0x0003e80000100800 */
[----:B------:R-:W4:Y:S04]  /*47c40*/  LDL.LU R8, [R1+0x1af8] ;  /* 0x001af80001087983 */ /* 0x000f280000300800 */
[----:B------:R1:W-:Y:S02]  /*47c50*/  LDGSTS.E [R2+0x1400], desc[UR14][R4.64], P0 ;  /* 0x0140000004027fae */ /* 0x0003e4000812184e */
[----:B-1----:R-:W-:Y:S01]  /*47c60*/  MOV R5, R11 ;  /* 0x0000000b00057202 */ /* 0x002fe20000000f00 */
[----:B------:R-:W-:Y:S01]  /*47c70*/  IMAD.MOV.U32 R4, RZ, RZ, R6 ;  /* 0x000000ffff047224 */ /* 0x000fe200078e0006 */
[----:B------:R-:W4:Y:S04]  /*47c80*/  LDL.LU R11, [R1+0x1afc] ;  /* 0x001afc00010b7983 */ /* 0x000f280000300800 */
[----:B------:R-:W4:Y:S01]  /*47c90*/  LDL.LU R6, [R1+0x1af4] ;  /* 0x001af40001067983 */ /* 0x000f220000300800 */
[----:B------:R-:W-:-:S03]  /*47ca0*/  UISETP.GT.AND UP1, UPT, UR17, 0x6, UPT ;  /* 0x000000061100788c */ /* 0x000fc6000bf24270 */
[----:B------:R1:W-:Y:S01]  /*47cb0*/  LDGSTS.E [R2+0x1500], desc[UR14][R4.64], P0 ;  /* 0x0150000004027fae */ /* 0x0003e2000812184e */
[----:B------:R-:W-:-:S04]  /*47cc0*/  IADD3 R7, P1, R7, UR13, RZ ;  /* 0x0000000d07077c10 */ /* 0x000fc8000ff3e0ff */
[----:B------:R-:W-:Y:S01]  /*47cd0*/  IADD3.X R9, R9, UR7, RZ, P1, !PT ;  /* 0x0000000709097c10 */ /* 0x000fe20008ffe4ff */
[----:B------:R-:W-:Y:S04]  /*47ce0*/  STL [R1+0x1be4], R7 ;  /* 0x001be40701007387 */ /* 0x000fe80000100800 */
[----:B------:R1:W-:Y:S04]  /*47cf0*/  STL [R1+0x1bd8], R9 ;  /* 0x001bd80901007387 */ /* 0x0003e80000100800 */
[----:B------:R-:W4:Y:S04]  /*47d00*/  LDL.LU R14, [R1+0x1af0] ;  /* 0x001af000010e7983 */ /* 0x000f280000300800 */
[----:B------:R-:W4:Y:S01]  /*47d10*/  LDL.LU R15, [R1+0x1ae8] ;  /* 0x001ae800010f7983 */ /* 0x000f220000300800 */
[----:B------:R-:W-:Y:S01]  /*47d20*/  USEL UR12, URZ, 0x4, !UP1 ;  /* 0x000000043f0c7887 */ /* 0x000fe2000c800000 */
[----:B-1----:R-:W-:-:S02]  /*47d30*/  IMAD.MOV.U32 R4, RZ, RZ, R7 ;  /* 0x000000ffff047224 */ /* 0x002fc400078e0007 */
[----:B------:R-:W-:Y:S01]  /*47d40*/  IMAD.MOV.U32 R5, RZ, RZ, R9 ;  /* 0x000000ffff057224 */ /* 0x000fe200078e0009 */
[----:B------:R-:W-:Y:S01]  /*47d50*/  USEL UR12, UR12, URZ, !UP0 ;  /* 0x0000003f0c0c7287 */ /* 0x000fe2000c000000 */
[----:B------:R-:W4:Y:S04]  /*47d60*/  LDL.LU R9, [R1+0x1aec] ;  /* 0x001aec0001097983 */ /* 0x000f280000300800 */
[----:B------:R1:W-:Y:S01]  /*47d70*/  LDGSTS.E [R2+0x1600], desc[UR14][R4.64], P0 ;  /* 0x0160000004027fae */ /* 0x0003e2000812184e */
[----:B------:R-:W-:-:S03]  /*47d80*/  ISETP.NE.U32.AND P1, PT, RZ, UR12, PT ;  /* 0x0000000cff007c0c */ /* 0x000fc6000bf25070 */
[----:B------:R-:W4:Y:S01]  /*47d90*/  LDL.LU R7, [R1+0x1ae4] ;  /* 0x001ae40001077983 */ /* 0x000f220000300800 */
[----:B--2---:R-:W-:-:S04]  /*47da0*/  IADD3 R10, P2, R10, UR13, RZ ;  /* 0x0000000d0a0a7c10 */ /* 0x004fc8000ff5e0ff */
[----:B-1----:R-:W-:Y:S01]  /*47db0*/  MOV R4, R10 ;  /* 0x0000000a00047202 */ /* 0x002fe20000000f00 */
[----:B------:R-:W-:Y:S01]  /*47dc0*/  STL [R1+0x1bdc], R10 ;  /* 0x001bdc0a01007387 */ /* 0x000fe20000100800 */
[----:B------:R-:W-:Y:S02]  /*47dd0*/  IADD3.X R16, R16, UR7, RZ, P2, !PT ;  /* 0x0000000710107c10 */ /* 0x000fe400097fe4ff */
[----:B------:R-:W-:-:S03]  /*47de0*/  IADD3 R17, P3, R17, UR13, RZ ;  /* 0x0000000d11117c10 */ /* 0x000fc6000ff7e0ff */
[----:B------:R-:W-:Y:S01]  /*47df0*/  IMAD.MOV.U32 R5, RZ, RZ, R16 ;  /* 0x000000ffff057224 */ /* 0x000fe200078e0010 */
[----:B------:R1:W-:Y:S01]  /*47e00*/  STL [R1+0x1bd0], R16 ;  /* 0x001bd01001007387 */ /* 0x0003e20000100800 */
[----:B------:R-:W-:-:S03]  /*47e10*/  IADD3.X R18, R18, UR7, RZ, P3, !PT ;  /* 0x0000000712127c10 */ /* 0x000fc60009ffe4ff */
[----:B------:R-:W-:Y:S04]  /*47e20*/  STL [R1+0x1b94], R17 ;  /* 0x001b941101007387 */ /* 0x000fe80000100800 */
[----:B------:R2:W-:Y:S01]  /*47e30*/  LDGSTS.E [R2+0x1700], desc[UR14][R4.64], P0 ;  /* 0x0170000004027fae */ /* 0x0005e2000812184e */
[----:B------:R-:W-:-:S03]  /*47e40*/  IADD3 R12, P0, R12, UR13, RZ ;  /* 0x0000000d0c0c7c10 */ /* 0x000fc6000ff1e0ff */
[----:B-1----:R-:W4:Y:S01]  /*47e50*/  LDL.LU R16, [R1+0x1ae0] ;  /* 0x001ae00001107983 */ /* 0x002f220000300800 */
[----:B------:R-:W-:-:S03]  /*47e60*/  IADD3 R3, P2, R3, UR13, RZ ;  /* 0x0000000d03037c10 */ /* 0x000fc6000ff5e0ff */
[----:B------:R-:W-:Y:S01]  /*47e70*/  STL [R1+0x1b08], R18 ;  /* 0x001b081201007387 */ /* 0x000fe20000100800 */
[----:B--2---:R-:W-:Y:S01]  /*47e80*/  IMAD.MOV.U32 R4, RZ, RZ, R17 ;  /* 0x000000ffff047224 */ /* 0x004fe200078e0011 */
[----:B------:R-:W-:Y:S02]  /*47e90*/  MOV R5, R18 ;  /* 0x0000001200057202 */ /* 0x000fe40000000f00 */
[----:B------:R-:W2:Y:S04]  /*47ea0*/  LDL.LU R10, [R1+0x1ad8] ;  /* 0x001ad800010a7983 */ /* 0x000ea80000300800 */
[----:B------:R1:W-:Y:S04]  /*47eb0*/  STL [R1+0x1b0c], R12 ;  /* 0x001b0c0c01007387 */ /* 0x0003e80000100800 */
[----:B------:R1:W-:Y:S02]  /*47ec0*/  LDGSTS.E [R2+0x3000], desc[UR14][R4.64], P1 ;  /* 0x0300000004027fae */ /* 0x0003e4000892184e */
[----:B-1----:R-:W-:Y:S01]  /*47ed0*/  IMAD.MOV.U32 R4, RZ, RZ, R12 ;  /* 0x000000ffff047224 */ /* 0x002fe200078e000c */
[----:B---3--:R-:W-:-:S05]  /*47ee0*/  IADD3.X R13, R13, UR7, RZ, P0, !PT ;  /* 0x000000070d0d7c10 */ /* 0x008fca00087fe4ff */
[----:B------:R1:W-:Y:S01]  /*47ef0*/  STL [R1+0x1b00], R13 ;  /* 0x001b000d01007387 */ /* 0x0003e20000100800 */
[----:B----4-:R-:W-:-:S03]  /*47f00*/  IADD3.X R8, R8, UR7, RZ, P2, !PT ;  /* 0x0000000708087c10 */ /* 0x010fc600097fe4ff */
[----:B------:R-:W-:Y:S01]  /*47f10*/  STL [R1+0x1b04], R3 ;  /* 0x001b040301007387 */ /* 0x000fe20000100800 */
[----:B------:R-:W-:-:S03]  /*47f20*/  IMAD.MOV.U32 R5, RZ, RZ, R13 ;  /* 0x000000ffff057224 */ /* 0x000fc600078e000d */
[----:B------:R-:W3:Y:S04]  /*47f30*/  LDL.LU R12, [R1+0x1adc] ;  /* 0x001adc00010c7983 */ /* 0x000ee80000300800 */
[----:B------:R4:W-:Y:S04]  /*47f40*/  STL [R1+0x1af8], R8 ;  /* 0x001af80801007387 */ /* 0x0009e80000100800 */
[----:B-1----:R-:W3:Y:S04]  /*47f50*/  LDL.LU R13, [R1+0x1ad0] ;  /* 0x001ad000010d7983 */ /* 0x002ee80000300800 */
[----:B------:R1:W-:Y:S01]  /*47f60*/  LDGSTS.E [R2+0x3100], desc[UR14][R4.64], P1 ;  /* 0x0310000004027fae */ /* 0x0003e2000892184e */
[----:B------:R-:W-:-:S02]  /*47f70*/  IADD3 R11, P0, R11, UR13, RZ ;  /* 0x0000000d0b0b7c10 */ /* 0x000fc4000ff1e0ff */
[----:B------:R-:W-:Y:S02]  /*47f80*/  IADD3 R6, P2, R6, UR13, RZ ;  /* 0x0000000d06067c10 */ /* 0x000fe4000ff5e0ff */
[----:B-1----:R-:W-:Y:S01]  /*47f90*/  MOV R4, R3 ;  /* 0x0000000300047202 */ /* 0x002fe20000000f00 */
[----:B------:R-:W-:Y:S02]  /*47fa0*/  IMAD.MOV.U32 R5, RZ, RZ, R8 ;  /* 0x000000ffff057224 */ /* 0x000fe400078e0008 */
[----:B----4-:R-:W4:Y:S04]  /*47fb0*/  LDL.LU R8, [R1+0x1a94] ;  /* 0x001a940001087983 */ /* 0x010f280000300800 */
[----:B------:R-:W4:Y:S04]  /*47fc0*/  LDL.LU R3, [R1+0x1a0c] ;  /* 0x001a0c0001037983 */ /* 0x000f280000300800 */
        /* <DEDUP_REMOVED lines=8> */
[----:B------:R-:W-:-:S03]  /*48050*/  IADD3 R9, P0, R9, UR13, RZ ;  /* 0x0000000d09097c10 */ /* 0x000fc6000ff1e0ff */
[----:B------:R1:W-:Y:S04]  /*48060*/  LDGSTS.E [R2+0x3300], desc[UR14][R4.64], P1 ;  /* 0x0330000004027fae */ /* 0x0003e8000892184e */
[----:B-1----:R-:W4:Y:S04]  /*48070*/  LDL.LU R14, [R1+0x1a08] ;  /* 0x001a0800010e7983 */ /* 0x002f280000300800 */
[----:B------:R1:W-:Y:S04]  /*48080*/  STL [R1+0x1ae8], R15 ;  /* 0x001ae80f01007387 */ /* 0x0003e80000100800 */
[----:B------:R-:W4:Y:S01]  /*48090*/  LDL.LU R11, [R1+0x1a00] ;  /* 0x001a0000010b7983 */ /* 0x000f220000300800 */
[----:B------:R-:W-:Y:S01]  /*480a0*/  IMAD.MOV.U32 R4, RZ, RZ, R6 ;  /* 0x000000ffff047224 */ /* 0x000fe200078e0006 */
[----:B------:R-:W-:Y:S01]  /*480b0*/  IADD3 R7, P2, R7, UR13, RZ ;  /* 0x0000000d07077c10 */ /* 0x000fe2000ff5e0ff */
[----:B------:R-:W-:-:S02]  /*480c0*/  IMAD.MOV.U32 R5, RZ, RZ, R15 ;  /* 0x000000ffff057224 */ /* 0x000fc400078e000f */
[----:B-1----:R-:W4:Y:S04]  /*480d0*/  LDL.LU R15, [R1+0x1a04] ;  /* 0x001a0400010f7983 */ /* 0x002f280000300800 */
[----:B------:R-:W4:Y:S04]  /*480e0*/  LDL.LU R6, [R1+0x19fc] ;  /* 0x0019fc0001067983 */ /* 0x000f280000300800 */
[----:B------:R-:W-:Y:S04]  /*480f0*/  STL [R1+0x1aec], R9 ;  /* 0x001aec0901007387 */ /* 0x000fe80000100800 */
[----:B------:R1:W-:Y:S02]  /*48100*/  LDGSTS.E [R2+0x3400], desc[UR14][R4.64], P1 ;  /* 0x0340000004027fae */ /* 0x0003e4000892184e */
[----:B-1----:R-:W-:-:S02]  /*48110*/  MOV R4, R9 ;  /* 0x0000000900047202 */ /* 0x002fc40000000f00 */
[----:B------:R-:W-:-:S05]  /*48120*/  IADD3.X R16, R16, UR7, RZ, P0, !PT ;  /* 0x0000000710107c10 */ /* 0x000fca00087fe4ff */
[----:B------:R1:W-:Y:S01]  /*48130*/  STL [R1+0x1ae0], R16 ;  /* 0x001ae01001007387 */ /* 0x0003e20000100800 */
[----:B------:R-:W-:-:S03]  /*48140*/  IMAD.MOV.U32 R5, RZ, RZ, R16 ;  /* 0x000000ffff057224 */ /* 0x000fc600078e0010 */
[----:B------:R-:W-:Y:S01]  /*48150*/  STL [R1+0x1ae4], R7 ;  /* 0x001ae40701007387 */ /* 0x000fe20000100800 */
[----:B--2---:R-:W-:-:S03]  /*48160*/  IADD3.X R10, R10, UR7, RZ, P2, !PT ;  /* 0x000000070a0a7c10 */ /* 0x004fc600097fe4ff */
[----:B------:R2:W-:Y:S04]  /*48170*/  LDGSTS.E [R2+0x3500], desc[UR14][R4.64], P1 ;  /* 0x0350000004027fae */ /* 0x0005e8000892184e */
[----:B-1----:R-:W4:Y:S04]  /*48180*/  LDL.LU R16, [R1+0x19f8] ;  /* 0x0019f80001107983 */ /* 0x002f280000300800 */
[----:B------:R1:W-:Y:S01]  /*48190*/  STL [R1+0x1ad8], R10 ;  /* 0x001ad80a01007387 */ /* 0x0003e20000100800 */
[----:B--2---:R-:W-:Y:S01]  /*481a0*/  IMAD.MOV.U32 R4, RZ, RZ, R7 ;  /* 0x000000ffff047224 */ /* 0x004fe200078e0007 */
[----:B------:R-:W-:-:S02]  /*481b0*/  MOV R5, R10 ;  /* 0x0000000a00057202 */ /* 0x000fc40000000f00 */
[----:B------:R-:W2:Y:S04]  /*481c0*/  LDL.LU R9, [R1+0x19f0] ;  /* 0x0019f00001097983 */ /* 0x000ea80000300800 */
[----:B-1----:R-:W2:Y:S04]  /*481d0*/  LDL.LU R10, [R1+0x19f4] ;  /* 0x0019f400010a7983 */ /* 0x002ea80000300800 */
[----:B------:R-:W2:Y:S04]  /*481e0*/  LDL.LU R7, [R1+0x19ec] ;  /* 0x0019ec0001077983 */ /* 0x000ea80000300800 */
[----:B------:R1:W-:Y:S01]  /*481f0*/  LDGSTS.E [R2+0x3600], desc[UR14][R4.64], P1 ;  /* 0x0360000004027fae */ /* 0x0003e2000892184e */
[----:B---3--:R-:W-:-:S04]  /*48200*/  IADD3 R12, P0, R12, UR13, RZ ;  /* 0x0000000d0c0c7c10 */ /* 0x008fc8000ff1e0ff */
[----:B------:R-:W-:Y:S01]  /*48210*/  IADD3.X R13, R13, UR7, RZ, P0, !PT ;  /* 0x000000070d0d7c10 */ /* 0x000fe200087fe4ff */
[----:B------:R-:W-:Y:S01]  /*48220*/  STL [R1+0x1adc], R12 ;  /* 0x001adc0c01007387 */ /* 0x000fe20000100800 */
[----:B-1----:R-:W-:-:S03]  /*48230*/  IMAD.MOV.U32 R4, RZ, RZ, R12 ;  /* 0x000000ffff047224 */ /* 0x002fc600078e000c */
[----:B------:R1:W-:Y:S01]  /*48240*/  STL [R1+0x1ad0], R13 ;  /* 0x001ad00d01007387 */ /* 0x0003e20000100800 */
[----:B------:R-:W-:-:S05]  /*48250*/  IMAD.MOV.U32 R5, RZ, RZ, R13 ;  /* 0x000000ffff057224 */ /* 0x000fca00078e000d */
[----:B------:R3:W-:Y:S04]  /*48260*/  LDGSTS.E [R2+0x3700], desc[UR14][R4.64], P1 ;  /* 0x0370000004027fae */ /* 0x0007e8000892184e */
[----:B-1----:R-:W2:Y:S04]  /*48270*/  LDL.LU R13, [R1+0x19e8] ;  /* 0x0019e800010d7983 */ /* 0x002ea80000300800 */
[----:B------:R-:W2:Y:S01]  /*48280*/  LDL.LU R12, [R1+0x19e0] ;  /* 0x0019e000010c7983 */ /* 0x000ea20000300800 */
[----:B----4-:R-:W-:Y:S02]  /*48290*/  IADD3 R8, P1, R8, UR13, RZ ;  /* 0x0000000d08087c10 */ /* 0x010fe4000ff3e0ff */
[----:B------:R-:W-:-:S03]  /*482a0*/  IADD3 R3, P2, R3, UR13, RZ ;  /* 0x0000000d03037c10 */ /* 0x000fc6000ff5e0ff */
[----:B------:R1:W-:Y:S01]  /*482b0*/  STL [R1+0x1a94], R8 ;  /* 0x001a940801007387 */ /* 0x0003e20000100800 */
[----:B---3--:R-:W-:Y:S02]  /*482c0*/  MOV R4, R8 ;  /* 0x0000000800047202 */ /* 0x008fe40000000f00 */
[----:B------:R-:W-:-:S05]  /*482d0*/  IADD3.X R14, R14, UR7, RZ, P1, !PT ;  /* 0x000000070e0e7c10 */ /* 0x000fca0008ffe4ff */
[----:B------:R3:W-:Y:S01]  /*482e0*/  STL [R1+0x1a08], R14 ;  /* 0x001a080e01007387 */ /* 0x0007e20000100800 */
[----:B------:R-:W-:-:S03]  /*482f0*/  IADD3.X R11, R11, UR7, RZ, P2, !PT ;  /* 0x000000070b0b7c10 */ /* 0x000fc600097fe4ff */
[----:B------:R4:W-:Y:S01]  /*48300*/  STL [R1+0x1a0c], R3 ;  /* 0x001a0c0301007387 */ /* 0x0009e20000100800 */
[----:B------:R-:W-:-:S03]  /*48310*/  IMAD.MOV.U32 R5, RZ, RZ, R14 ;  /* 0x000000ffff057224 */ /* 0x000fc600078e000e */
[----:B-1----:R-:W2:Y:S04]  /*48320*/  LDL.LU R8, [R1+0x19e4] ;  /* 0x0019e40001087983 */ /* 0x002ea80000300800 */
[----:B------:R1:W-:Y:S04]  /*48330*/  STL [R1+0x1a00], R11 ;  /* 0x001a000b01007387 */ /* 0x0003e80000100800 */
[----:B---3--:R-:W3:Y:S01]  /*48340*/  LDL.LU R14, [R1+0x19d8] ;  /* 0x0019d800010e7983 */ /* 0x008ee20000300800 */
[----:B------:R-:W-:-:S04]  /*48350*/  UISETP.GT.AND UP1, UPT, UR17, 0xa, UPT ;  /* 0x0000000a1100788c */ /* 0x000fc8000bf24270 */
[----:B------:R-:W-:-:S04]  /*48360*/  USEL UR12, URZ, 0x4, !UP1 ;  /* 0x000000043f0c7887 */ /* 0x000fc8000c800000 */
[----:B------:R-:W-:-:S06]  /*48370*/  USEL UR12, UR12, URZ, !UP0 ;  /* 0x0000003f0c0c7287 */ /* 0x000fcc000c000000 */
[----:B------:R-:W-:Y:S02]  /*48380*/  ISETP.NE.U32.AND P0, PT, RZ, UR12, PT ;  /* 0x0000000cff007c0c */ /* 0x000fe4000bf05070 */
[----:B------:R-:W-:Y:S02]  /*48390*/  IADD3 R15, P1, R15, UR13, RZ ;  /* 0x0000000d0f0f7c10 */ /* 0x000fe4000ff3e0ff */
[----:B------:R-:W-:-:S09]  /*483a0*/  IADD3 R6, P2, R6, UR13, RZ ;  /* 0x0000000d06067c10 */ /* 0x000fd2000ff5e0ff */
[----:B------:R1:W-:Y:S02]  /*483b0*/  LDGSTS.E [R2+0x5000], desc[UR14][R4.64], P0 ;  /* 0x0500000004027fae */ /* 0x0003e4000812184e */
[----:B-1----:R-:W-:Y:S01]  /*483c0*/  IMAD.MOV.U32 R4, RZ, RZ, R3 ;  /* 0x000000ffff047224 */ /* 0x002fe200078e0003 */
[----:B------:R-:W-:Y:S01]  /*483d0*/  MOV R5, R11 ;  /* 0x0000000b00057202 */ /* 0x000fe20000000f00 */
[----:B----4-:R-:W4:Y:S04]  /*483e0*/  LDL.LU R3, [R1+0x19dc] ;  /* 0x0019dc0001037983 */ /* 0x010f280000300800 */
[----:B------:R-:W4:Y:S04]  /*483f0*/  LDL.LU R11, [R1+0x1954] ;  /* 0x00195400010b7983 */ /* 0x000f280000300800 */
[----:B------:R-:W-:Y:S04]  /*48400*/  STL [R1+0x1a04], R15 ;  /* 0x001a040f01007387 */ /* 0x000fe80000100800 */
[----:B------:R1:W-:Y:S02]  /*48410*/  LDGSTS.E [R2+0x5100], desc[UR14][R4.64], P0 ;  /* 0x0510000004027fae */ /* 0x0003e4000812184e */
[----:B-1----:R-:W-:Y:S01]  /*48420*/  IMAD.MOV.U32 R4, RZ, RZ, R15 ;  /* 0x000000ffff047224 */ /* 0x002fe200078e000f */
[----:B------:R-:W-:-:S05]  /*48430*/  IADD3.X R16, R16, UR7, RZ, P1, !PT ;  /* 0x0000000710107c10 */ /* 0x000fca0008ffe4ff */
[----:B------:R1:W-:Y:S01]  /*48440*/  STL [R1+0x19f8], R16 ;  /* 0x0019f81001007387 */ /* 0x0003e20000100800 */
[----:B------:R-:W-:-:S03]  /*48450*/  IMAD.MOV.U32 R5, RZ, RZ, R16 ;  /* 0x000000ffff057224 */ /* 0x000fc600078e0010 */
[----:B------:R-:W-:Y:S01]  /*48460*/  STL [R1+0x19fc], R6 ;  /* 0x0019fc0601007387 */ /* 0x000fe20000100800 */
[----:B--2---:R-:W-:-:S03]  /*48470*/  IADD3.X R9, R9, UR7, RZ, P2, !PT ;  /* 0x0000000709097c10 */ /* 0x004fc600097fe4ff */
[----:B------:R2:W-:Y:S01]  /*48480*/  LDGSTS.E [R2+0x5200], desc[UR14][R4.64], P0 ;  /* 0x0520000004027fae */ /* 0x0005e2000812184e */
[----:B------:R-:W-:-:S03]  /*48490*/  IADD3 R10, P1, R10, UR13, RZ ;  /* 0x0000000d0a0a7c10 */ /* 0x000fc6000ff3e0ff */
[----:B-1----:R-:W4:Y:S01]  /*484a0*/  LDL.LU R16, [R1+0x19d0] ;  /* 0x0019d00001107983 */ /* 0x002f220000300800 */
[----:B------:R-:W-:-:S03]  /*484b0*/  IADD3 R7, P2, R7, UR13, RZ ;  /* 0x0000000d07077c10 */ /* 0x000fc6000ff5e0ff */
[----:B------:R1:W-:Y:S04]  /*484c0*/  STL [R1+0x19f0], R9 ;  /* 0x0019f00901007387 */ /* 0x0003e80000100800 */
[----:B------:R-:W4:Y:S01]  /*484d0*/  LDL.LU R15, [R1+0x1950] ;  /* 0x00195000010f7983 */ /* 0x000f220000300800 */
[----:B--2---:R-:W-:Y:S01]  /*484e0*/  MOV R4, R6 ;  /* 0x0000000600047202 */ /* 0x004fe20000000f00 */
[----:B------:R-:W-:Y:S02]  /*484f0*/  IMAD.MOV.U32 R5, RZ, RZ, R9 ;  /* 0x000000ffff057224 */ /* 0x000fe400078e0009 */
[----:B-1----:R-:W2:Y:S04]  /*48500*/  LDL.LU R9, [R1+0x195c] ;  /* 0x00195c0001097983 */ /* 0x002ea80000300800 */
        /* <DEDUP_REMOVED lines=14> */
[----:B------:R-:W-:Y:S02]  /*485f0*/  IMAD.MOV.U32 R5, RZ, RZ, R12 ;  /* 0x000000ffff057224 */ /* 0x000fe400078e000c */
[----:B-1----:R-:W2:Y:S04]  /*48600*/  LDL.LU R12, [R1+0x196c] ;  /* 0x00196c00010c7983 */ /* 0x002ea80000300800 */
[----:B------:R-:W2:Y:S04]  /*48610*/  LDL.LU R7, [R1+0x1974] ;  /* 0x0019740001077983 */ /* 0x000ea80000300800 */
[----:B------:R1:W-:Y:S01]  /*48620*/  LDGSTS.E [R2+0x5500], desc[UR14][R4.64], P0 ;  /* 0x0550000004027fae */ /* 0x0003e2000812184e */
[----:B------:R-:W-:-:S04]  /*48630*/  IADD3 R8, P1, R8, UR13, RZ ;  /* 0x0000000d08087c10 */ /* 0x000fc8000ff3e0ff */
[----:B---3--:R-:W-:Y:S01]  /*48640*/  IADD3.X R14, R14, UR7, RZ, P1, !PT ;  /* 0x000000070e0e7c10 */ /* 0x008fe20008ffe4ff */
[----:B------:R-:W-:Y:S04]  /*48650*/  STL [R1+0x19e4], R8 ;  /* 0x0019e40801007387 */ /* 0x000fe80000100800 */
[----:B------:R3:W-:Y:S01]  /*48660*/  STL [R1+0x19d8], R14 ;  /* 0x0019d80e01007387 */ /* 0x0007e20000100800 */
[----:B-1----:R-:W-:Y:S01]  /*48670*/  IMAD.MOV.U32 R5, RZ, RZ, R14 ;  /* 0x000000ffff057224 */ /* 0x002fe200078e000e */
[----:B------:R-:W-:Y:S01]  /*48680*/  MOV R4, R8 ;  /* 0x0000000800047202 */ /* 0x000fe20000000f00 */
[----:B------:R-:W-:Y:S01]  /*48690*/  UISETP.GT.AND UP1, UPT, UR17, 0xe, UPT ;  /* 0x0000000e1100788c */ /* 0x000fe2000bf24270 */
[----:B---3--:R-:W3:Y:S04]  /*486a0*/  LDL.LU R14, [R1+0x1968] ;  /* 0x00196800010e7983 */ /* 0x008ee80000300800 */
[----:B------:R-:W3:Y:S01]  /*486b0*/  LDL.LU R8, [R1+0x1970] ;  /* 0x0019700001087983 */ /* 0x000ee20000300800 */
[----:B------:R-:W-:-:S03]  /*486c0*/  USEL UR12, URZ, 0x4, !UP1 ;  /* 0x000000043f0c7887 */ /* 0x000fc6000c800000 */
[----:B------:R1:W-:Y:S01]  /*486d0*/  LDGSTS.E [R2+0x5600], desc[UR14][R4.64], P0 ;  /* 0x0560000004027fae */ /* 0x0003e2000812184e */
[----:B------:R-:W-:-:S06]  /*486e0*/  USEL UR12, UR12, URZ, !UP0 ;  /* 0x0000003f0c0c7287 */ /* 0x000fcc000c000000 */
[----:B------:R-:W-:Y:S02]  /*486f0*/  ISETP.NE.U32.AND P1, PT, RZ, UR12, PT ;  /* 0x0000000cff007c0c */ /* 0x000fe4000bf25070 */
[----:B----4-:R-:W-:Y:S02]  /*48700*/  IADD3 R3, P2, R3, UR13, RZ ;  /* 0x0000000d03037c10 */ /* 0x010fe4000ff5e0ff */
[----:B------:R-:W-:-:S03]  /*48710*/  IADD3 R11, P3, R11, UR13, RZ ;  /* 0x0000000d0b0b7c10 */ /* 0x000fc6000ff7e0ff */
[----:B-1----:R-:W-:Y:S01]  /*48720*/  IMAD.MOV.U32 R4, RZ, RZ, R3 ;  /* 0x000000ffff047224 */ /* 0x002fe200078e0003 */
[----:B------:R1:W-:Y:S01]  /*48730*/  STL [R1+0x19dc], R3 ;  /* 0x0019dc0301007387 */ /* 0x0003e20000100800 */
[----:B------:R-:W-:-:S04]  /*48740*/  IADD3.X R16, R16, UR7, RZ, P2, !PT ;  /* 0x0000000710107c10 */ /* 0x000fc800097fe4ff */
[----:B------:R-:W-:Y:S01]  /*48750*/  MOV R5, R16 ;  /* 0x0000001000057202 */ /* 0x000fe20000000f00 */
[----:B------:R-:W-:Y:S01]  /*48760*/  STL [R1+0x19d0], R16 ;  /* 0x0019d01001007387 */ /* 0x000fe20000100800 */
[----:B------:R-:W-:-:S03]  /*48770*/  IADD3.X R15, R15, UR7, RZ, P3, !PT ;  /* 0x000000070f0f7c10 */ /* 0x000fc60009ffe4ff */
[----:B------:R4:W-:Y:S04]  /*48780*/  STL [R1+0x1954], R11 ;  /* 0x0019540b01007387 */ /* 0x0009e80000100800 */
[----:B------:R4:W-:Y:S01]  /*48790*/  LDGSTS.E [R2+0x5700], desc[UR14][R4.64], P0 ;  /* 0x0570000004027fae */ /* 0x0009e2000812184e */
[----:B--2---:R-:W-:-:S03]  /*487a0*/  IADD3 R9, P0, R9, UR13, RZ ;  /* 0x0000000d09097c10 */ /* 0x004fc6000ff1e0ff */
[----:B------:R-:W2:Y:S01]  /*487b0*/  LDL.LU R17, [R1+0x197c] ;  /* 0x00197c0001117983 */ /* 0x000ea20000300800 */
[----:B------:R-:W-:-:S03]  /*487c0*/  IADD3 R6, P2, R6, UR13, RZ ;  /* 0x0000000d06067c10 */ /* 0x000fc6000ff5e0ff */
[----:B------:R-:W-:Y:S04]  /*487d0*/  STL [R1+0x1950], R15 ;  /* 0x0019500f01007387 */ /* 0x000fe80000100800 */
[----:B-1----:R-:W2:Y:S01]  /*487e0*/  LDL.LU R3, [R1+0x1984] ;  /* 0x0019840001037983 */ /* 0x002ea20000300800 */
[----:B----4-:R-:W-:Y:S02]  /*487f0*/  IMAD.MOV.U32 R4, RZ, RZ, R11 ;  /* 0x000000ffff047224 */ /* 0x010fe400078e000b */
[----:B------:R-:W-:Y:S01]  /*48800*/  IMAD.MOV.U32 R5, RZ, RZ, R15 ;  /* 0x000000ffff057224 */ /* 0x000fe200078e000f */
[----:B------:R-:W4:Y:S04]  /*48810*/  LDL.LU R18, [R1+0x1978] ;  /* 0x0019780001127983 */ /* 0x000f280000300800 */
[----:B------:R-:W4:Y:S04]  /*48820*/  LDL.LU R11, [R1+0x1980] ;  /* 0x00198000010b7983 */ /* 0x000f280000300800 */
        /* <DEDUP_REMOVED lines=11> */
[----:B------:R-:W-:Y:S02]  /*488e0*/  IADD3 R12, P0, R12, UR13, RZ ;  /* 0x0000000d0c0c7c10 */ /* 0x000fe4000ff1e0ff */
[----:B------:R-:W-:Y:S01]  /*488f0*/  IADD3 R7, P2, R7, UR13, RZ ;  /* 0x0000000d07077c10 */ /* 0x000fe2000ff5e0ff */
[----:B------:R1:W-:Y:S02]  /*48900*/  LDGSTS.E [R2+0x7100], desc[UR14][R4.64], P1 ;  /* 0x0710000004027fae */ /* 0x0003e4000892184e */
[----:B-1----:R-:W-:Y:S01]  /*48910*/  IMAD.MOV.U32 R4, RZ, RZ, R6 ;  /* 0x000000ffff047224 */ /* 0x002fe200078e0006 */
[----:B------:R-:W-:Y:S01]  /*48920*/  MOV R5, R10 ;  /* 0x0000000a00057202 */ /* 0x000fe20000000f00 */
[----:B------:R-:W4:Y:S04]  /*48930*/  LDL.LU R6, [R1+0xe08] ;  /* 0x000e080001067983 */ /* 0x000f280000300800 */
[----:B------:R-:W4:Y:S04]  /*48940*/  LDL.LU R10, [R1+0xe10] ;  /* 0x000e1000010a7983 */ /* 0x000f280000300800 */
[----:B------:R-:W-:Y:S04]  /*48950*/  STL [R1+0x196c], R12 ;  /* 0x00196c0c01007387 */ /* 0x000fe80000100800 */
[----:B------:R1:W-:Y:S01]  /*48960*/  LDGSTS.E [R2+0x7200], desc[UR14][R4.64], P1 ;  /* 0x0720000004027fae */ /* 0x0003e2000892184e */
[----:B---3--:R-:W-:-:S02]  /*48970*/  IADD3.X R14, R14, UR7, RZ, P0, !PT ;  /* 0x000000070e0e7c10 */ /* 0x008fc400087fe4ff */
[----:B------:R-:W-:-:S03]  /*48980*/  IADD3.X R8, R8, UR7, RZ, P2, !PT ;  /* 0x0000000708087c10 */ /* 0x000fc600097fe4ff */
[----:B------:R3:W-:Y:S04]  /*48990*/  STL [R1+0x1968], R14 ;  /* 0x0019680e01007387 */ /* 0x0007e80000100800 */
[----:B------:R-:W-:Y:S04]  /*489a0*/  STL [R1+0x1974], R7 ;  /* 0x0019740701007387 */ /* 0x000fe80000100800 */
[----:B------:R-:W4:Y:S04]  /*489b0*/  LDL.LU R16, [R1+0xe04] ;  /* 0x000e040001107983 */ /* 0x000f280000300800 */
[----:B------:R3:W-:Y:S04]  /*489c0*/  STL [R1+0x1970], R8 ;  /* 0x0019700801007387 */ /* 0x0007e80000100800 */
[----:B------:R-:W4:Y:S01]  /*489d0*/  LDL.LU R15, [R1+0xe0c] ;  /* 0x000e0c00010f7983 */ /* 0x000f220000300800 */
[----:B-1----:R-:W-:-:S02]  /*489e0*/  IMAD.MOV.U32 R4, RZ, RZ, R12 ;  /* 0x000000ffff047224 */ /* 0x002fc400078e000c */
[----:B------:R-:W-:Y:S02]  /*489f0*/  IMAD.MOV.U32 R5, RZ, RZ, R14 ;  /* 0x000000ffff057224 */ /* 0x000fe400078e000e */
[----:B---3--:R-:W3:Y:S04]  /*48a00*/  LDL.LU R14, [R1+0xe14] ;  /* 0x000e1400010e7983 */ /* 0x008ee80000300800 */
[----:B------:R1:W-:Y:S02]  /*48a10*/  LDGSTS.E [R2+0x7300], desc[UR14][R4.64], P1 ;  /* 0x0730000004027fae */ /* 0x0003e4000892184e */
[----:B-1----:R-:W-:Y:S02]  /*48a20*/  IMAD.MOV.U32 R5, RZ, RZ, R8 ;  /* 0x000000ffff057224 */ /* 0x002fe400078e0008 */
[----:B------:R-:W3:Y:S01]  /*48a30*/  LDL.LU R8, [R1+0xe18] ;  /* 0x000e180001087983 */ /* 0x000ee20000300800 */
[----:B------:R-:W-:-:S03]  /*48a40*/  MOV R4, R7 ;  /* 0x0000000700047202 */ /* 0x000fc60000000f00 */
[----:B------:R-:W3:Y:S04]  /*48a50*/  LDL.LU R12, [R1+0xe1c] ;  /* 0x000e1c00010c7983 */ /* 0x000ee80000300800 */
[----:B------:R-:W3:Y:S04]  /*48a60*/  LDL.LU R7, [R1+0xe20] ;  /* 0x000e200001077983 */ /* 0x000ee80000300800 */
[----:B------:R1:W-:Y:S01]  /*48a70*/  LDGSTS.E [R2+0x7400], desc[UR14][R4.64], P1 ;  /* 0x0740000004027fae */ /* 0x0003e2000892184e */
[----:B------:R-:W-:-:S04]  /*48a80*/  UISETP.GT.AND UP1, UPT, UR17, 0x12, UPT ;  /* 0x000000121100788c */ /* 0x000fc8000bf24270 */
[----:B------:R-:W-:-:S04]  /*48a90*/  USEL UR12, URZ, 0x4, !UP1 ;  /* 0x000000043f0c7887 */ /* 0x000fc8000c800000 */
[----:B------:R-:W-:Y:S01]  /*48aa0*/  USEL UR12, UR12, URZ, !UP0 ;  /* 0x0000003f0c0c7287 */ /* 0x000fe2000c000000 */
[----:B--2---:R-:W-:-:S05]  /*48ab0*/  IADD3 R17, P0, R17, UR13, RZ ;  /* 0x0000000d11117c10 */ /* 0x004fca000ff1e0ff */
[----:B-1----:R-:W-:Y:S01]  /*48ac0*/  IMAD.MOV.U32 R4, RZ, RZ, R17 ;  /* 0x000000ffff047224 */ /* 0x002fe200078e0011 */
[----:B------:R-:W-:Y:S02]  /*48ad0*/  IADD3 R3, P2, R3, UR13, RZ ;  /* 0x0000000d03037c10 */ /* 0x000fe4000ff5e0ff */
[----:B----4-:R-:W-:-:S04]  /*48ae0*/  IADD3.X R18, R18, UR7, RZ, P0, !PT ;  /* 0x0000000712127c10 */ /* 0x010fc800087fe4ff */
        /* <DEDUP_REMOVED lines=14> */
[----:B------:R-:W-:Y:S01]  /*48bd0*/  STL [R1+0x198c], R9 ;  /* 0x00198c0901007387 */ /* 0x000fe20000100800 */
[----:B--2---:R-:W-:-:S03]  /*48be0*/  MOV R4, R9 ;  /* 0x0000000900047202 */ /* 0x004fc60000000f00 */
[----:B------:R1:W-:Y:S01]  /*48bf0*/  STL [R1+0x1988], R13 ;  /* 0x0019880d01007387 */ /* 0x0003e20000100800 */
[----:B------:R-:W-:Y:S01]  /*48c00*/  IMAD.MOV.U32 R5, RZ, RZ, R13 ;  /* 0x000000ffff057224 */ /* 0x000fe200078e000d */
[----:B------:R-:W-:-:S04]  /*48c10*/  ISETP.NE.U32.AND P0, PT, RZ, UR12, PT ;  /* 0x0000000cff007c0c */ /* 0x000fc8000bf05070 */
[----:B------:R2:W-:Y:S04]  /*48c20*/  LDGSTS.E [R2+0x7700], desc[UR14][R4.64], P1 ;  /* 0x0770000004027fae */ /* 0x0005e8000892184e */
[----:B-1----:R-:W4:Y:S01]  /*48c30*/  LDL.LU R13, [R1+0xe24] ;  /* 0x000e2400010d7983 */ /* 0x002f220000300800 */
[----:B------:R-:W-:-:S03]  /*48c40*/  IADD3 R6, P1, R6, UR13, RZ ;  /* 0x0000000d06067c10 */ /* 0x000fc6000ff3e0ff */
[----:B------:R-:W4:Y:S01]  /*48c50*/  LDL.LU R9, [R1+0xe2c] ;  /* 0x000e2c0001097983 */ /* 0x000f220000300800 */
[----:B------:R-:W-:-:S03]  /*48c60*/  IADD3 R10, P2, R10, UR13, RZ ;  /* 0x0000000d0a0a7c10 */ /* 0x000fc6000ff5e0ff */
[----:B------:R1:W-:Y:S01]  /*48c70*/  STL [R1+0xe08], R6 ;  /* 0x000e080601007387 */ /* 0x0003e20000100800 */
[----:B--2---:R-:W-:Y:S01]  /*48c80*/  IMAD.MOV.U32 R4, RZ, RZ, R6 ;  /* 0x000000ffff047224 */ /* 0x004fe200078e0006 */
[----:B------:R-:W-:-:S04]  /*48c90*/  IADD3.X R16, R16, UR7, RZ, P1, !PT ;  /* 0x0000000710107c10 */ /* 0x000fc80008ffe4ff */
[----:B------:R-:W-:Y:S01]  /*48ca0*/  MOV R5, R16 ;  /* 0x0000001000057202 */ /* 0x000fe20000000f00 */
[----:B------:R-:W-:Y:S01]  /*48cb0*/  STL [R1+0xe04], R16 ;  /* 0x000e041001007387 */ /* 0x000fe20000100800 */
[----:B------:R-:W-:-:S03]  /*48cc0*/  IADD3.X R15, R15, UR7, RZ, P2, !PT ;  /* 0x000000070f0f7c10 */ /* 0x000fc600097fe4ff */
[----:B------:R2:W-:Y:S04]  /*48cd0*/  STL [R1+0xe10], R10 ;  /* 0x000e100a01007387 */ /* 0x0005e80000100800 */
[----:B-1----:R-:W4:Y:S04]  /*48ce0*/  LDL.LU R6, [R1+0xe38] ;  /* 0x000e380001067983 */ /* 0x002f280000300800 */
[----:B------:R1:W-:Y:S04]  /*48cf0*/  LDGSTS.E [R2+0x9000], desc[UR14][R4.64], P0 ;  /* 0x0900000004027fae */ /* 0x0003e8000812184e */
[----:B------:R-:W-:Y:S01]  /*48d00*/  STL [R1+0xe0c], R15 ;  /* 0x000e0c0f01007387 */ /* 0x000fe20000100800 */
[----:B-1----:R-:W-:-:S03]  /*48d10*/  IMAD.MOV.U32 R4, RZ, RZ, R10 ;  /* 0x000000ffff047224 */ /* 0x002fc600078e000a */
[----:B--2---:R-:W2:Y:S01]  /*48d20*/  LDL.LU R10, [R1+0xe34] ;  /* 0x000e3400010a7983 */ /* 0x004ea20000300800 */
        /* <DEDUP_REMOVED lines=9> */
[----:B---3--:R-:W-:-:S03]  /*48dc0*/  MOV R4, R8 ;  /* 0x0000000800047202 */ /* 0x008fc60000000f00 */
[----:B-1----:R-:W3:Y:S04]  /*48dd0*/  LDL.LU R8, [R1+0xe40] ;  /* 0x000e400001087983 */ /* 0x002ee80000300800 */
[----:B------:R1:W-:Y:S01]  /*48de0*/  STL [R1+0xe1c], R12 ;  /* 0x000e1c0c01007387 */ /* 0x0003e20000100800 */
[----:B------:R-:W-:-:S03]  /*48df0*/  IMAD.MOV.U32 R5, RZ, RZ, R14 ;  /* 0x000000ffff057224 */ /* 0x000fc600078e000e */
[----:B------:R-:W3:Y:S04]  /*48e00*/  LDL.LU R17, [R1+0xf08] ;  /* 0x000f080001117983 */ /* 0x000ee80000300800 */
[----:B------:R-:W3:Y:S04]  /*48e10*/  LDL.LU R16, [R1+0xe3c] ;  /* 0x000e3c0001107983 */ /* 0x000ee80000300800 */
[----:B------:R1:W-:Y:S04]  /*48e20*/  LDGSTS.E [R2+0x9200], desc[UR14][R4.64], P0 ;  /* 0x0920000004027fae */ /* 0x0003e8000812184e */
[----:B------:R-:W3:Y:S01]  /*48e30*/  LDL.LU R18, [R1+0xf04] ;  /* 0x000f040001127983 */ /* 0x000ee20000300800 */
[----:B-1----:R-:W-:Y:S01]  /*48e40*/  IMAD.MOV.U32 R4, RZ, RZ, R7 ;  /* 0x000000ffff047224 */ /* 0x002fe200078e0007 */
[----:B------:R-:W-:-:S02]  /*48e50*/  MOV R5, R12 ;  /* 0x0000000c00057202 */ /* 0x000fc40000000f00 */
[----:B------:R-:W3:Y:S04]  /*48e60*/  LDL.LU R12, [R1+0xf10] ;  /* 0x000f1000010c7983 */ /* 0x000ee80000300800 */
[----:B------:R-:W3:Y:S04]  /*48e70*/  LDL.LU R7, [R1+0xf18] ;  /* 0x000f180001077983 */ /* 0x000ee80000300800 */
[----:B------:R1:W-:Y:S01]  /*48e80*/  LDGSTS.E [R2+0x9300], desc[UR14][R4.64], P0 ;  /* 0x0930000004027fae */ /* 0x0003e2000812184e */
[----:B----4-:R-:W-:Y:S02]  /*48e90*/  IADD3 R11, P1, R11, UR13, RZ ;  /* 0x0000000d0b0b7c10 */ /* 0x010fe4000ff3e0ff */
[----:B------:R-:W-:-:S03]  /*48ea0*/  IADD3 R3, P2, R3, UR13, RZ ;  /* 0x0000000d03037c10 */ /* 0x000fc6000ff5e0ff */
[----:B------:R-:W-:Y:S01]  /*48eb0*/  STL [R1+0xe28], R11 ;  /* 0x000e280b01007387 */ /* 0x000fe20000100800 */
[----:B-1----:R-:W-:Y:S01]  /*48ec0*/  IMAD.MOV.U32 R4, RZ, RZ, R11 ;  /* 0x000000ffff047224 */ /* 0x002fe200078e000b */
[----:B------:R-:W-:Y:S02]  /*48ed0*/  IADD3.X R13, R13, UR7, RZ, P1, !PT ;  /* 0x000000070d0d7c10 */ /* 0x000fe40008ffe4ff */
        /* <DEDUP_REMOVED lines=8> */
[----:B----4-:R-:W-:Y:S01]  /*48f60*/  IMAD.MOV.U32 R5, RZ, RZ, R9 ;  /* 0x000000ffff057224 */ /* 0x010fe200078e0009 */
[----:B------:R-:W-:-:S02]  /*48f70*/  MOV R4, R3 ;  /* 0x0000000300047202 */ /* 0x000fc40000000f00 */
[----:B-1----:R-:W4:Y:S04]  /*48f80*/  LDL.LU R9, [R1+0xf20] ;  /* 0x000f200001097983 */ /* 0x002f280000300800 */
[----:B------:R-:W4:Y:S01]  /*48f90*/  LDL.LU R3, [R1+0xf28] ;  /* 0x000f280001037983 */ /* 0x000f220000300800 */
[----:B------:R-:W-:-:S03]  /*48fa0*/  UISETP.GT.AND UP1, UPT, UR17, 0x16, UPT ;  /* 0x000000161100788c */ /* 0x000fc6000bf24270 */
[----:B------:R1:W-:Y:S01]  /*48fb0*/  LDGSTS.E [R2+0x9500], desc[UR14][R4.64], P0 ;  /* 0x0950000004027fae */ /* 0x0003e2000812184e */
[----:B------:R-:W-:-:S05]  /*48fc0*/  IADD3 R6, P1, R6, UR13, RZ ;  /* 0x0000000d06067c10 */ /* 0x000fca000ff3e0ff */
[----:B------:R-:W-:Y:S01]  /*48fd0*/  STL [R1+0xe38], R6 ;  /* 0x000e380601007387 */ /* 0x000fe20000100800 */
[----:B--2---:R-:W-:-:S05]  /*48fe0*/  IADD3.X R10, R10, UR7, RZ, P1, !PT ;  /* 0x000000070a0a7c10 */ /* 0x004fca0008ffe4ff */
[----:B------:R2:W-:Y:S04]  /*48ff0*/  STL [R1+0xe34], R10 ;  /* 0x000e340a01007387 */ /* 0x0005e80000100800 */
[----:B------:R-:W4:Y:S04]  /*49000*/  LDL.LU R14, [R1+0xf1c] ;  /* 0x000f1c00010e7983 */ /* 0x000f280000300800 */
[----:B------:R-:W4:Y:S01]  /*49010*/  LDL.LU R15, [R1+0xf24] ;  /* 0x000f2400010f7983 */ /* 0x000f220000300800 */
[----:B------:R-:W-:Y:S01]  /*49020*/  USEL UR12, URZ, 0x4, !UP1 ;  /* 0x000000043f0c7887 */ /* 0x000fe2000c800000 */
[----:B-1----:R-:W-:Y:S01]  /*49030*/  IMAD.MOV.U32 R4, RZ, RZ, R6 ;  /* 0x000000ffff047224 */ /* 0x002fe200078e0006 */
[----:B------:R-:W-:-:S02]  /*49040*/  MOV R5, R10 ;  /* 0x0000000a00057202 */ /* 0x000fc40000000f00 */
[----:B------:R-:W-:Y:S01]  /*49050*/  USEL UR12, UR12, URZ, !UP0 ;  /* 0x0000003f0c0c7287 */ /* 0x000fe2000c000000 */
[----:B--2---:R-:W2:Y:S04]  /*49060*/  LDL.LU R10, [R1+0xf30] ;  /* 0x000f3000010a7983 */ /* 0x004ea80000300800 */
[----:B------:R1:W-:Y:S01]  /*49070*/  LDGSTS.E [R2+0x9600], desc[UR14][R4.64], P0 ;  /* 0x0960000004027fae */ /* 0x0003e2000812184e */
[----:B---3--:R-:W-:-:S03]  /*49080*/  IADD3 R8, P2, R8, UR13, RZ ;  /* 0x0000000d08087c10 */ /* 0x008fc6000ff5e0ff */
[----:B------:R-:W3:Y:S01]  /*49090*/  LDL.LU R6, [R1+0xf38] ;  /* 0x000f380001067983 */ /* 0x000ee20000300800 */
        /* <DEDUP_REMOVED lines=10> */
[----:B-1----:R-:W3:Y:S01]  /*49140*/  LDL.LU R16, [R1+0xf2c] ;  /* 0x000f2c0001107983 */ /* 0x002ee20000300800 */
[----:B------:R-:W-:-:S03]  /*49150*/  IADD3 R12, P0, R12, UR13, RZ ;  /* 0x0000000d0c0c7c10 */ /* 0x000fc6000ff1e0ff */
[----:B------:R-:W-:Y:S01]  /*49160*/  STL [R1+0xf04], R18 ;  /* 0x000f041201007387 */ /* 0x000fe20000100800 */
[----:B------:R-:W-:Y:S02]  /*49170*/  IADD3 R7, P2, R7, UR13, RZ ;  /* 0x0000000d07077c10 */ /* 0x000fe4000ff5e0ff */
[----:B------:R-:W-:Y:S01]  /*49180*/  MOV R4, R17 ;  /* 0x0000001100047202 */ /* 0x000fe20000000f00 */
[----:B------:R-:W-:Y:S01]  /*49190*/  IMAD.MOV.U32 R5, RZ, RZ, R18 ;  /* 0x000000ffff057224 */ /* 0x000fe200078e0012 */
        /* <DEDUP_REMOVED lines=9> */
[----:B------:R-:W3:Y:S04]  /*49230*/  LDL.LU R12, [R1+0xf40] ;  /* 0x000f4000010c7983 */ /* 0x000ee80000300800 */
[----:B------:R4:W-:Y:S04]  /*49240*/  STL [R1+0xf14], R11 ;  /* 0x000f140b01007387 */ /* 0x0009e80000100800 */
[----:B-1----:R-:W3:Y:S01]  /*49250*/  LDL.LU R13, [R1+0xf3c] ;  /* 0x000f3c00010d7983 */ /* 0x002ee20000300800 */
[----:B----4-:R-:W-:-:S03]  /*49260*/  IADD3 R9, P0, R9, UR13, RZ ;  /* 0x0000000d09097c10 */ /* 0x010fc6000ff1e0ff */
[----:B------:R1:W-:Y:S01]  /*49270*/  LDGSTS.E [R2+0xb100], desc[UR14][R4.64], P1 ;  /* 0x0b10000004027fae */ /* 0x0003e2000892184e */
        /* <DEDUP_REMOVED lines=12> */
[----:B------:R-:W-:Y:S01]  /*49340*/  STL [R1+0xf28], R3 ;  /* 0x000f280301007387 */ /* 0x000fe20000100800 */
[----:B--2---:R-:W-:-:S03]  /*49350*/  IADD3 R10, P0, R10, UR13, RZ ;  /* 0x0000000d0a0a7c10 */ /* 0x004fc6000ff1e0ff */
[----:B------:R2:W-:Y:S04]  /*49360*/  LDGSTS.E [R2+0xb300], desc[UR14][R4.64], P1 ;  /* 0x0b30000004027fae */ /* 0x0005e8000892184e */
[----:B-1----:R-:W4:Y:S04]  /*49370*/  LDL.LU R14, [R1+0x1004] ;  /* 0x00100400010e7983 */ /* 0x002f280000300800 */
[----:B------:R1:W-:Y:S04]  /*49380*/  STL [R1+0xf24], R15 ;  /* 0x000f240f01007387 */ /* 0x0003e80000100800 */
[----:B------:R-:W4:Y:S01]  /*49390*/  LDL.LU R9, [R1+0x100c] ;  /* 0x00100c0001097983 */ /* 0x000f220000300800 */
[----:B--2---:R-:W-:Y:S01]  /*493a0*/  IMAD.MOV.U32 R4, RZ, RZ, R3 ;  /* 0x000000ffff047224 */ /* 0x004fe200078e0003 */
[----:B------:R-:W-:-:S02]  /*493b0*/  MOV R5, R15 ;  /* 0x0000000f00057202 */ /* 0x000fc40000000f00 */
[----:B---3--:R-:W-:Y:S01]  /*493c0*/  IADD3 R6, P2, R6, UR13, RZ ;  /* 0x0000000d06067c10 */ /* 0x008fe2000ff5e0ff */
[----:B-1----:R-:W2:Y:S04]  /*493d0*/  LDL.LU R15, [R1+0x1018] ;  /* 0x00101800010f7983 */ /* 0x002ea80000300800 */
[----:B------:R-:W3:Y:S04]  /*493e0*/  LDL.LU R3, [R1+0x1020] ;  /* 0x0010200001037983 */ /* 0x000ee80000300800 */
        /* <DEDUP_REMOVED lines=8> */
[----:B------:R-:W3:Y:S04]  /*49470*/  LDL.LU R16, [R1+0x1014] ;  /* 0x0010140001107983 */ /* 0x000ee80000300800 */
[----:B------:R1:W-:Y:S04]  /*49480*/  STL [R1+0xf34], R8 ;  /* 0x000f340801007387 */ /* 0x0003e80000100800 */
[----:B------:R1:W-:Y:S04]  /*49490*/  LDGSTS.E [R2+0xb500], desc[UR14][R4.64], P1 ;  /* 0x0b50000004027fae */ /* 0x0003e8000892184e */
[----:B------:R-:W3:Y:S01]  /*494a0*/  LDL.LU R10, [R1+0x101c] ;  /* 0x00101c00010a7983 */ /* 0x000ee20000300800 */
[----:B-1----:R-:W-:Y:S01]  /*494b0*/  MOV R4, R6 ;  /* 0x0000000600047202 */ /* 0x002fe20000000f00 */
[----:B------:R-:W-:-:S02]  /*494c0*/  IMAD.MOV.U32 R5, RZ, RZ, R8 ;  /* 0x000000ffff057224 */ /* 0x000fc400078e0008 */
[----:B------:R-:W3:Y:S04]  /*494d0*/  LDL.LU R8, [R1+0x1028] ;  /* 0x0010280001087983 */ /* 0x000ee80000300800 */
[----:B------:R-:W3:Y:S04]  /*494e0*/  LDL.LU R6, [R1+0x1030] ;  /* 0x0010300001067983 */ /* 0x000ee80000300800 */
[----:B------:R1:W-:Y:S01]  /*494f0*/  LDGSTS.E [R2+0xb600], desc[UR14][R4.64], P1 ;  /* 0x0b60000004027fae */ /* 0x0003e2000892184e */
[----:B------:R-:W-:-:S04]  /*49500*/  IADD3 R12, P0, R12, UR13, RZ ;  /* 0x0000000d0c0c7c10 */ /* 0x000fc8000ff1e0ff */
[----:B------:R-:W-:Y:S01]  /*49510*/  IADD3.X R13, R13, UR7, RZ, P0, !PT ;  /* 0x000000070d0d7c10 */ /* 0x000fe200087fe4ff */
[----:B------:R-:W-:Y:S01]  /*49520*/  STL [R1+0xf40], R12 ;  /* 0x000f400c01007387 */ /* 0x000fe20000100800 */
[----:B-1----:R-:W-:Y:S02]  /*49530*/  IMAD.MOV.U32 R4, RZ, RZ, R12 ;  /* 0x000000ffff047224 */ /* 0x002fe400078e000c */
[----:B------:R-:W-:Y:S01]  /*49540*/  MOV R5, R13 ;  /* 0x0000000d00057202 */ /* 0x000fe20000000f00 */
[----:B------:R1:W-:Y:S04]  /*49550*/  STL [R1+0xf3c], R13 ;  /* 0x000f3c0d01007387 */ /* 0x0003e80000100800 */
[----:B------:R4:W-:Y:S04]  /*49560*/  LDGSTS.E [R2+0xb700], desc[UR14][R4.64], P1 ;  /* 0x0b70000004027fae */ /* 0x0009e8000892184e */
[----:B-1----:R-:W3:Y:S04]  /*49570*/  LDL.LU R13, [R1+0x1024] ;  /* 0x00102400010d7983 */ /* 0x002ee80000300800 */
[----:B------:R-:W3:Y:S01]  /*49580*/  LDL.LU R12, [R1+0x102c] ;  /* 0x00102c00010c7983 */ /* 0x000ee20000300800 */
[----:B----4-:R-:W-:-:S02]  /*49590*/  IADD3 R11, P1, R11, UR13, RZ ;  /* 0x0000000d0b0b7c10 */ /* 0x010fc4000ff3e0ff */
[----:B------:R-:W-:-:S03]  /*495a0*/  IADD3 R7, P2, R7, UR13, RZ ;  /* 0x0000000d07077c10 */ /* 0x000fc6000ff5e0ff */
[----:B------:R1:W-:Y:S01]  /*495b0*/  STL [R1+0x1008], R11 ;  /* 0x0010080b01007387 */ /* 0x0003e20000100800 */
[----:B------:R-:W-:Y:S01]  /*495c0*/  IMAD.MOV.U32 R4, RZ, RZ, R11 ;  /* 0x000000ffff047224 */ /* 0x000fe200078e000b */
[----:B------:R-:W-:-:S05]  /*495d0*/  IADD3.X R14, R14, UR7, RZ, P1, !PT ;  /* 0x000000070e0e7c10 */ /* 0x000fca0008ffe4ff */
[----:B------:R4:W-:Y:S01]  /*495e0*/  STL [R1+0x1004], R14 ;  /* 0x0010040e01007387 */ /* 0x0009e20000100800 */
[----:B------:R-:W-:-:S03]  /*495f0*/  IADD3.X R9, R9, UR7, RZ, P2, !PT ;  /* 0x0000000709097c10 */ /* 0x000fc600097fe4ff */
[----:B------:R3:W-:Y:S01]  /*49600*/  STL [R1+0x1010], R7 ;  /* 0x0010100701007387 */ /* 0x0007e20000100800 */
[----:B------:R-:W-:-:S03]  /*49610*/  IMAD.MOV.U32 R5, RZ, RZ, R14 ;  /* 0x000000ffff057224 */ /* 0x000fc600078e000e */
[----:B-1----:R-:W3:Y:S04]  /*49620*/  LDL.LU R11, [R1+0x1038] ;  /* 0x00103800010b7983 */ /* 0x002ee80000300800 */
[----:B------:R1:W-:Y:S04]  /*49630*/  STL [R1+0x100c], R9 ;  /* 0x00100c0901007387 */ /* 0x0003e80000100800 */
[----:B----4-:R-:W4:Y:S01]  /*49640*/  LDL.LU R14, [R1+0x1034] ;  /* 0x00103400010e7983 */ /* 0x010f220000300800 */
[----:B------:R-:W-:-:S04]  /*49650*/  UISETP.GT.AND UP1, UPT, UR17, 0x1a, UPT ;  /* 0x0000001a1100788c */ /* 0x000fc8000bf24270 */
[----:B------:R-:W-:-:S04]  /*49660*/  USEL UR12, URZ, 0x4, !UP1 ;  /* 0x000000043f0c7887 */ /* 0x000fc8000c800000 */
[----:B------:R-:W-:-:S06]  /*49670*/  USEL UR12, UR12, URZ, !UP0 ;  /* 0x0000003f0c0c7287 */ /* 0x000fcc000c000000 */
[----:B------:R-:W-:Y:S02]  /*49680*/  ISETP.NE.U32.AND P0, PT, RZ, UR12, PT ;  /* 0x0000000cff007c0c */ /* 0x000fe4000bf05070 */
[----:B--2---:R-:W-:Y:S02]  /*49690*/  IADD3 R15, P1, R15, UR13, RZ ;  /* 0x0000000d0f0f7c10 */ /* 0x004fe4000ff3e0ff */
[----:B---3--:R-:W-:Y:S02]  /*496a0*/  IADD3 R3, P2, R3, UR13, RZ ;  /* 0x0000000d03037c10 */ /* 0x008fe4000ff5e0ff */
[----:B------:R-:W-:-:S07]  /*496b0*/  IADD3.X R16, R16, UR7, RZ, P1, !PT ;  /* 0x0000000710107c10 */ /* 0x000fce0008ffe4ff */
[----:B------:R2:W-:Y:S02]  /*496c0*/  LDGSTS.E [R2+0xd000], desc[UR14][R4.64], P0 ;  /* 0x0d00000004027fae */ /* 0x0005e4000812184e */
[----:B--2---:R-:W-:Y:S01]  /*496d0*/  MOV R4, R7 ;  /* 0x0000000700047202 */ /* 0x004fe20000000f00 */
[----:B------:R-:W-:Y:S01]  /*496e0*/  IMAD.MOV.U32 R5, RZ, RZ, R9 ;  /* 0x000000ffff057224 */ /* 0x000fe200078e0009 */
[----:B------:R-:W2:Y:S04]  /*496f0*/  LDL.LU R7, [R1+0x1040] ;  /* 0x0010400001077983 */ /* 0x000ea80000300800 */
[----:B-1----:R-:W3:Y:S04]  /*49700*/  LDL.LU R9, [R1+0x1108] ;  /* 0x0011080001097983 */ /* 0x002ee80000300800 */
[----:B------:R-:W-:Y:S01]  /*49710*/  STL [R1+0x1018], R15 ;  /* 0x0010180f01007387 */ /* 0x000fe20000100800 */
[----:B------:R-:W-:-:S03]  /*49720*/  IADD3.X R10, R10, UR7, RZ, P2, !PT ;  /* 0x000000070a0a7c10 */ /* 0x000fc600097fe4ff */
[----:B------:R1:W-:Y:S04]  /*49730*/  LDGSTS.E [R2+0xd100], desc[UR14][R4.64], P0 ;  /* 0x0d10000004027fae */ /* 0x0003e8000812184e */
[----:B------:R1:W-:Y:S04]  /*49740*/  STL [R1+0x1014], R16 ;  /* 0x0010141001007387 */ /* 0x0003e80000100800 */
[----:B------:R-:W-:Y:S01]  /*49750*/  STL [R1+0x1020], R3 ;  /* 0x0010200301007387 */ /* 0x000fe20000100800 */
[----:B-1----:R-:W-:-:S03]  /*49760*/  MOV R5, R16 ;  /* 0x0000001000057202 */ /* 0x002fc60000000f00 */
[----:B------:R-:W3:Y:S01]  /*49770*/  LDL.LU R16, [R1+0x103c] ;  /* 0x00103c0001107983 */ /* 0x000ee20000300800 */
[----:B------:R-:W-:Y:S01]  /*49780*/  IMAD.MOV.U32 R4, RZ, RZ, R15 ;  /* 0x000000ffff047224 */ /* 0x000fe200078e000f */
[----:B------:R-:W-:Y:S02]  /*49790*/  IADD3 R8, P1, R8, UR13, RZ ;  /* 0x0000000d08087c10 */ /* 0x000fe4000ff3e0ff */
[----:B------:R1:W-:Y:S01]  /*497a0*/  STL [R1+0x101c], R10 ;  /* 0x00101c0a01007387 */ /* 0x0003e20000100800 */
[----:B------:R-:W-:-:S03]  /*497b0*/  IADD3 R6, P2, R6, UR13, RZ ;  /* 0x0000000d06067c10 */ /* 0x000fc6000ff5e0ff */
[----:B------:R-:W3:Y:S04]  /*497c0*/  LDL.LU R15, [R1+0x1104] ;  /* 0x00110400010f7983 */ /* 0x000ee80000300800 */
[----:B------:R1:W-:Y:S02]  /*497d0*/  LDGSTS.E [R2+0xd200], desc[UR14][R4.64], P0 ;  /* 0x0d20000004027fae */ /* 0x0003e4000812184e */
[----:B-1----:R-:W-:Y:S02]  /*497e0*/  IMAD.MOV.U32 R4, RZ, RZ, R3 ;  /* 0x000000ffff047224 */ /* 0x002fe400078e0003 */
[----:B------:R-:W-:Y:S02]  /*497f0*/  IMAD.MOV.U32 R5, RZ, RZ, R10 ;  /* 0x000000ffff057224 */ /* 0x000fe400078e000a */
[----:B------:R-:W3:Y:S04]  /*49800*/  LDL.LU R10, [R1+0x1110] ;  /* 0x00111000010a7983 */ /* 0x000ee80000300800 */
[----:B------:R-:W3:Y:S04]  /*49810*/  LDL.LU R3, [R1+0x1118] ;  /* 0x0011180001037983 */ /* 0x000ee80000300800 */
        /* <DEDUP_REMOVED lines=12> */
[----:B------:R-:W-:Y:S01]  /*498e0*/  IMAD.MOV.U32 R4, RZ, RZ, R6 ;  /* 0x000000ffff047224 */ /* 0x000fe200078e0006 */
[----:B------:R-:W-:-:S02]  /*498f0*/  MOV R5, R12 ;  /* 0x0000000c00057202 */ /* 0x000fc40000000f00 */
[----:B-1----:R-:W3:Y:S04]  /*49900*/  LDL.LU R12, [R1+0x1120] ;  /* 0x00112000010c7983 */ /* 0x002ee80000300800 */
[----:B------:R-:W3:Y:S04]  /*49910*/  LDL.LU R6, [R1+0x1128] ;  /* 0x0011280001067983 */ /* 0x000ee80000300800 */
[----:B------:R1:W-:Y:S01]  /*49920*/  LDGSTS.E [R2+0xd500], desc[UR14][R4.64], P0 ;  /* 0x0d50000004027fae */ /* 0x0003e2000812184e */
[----:B------:R-:W-:-:S04]  /*49930*/  IADD3 R11, P1, R11, UR13, RZ ;  /* 0x0000000d0b0b7c10 */ /* 0x000fc8000ff3e0ff */
[----:B----4-:R-:W-:Y:S01]  /*49940*/  IADD3.X R14, R14, UR7, RZ, P1, !PT ;  /* 0x000000070e0e7c10 */ /* 0x010fe20008ffe4ff */
[----:B------:R-:W-:Y:S04]  /*49950*/  STL [R1+0x1038], R11 ;  /* 0x0010380b01007387 */ /* 0x000fe80000100800 */
[----:B------:R4:W-:Y:S01]  /*49960*/  STL [R1+0x1034], R14 ;  /* 0x0010340e01007387 */ /* 0x0009e20000100800 */
[----:B-1----:R-:W-:Y:S02]  /*49970*/  IMAD.MOV.U32 R5, RZ, RZ, R14 ;  /* 0x000000ffff057224 */ /* 0x002fe400078e000e */
[----:B------:R-:W-:Y:S01]  /*49980*/  IMAD.MOV.U32 R4, RZ, RZ, R11 ;  /* 0x000000ffff047224 */ /* 0x000fe200078e000b */
[----:B------:R-:W-:Y:S01]  /*49990*/  UISETP.GT.AND UP1, UPT, UR17, 0x1e, UPT ;  /* 0x0000001e1100788c */ /* 0x000fe2000bf24270 */
[----:B----4-:R-:W4:Y:S04]  /*499a0*/  LDL.LU R14, [R1+0x111c] ;  /* 0x00111c00010e7983 */ /* 0x010f280000300800 */
[----:B------:R-:W4:Y:S01]  /*499b0*/  LDL.LU R11, [R1+0x1124] ;  /* 0x00112400010b7983 */ /* 0x000f220000300800 */
[----:B------:R-:W-:-:S03]  /*499c0*/  USEL UR12, URZ, 0x4, !UP1 ;  /* 0x000000043f0c7887 */ /* 0x000fc6000c800000 */
[----:B------:R1:W-:Y:S01]  /*499d0*/  LDGSTS.E [R2+0xd600], desc[UR14][R4.64], P0 ;  /* 0x0d60000004027fae */ /* 0x0003e2000812184e */
[----:B------:R-:W-:-:S06]  /*499e0*/  USEL UR12, UR12, URZ, !UP0 ;  /* 0x0000003f0c0c7287 */ /* 0x000fcc000c000000 */
[----:B------:R-:W-:Y:S02]  /*499f0*/  ISETP.NE.U32.AND P1, PT, RZ, UR12, PT ;  /* 0x0000000cff007c0c */ /* 0x000fe4000bf25070 */
[----:B--2---:R-:W-:Y:S02]  /*49a00*/  IADD3 R7, P2, R7, UR13, RZ ;  /* 0x0000000d07077c10 */ /* 0x004fe4000ff5e0ff */
[----:B---3--:R-:W-:Y:S02]  /*49a10*/  IADD3 R9, P3, R9, UR13, RZ ;  /* 0x0000000d09097c10 */ /* 0x008fe4000ff7e0ff */
[----:B-1----:R-:W-:Y:S01]  /*49a20*/  MOV R4, R7 ;  /* 0x0000000700047202 */ /* 0x002fe20000000f00 */
        /* <DEDUP_REMOVED lines=12> */
[----:B--2---:R-:W-:Y:S01]  /*49af0*/  IMAD.MOV.U32 R4, RZ, RZ, R9 ;  /* 0x000000ffff047224 */ /* 0x004fe200078e0009 */
        /* <DEDUP_REMOVED lines=23> */
[----:B----4-:R-:W-:-:S05]  /*49c70*/  IADD3.X R14, R14, UR7, RZ, P0, !PT ;  /* 0x000000070e0e7c10 */ /* 0x010fca00087fe4ff */
        /* <DEDUP_REMOVED lines=8> */
[----:B----4-:R-:W4:Y:S04]  /*49d00*/  LDL.LU R14, [R1+0x1214] ;  /* 0x00121400010e7983 */ /* 0x010f280000300800 */
[----:B------:R1:W-:Y:S02]  /*49d10*/  LDGSTS.E [R2+0xf300], desc[UR14][R4.64], P1 ;  /* 0x0f30000004027fae */ /* 0x0003e4000892184e */
[----:B-1----:R-:W-:Y:S02]  /*49d20*/  IMAD.MOV.U32 R5, RZ, RZ, R11 ;  /* 0x000000ffff057224 */ /* 0x002fe400078e000b */
[----:B------:R-:W4:Y:S01]  /*49d30*/  LDL.LU R11, [R1+0x1218] ;  /* 0x00121800010b7983 */ /* 0x000f220000300800 */
[----:B------:R-:W-:-:S03]  /*49d40*/  IMAD.MOV.U32 R4, RZ, RZ, R6 ;  /* 0x000000ffff047224 */ /* 0x000fc600078e0006 */
[----:B------:R-:W4:Y:S04]  /*49d50*/  LDL.LU R12, [R1+0x121c] ;  /* 0x00121c00010c7983 */ /* 0x000f280000300800 */
[----:B------:R-:W4:Y:S04]  /*49d60*/  LDL.LU R6, [R1+0x1220] ;  /* 0x0012200001067983 */ /* 0x000f280000300800 */
[----:B------:R1:W-:Y:S01]  /*49d70*/  LDGSTS.E [R2+0xf400], desc[UR14][R4.64], P1 ;  /* 0x0f40000004027fae */ /* 0x0003e2000892184e */
[----:B---3--:R-:W-:-:S04]  /*49d80*/  IADD3 R17, P0, R17, UR13, RZ ;  /* 0x0000000d11117c10 */ /* 0x008fc8000ff1e0ff */
[----:B-1----:R-:W-:Y:S01]  /*49d90*/  MOV R4, R17 ;  /* 0x0000001100047202 */ /* 0x002fe20000000f00 */
[----:B------:R-:W-:Y:S01]  /*49da0*/  STL [R1+0x1130], R17 ;  /* 0x0011301101007387 */ /* 0x000fe20000100800 */
[----:B------:R-:W-:Y:S02]  /*49db0*/  IADD3 R7, P2, R7, UR13, RZ ;  /* 0x0000000d07077c10 */ /* 0x000fe4000ff5e0ff */
[----:B------:R-:W-:-:S05]  /*49dc0*/  IADD3.X R18, R18, UR7, RZ, P0, !PT ;  /* 0x0000000712127c10 */ /* 0x000fca00087fe4ff */
[----:B------:R-:W-:Y:S01]  /*49dd0*/  IMAD.MOV.U32 R5, RZ, RZ, R18 ;  /* 0x000000ffff057224 */ /* 0x000fe200078e0012 */
[----:B--2---:R-:W-:Y:S01]  /*49de0*/  IADD3.X R9, R9, UR7, RZ, P2, !PT ;  /* 0x0000000709097c10 */ /* 0x004fe200097fe4ff */
[----:B------:R-:W-:Y:S01]  /*49df0*/  STL [R1+0x112c], R18 ;  /* 0x00112c1201007387 */ /* 0x000fe20000100800 */
[----:B------:R-:W-:-:S03]  /*49e00*/  UISETP.GT.AND UP1, UPT, UR17, 0x22, UPT ;  /* 0x000000221100788c */ /* 0x000fc6000bf24270 */
[----:B------:R1:W-:Y:S04]  /*49e10*/  LDGSTS.E [R2+0xf500], desc[UR14][R4.64], P1 ;  /* 0x0f50000004027fae */ /* 0x0003e8000892184e */
[----:B------:R-:W-:Y:S01]  /*49e20*/  STL [R1+0x1138], R7 ;  /* 0x0011380701007387 */ /* 0x000fe20000100800 */
[----:B------:R-:W-:-:S03]  /*49e30*/  USEL UR12, URZ, 0x4, !UP1 ;  /* 0x000000043f0c7887 */ /* 0x000fc6000c800000 */
[----:B------:R2:W-:Y:S01]  /*49e40*/  STL [R1+0x1134], R9 ;  /* 0x0011340901007387 */ /* 0x0005e20000100800 */
[----:B-1----:R-:W-:Y:S01]  /*49e50*/  IMAD.MOV.U32 R4, RZ, RZ, R7 ;  /* 0x000000ffff047224 */ /* 0x002fe200078e0007 */
[----:B------:R-:W-:Y:S02]  /*49e60*/  MOV R5, R9 ;  /* 0x0000000900057202 */ /* 0x000fe40000000f00 */
[----:B--2---:R-:W2:Y:S04]  /*49e70*/  LDL.LU R9, [R1+0x1228] ;  /* 0x0012280001097983 */ /* 0x004ea80000300800 */
[----:B------:R-:W3:Y:S04]  /*49e80*/  LDL.LU R7, [R1+0x1230] ;  /* 0x0012300001077983 */ /* 0x000ee80000300800 */
[----:B------:R1:W-:Y:S01]  /*49e90*/  LDGSTS.E [R2+0xf600], desc[UR14][R4.64], P1 ;  /* 0x0f60000004027fae */ /* 0x0003e2000892184e */
[----:B------:R-:W-:Y:S01]  /*49ea0*/  USEL UR12, UR12, URZ, !UP0 ;  /* 0x0000003f0c0c7287 */ /* 0x000fe2000c000000 */
[----:B------:R-:W-:-:S04]  /*49eb0*/  IADD3 R10, P0, R10, UR13, RZ ;  /* 0x0000000d0a0a7c10 */ /* 0x000fc8000ff1e0ff */
[----:B------:R-:W-:Y:S01]  /*49ec0*/  IADD3.X R13, R13, UR7, RZ, P0, !PT ;  /* 0x000000070d0d7c10 */ /* 0x000fe200087fe4ff */
[----:B------:R-:W-:Y:S01]  /*49ed0*/  STL [R1+0x1140], R10 ;  /* 0x0011400a01007387 */ /* 0x000fe20000100800 */
[----:B-1----:R-:W-:-:S03]  /*49ee0*/  IMAD.MOV.U32 R4, RZ, RZ, R10 ;  /* 0x000000ffff047224 */ /* 0x002fc600078e000a */
[----:B------:R1:W-:Y:S01]  /*49ef0*/  STL [R1+0x113c], R13 ;  /* 0x00113c0d01007387 */ /* 0x0003e20000100800 */
[----:B------:R-:W-:Y:S01]  /*49f00*/  IMAD.MOV.U32 R5, RZ, RZ, R13 ;  /* 0x000000ffff057224 */ /* 0x000fe200078e000d */
[----:B------:R-:W-:-:S04]  /*49f10*/  ISETP.NE.U32.AND P0, PT, RZ, UR12, PT ;  /* 0x0000000cff007c0c */ /* 0x000fc8000bf05070 */
[----:B------:R1:W-:Y:S04]  /*49f20*/  LDGSTS.E [R2+0xf700], desc[UR14][R4.64], P1 ;  /* 0x0f70000004027fae */ /* 0x0003e8000892184e */
[----:B-1----:R-:W3:Y:S01]  /*49f30*/  LDL.LU R13, [R1+0x1224] ;  /* 0x00122400010d7983 */ /* 0x002ee20000300800 */
[----:B------:R-:W-:-:S03]  /*49f40*/  IADD3 R3, P1, R3, UR13, RZ ;  /* 0x0000000d03037c10 */ /* 0x000fc6000ff3e0ff */
[----:B------:R-:W3:Y:S01]  /*49f50*/  LDL.LU R10, [R1+0x122c] ;  /* 0x00122c00010a7983 */ /* 0x000ee20000300800 */
[----:B------:R-:W-:-:S03]  /*49f60*/  IADD3 R8, P2, R8, UR13, RZ ;  /* 0x0000000d08087c10 */ /* 0x000fc6000ff5e0ff */
[----:B------:R1:W-:Y:S01]  /*49f70*/  STL [R1+0x1208], R3 ;  /* 0x0012080301007387 */ /* 0x0003e20000100800 */
[----:B------:R-:W-:Y:S02]  /*49f80*/  MOV R4, R3 ;  /* 0x0000000300047202 */ /* 0x000fe40000000f00 */
[----:B------:R-:W-:-:S05]  /*49f90*/  IADD3.X R16, R16, UR7, RZ, P1, !PT ;  /* 0x0000000710107c10 */ /* 0x000fca0008ffe4ff */
[----:B------:R-:W-:Y:S01]  /*49fa0*/  IMAD.MOV.U32 R5, RZ, RZ, R16 ;  /* 0x000000ffff057224 */ /* 0x000fe200078e0010 */
[----:B------:R-:W-:Y:S01]  /*49fb0*/  STL [R1+0x1204], R16 ;  /* 0x0012041001007387 */ /* 0x000fe20000100800 */
[----:B------:R-:W-:-:S03]  /*49fc0*/  IADD3.X R15, R15, UR7, RZ, P2, !PT ;  /* 0x000000070f0f7c10 */ /* 0x000fc600097fe4ff */
[----:B------:R4:W-:Y:S04]  /*49fd0*/  STL [R1+0x1210], R8 ;  /* 0x0012100801007387 */ /* 0x0009e80000100800 */
[----:B-1----:R-:W3:Y:S04]  /*49fe0*/  LDL.LU R3, [R1+0x1238] ;  /* 0x0012380001037983 */ /* 0x002ee80000300800 */
[----:B------:R1:W-:Y:S04]  /*49ff0*/  LDGSTS.E [R2+0x11000], desc[UR14][R4.64], P0 ;  /* 0x1100000004027fae */ /* 0x0003e8000812184e */
[----:B------:R-:W-:Y:S01]  /*4a000*/  STL [R1+0x120c], R15 ;  /* 0x00120c0f01007387 */ /* 0x000fe20000100800 */
[----:B-1----:R-:W-:-:S03]  /*4a010*/  IMAD.MOV.U32 R4, RZ, RZ, R8 ;  /* 0x000000ffff047224 */ /* 0x002fc600078e0008 */
[----:B----4-:R-:W4:Y:S01]  /*4a020*/  LDL.LU R8, [R1+0x1234] ;  /* 0x0012340001087983 */ /* 0x010f220000300800 */
[----:B------:R-:W-:Y:S02]  /*4a030*/  IADD3 R11, P1, R11, UR13, RZ ;  /* 0x0000000d0b0b7c10 */ /* 0x000fe4000ff3e0ff */
        /* <DEDUP_REMOVED lines=21> */
[----:B--2---:R-:W-:Y:S02]  /*4a190*/  IADD3 R9, P1, R9, UR13, RZ ;  /* 0x0000000d09097c10 */ /* 0x004fe4000ff3e0ff */
[----:B---3--:R-:W-:-:S03]  /*4a1a0*/  IADD3 R7, P2, R7, UR13, RZ ;  /* 0x0000000d07077c10 */ /* 0x008fc6000ff5e0ff */
[----:B------:R2:W-:Y:S01]  /*4a1b0*/  STL [R1+0x1228], R9 ;  /* 0x0012280901007387 */ /* 0x0005e20000100800 */
[----:B-1----:R-:W-:Y:S01]  /*4a1c0*/  IMAD.MOV.U32 R4, RZ, RZ, R9 ;  /* 0x000000ffff047224 */ /* 0x002fe200078e0009 */
[----:B------:R-:W-:Y:S02]  /*4a1d0*/  IADD3.X R13, R13, UR7, RZ, P1, !PT ;  /* 0x000000070d0d7c10 */ /* 0x000fe40008ffe4ff */
[----:B------:R-:W-:-:S03]  /*4a1e0*/  IADD3.X R10, R10, UR7, RZ, P2, !PT ;  /* 0x000000070a0a7c10 */ /* 0x000fc600097fe4ff */
[----:B------:R-:W-:Y:S04]  /*4a1f0*/  STL [R1+0x1224], R13 ;  /* 0x0012240d01007387 */ /* 0x000fe80000100800 */
[----:B------:R-:W-:Y:S04]  /*4a200*/  STL [R1+0x1230], R7 ;  /* 0x0012300701007387 */ /* 0x000fe80000100800 */
[----:B------:R-:W3:Y:S04]  /*4a210*/  LDL.LU R14, [R1+0x1310] ;  /* 0x00131000010e7983 */ /* 0x000ee80000300800 */
[----:B------:R1:W-:Y:S04]  /*4a220*/  STL [R1+0x122c], R10 ;  /* 0x00122c0a01007387 */ /* 0x0003e80000100800 */
[----:B--2---:R-:W2:Y:S01]  /*4a230*/  LDL.LU R9, [R1+0x1318] ;  /* 0x0013180001097983 */ /* 0x004ea20000300800 */
[----:B------:R-:W-:-:S05]  /*4a240*/  MOV R5, R13 ;  /* 0x0000000d00057202 */ /* 0x000fca0000000f00 */
[----:B------:R1:W-:Y:S02]  /*4a250*/  LDGSTS.E [R2+0x11400], desc[UR14][R4.64], P0 ;  /* 0x1140000004027fae */ /* 0x0003e4000812184e */
[----:B-1----:R-:W-:Y:S02]  /*4a260*/  IMAD.MOV.U32 R5, RZ, RZ, R10 ;  /* 0x000000ffff057224 */ /* 0x002fe400078e000a */
[----:B------:R-:W-:Y:S01]  /*4a270*/  IMAD.MOV.U32 R4, RZ, RZ, R7 ;  /* 0x000000ffff047224 */ /* 0x000fe200078e0007 */
[----:B------:R-:W2:Y:S04]  /*4a280*/  LDL.LU R10, [R1+0x1324] ;  /* 0x00132400010a7983 */ /* 0x000ea80000300800 */
[----:B------:R-:W2:Y:S01]  /*4a290*/  LDL.LU R7, [R1+0x132c] ;  /* 0x00132c0001077983 */ /* 0x000ea20000300800 */
[----:B------:R-:W-:-:S03]  /*4a2a0*/  UISETP.GT.AND UP1, UPT, UR17, 0x26, UPT ;  /* 0x000000261100788c */ /* 0x000fc6000bf24270 */
[----:B------:R1:W-:Y:S01]  /*4a2b0*/  LDGSTS.E [R2+0x11500], desc[UR14][R4.64], P0 ;  /* 0x1150000004027fae */ /* 0x0003e2000812184e */
[----:B------:R-:W-:-:S05]  /*4a2c0*/  IADD3 R3, P1, R3, UR13, RZ ;  /* 0x0000000d03037c10 */ /* 0x000fca000ff3e0ff */
[----:B------:R-:W-:Y:S01]  /*4a2d0*/  STL [R1+0x1238], R3 ;  /* 0x0012380301007387 */ /* 0x000fe20000100800 */
[----:B----4-:R-:W-:-:S05]  /*4a2e0*/  IADD3.X R8, R8, UR7, RZ, P1, !PT ;  /* 0x0000000708087c10 */ /* 0x010fca0008ffe4ff */
[----:B------:R4:W-:Y:S04]  /*4a2f0*/  STL [R1+0x1234], R8 ;  /* 0x0012340801007387 */ /* 0x0009e80000100800 */
[----:B------:R-:W2:Y:S04]  /*4a300*/  LDL.LU R13, [R1+0x1320] ;  /* 0x00132000010d7983 */ /* 0x000ea80000300800 */
[----:B------:R-:W2:Y:S01]  /*4a310*/  LDL.LU R15, [R1+0x1328] ;  /* 0x00132800010f7983 */ /* 0x000ea20000300800 */
[----:B------:R-:W-:Y:S01]  /*4a320*/  USEL UR12, URZ, 0x4, !UP1 ;  /* 0x000000043f0c7887 */ /* 0x000fe2000c800000 */
[----:B-1----:R-:W-:Y:S01]  /*4a330*/  MOV R4, R3 ;  /* 0x0000000300047202 */ /* 0x002fe20000000f00 */
[----:B------:R-:W-:-:S02]  /*4a340*/  IMAD.MOV.U32 R5, RZ, RZ, R8 ;  /* 0x000000ffff057224 */ /* 0x000fc400078e0008 */
[----:B------:R-:W-:Y:S01]  /*4a350*/  USEL UR12, UR12, URZ, !UP0 ;  /* 0x0000003f0c0c7287 */ /* 0x000fe2000c000000 */
[----:B----4-:R-:W4:Y:S04]  /*4a360*/  LDL.LU R8, [R1+0x1334] ;  /* 0x0013340001087983 */ /* 0x010f280000300800 */
[----:B------:R1:W-:Y:S01]  /*4a370*/  LDGSTS.E [R2+0x11600], desc[UR14][R4.64], P0 ;  /* 0x1160000004027fae */ /* 0x0003e2000812184e */
[----:B------:R-:W-:-:S03]  /*4a380*/  IADD3 R11, P2, R11, UR13, RZ ;  /* 0x0000000d0b0b7c10 */ /* 0x000fc6000ff5e0ff */
[----:B------:R-:W4:Y:S01]  /*4a390*/  LDL.LU R3, [R1+0x133c] ;  /* 0x00133c0001037983 */ /* 0x000f220000300800 */
        /* <DEDUP_REMOVED lines=10> */
[----:B-1----:R-:W4:Y:S01]  /*4a440*/  LDL.LU R16, [R1+0x1330] ;  /* 0x0013300001107983 */ /* 0x002f220000300800 */
[----:B------:R-:W-:-:S03]  /*4a450*/  IADD3 R12, P0, R12, UR13, RZ ;  /* 0x0000000d0c0c7c10 */ /* 0x000fc6000ff1e0ff */
[----:B------:R-:W-:Y:S01]  /*4a460*/  STL [R1+0x1308], R18 ;  /* 0x0013081201007387 */ /* 0x000fe20000100800 */
[----:B------:R-:W-:Y:S01]  /*4a470*/  IADD3 R6, P2, R6, UR13, RZ ;  /* 0x0000000d06067c10 */ /* 0x000fe2000ff5e0ff */
[----:B------:R-:W-:Y:S02]  /*4a480*/  IMAD.MOV.U32 R4, RZ, RZ, R17 ;  /* 0x000000ffff047224 */ /* 0x000fe400078e0011 */
[----:B------:R-:W4:Y:S01]  /*4a490*/  LDL.LU R11, [R1+0x1338] ;  /* 0x00133800010b7983 */ /* 0x000f220000300800 */
[----:B------:R-:W-:-:S03]  /*4a4a0*/  IMAD.MOV.U32 R5, RZ, RZ, R18 ;  /* 0x000000ffff057224 */ /* 0x000fc600078e0012 */
[----:B------:R1:W-:Y:S04]  /*4a4b0*/  STL [R1+0x1314], R12 ;  /* 0x0013140c01007387 */ /* 0x0003e80000100800 */
[----:B------:R1:W-:Y:S02]  /*4a4c0*/  LDGSTS.E [R2+0x13000], desc[UR14][R4.64], P1 ;  /* 0x1300000004027fae */ /* 0x0003e4000892184e */
[----:B-1----:R-:W-:Y:S02]  /*4a4d0*/  MOV R4, R12 ;  /* 0x0000000c00047202 */ /* 0x002fe40000000f00 */
[----:B---3--:R-:W-:-:S05]  /*4a4e0*/  IADD3.X R14, R14, UR7, RZ, P0, !PT ;  /* 0x000000070e0e7c10 */ /* 0x008fca00087fe4ff */
[----:B------:R1:W-:Y:S01]  /*4a4f0*/  STL [R1+0x1310], R14 ;  /* 0x0013100e01007387 */ /* 0x0003e20000100800 */
[----:B--2---:R-:W-:-:S03]  /*4a500*/  IADD3.X R9, R9, UR7, RZ, P2, !PT ;  /* 0x0000000709097c10 */ /* 0x004fc600097fe4ff */
[----:B------:R-:W-:Y:S01]  /*4a510*/  STL [R1+0x131c], R6 ;  /* 0x00131c0601007387 */ /* 0x000fe20000100800 */
[----:B------:R-:W-:-:S03]  /*4a520*/  IMAD.MOV.U32 R5, RZ, RZ, R14 ;  /* 0x000000ffff057224 */ /* 0x000fc600078e000e */
[----:B------:R-:W2:Y:S04]  /*4a530*/  LDL.LU R12, [R1+0x1344] ;  /* 0x00134400010c7983 */ /* 0x000ea80000300800 */
[----:B------:R3:W-:Y:S04]  /*4a540*/  STL [R1+0x1318], R9 ;  /* 0x0013180901007387 */ /* 0x0007e80000100800 */
[----:B-1----:R-:W2:Y:S04]  /*4a550*/  LDL.LU R14, [R1+0x1340] ;  /* 0x00134000010e7983 */ /* 0x002ea80000300800 */
[----:B------:R1:W-:Y:S01]  /*4a560*/  LDGSTS.E [R2+0x13100], desc[UR14][R4.64], P1 ;  /* 0x1310000004027fae */ /* 0x0003e2000892184e */
[----:B------:R-:W-:-:S02]  /*4a570*/  IADD3 R10, P0, R10, UR13, RZ ;  /* 0x0000000d0a0a7c10 */ /* 0x000fc4000ff1e0ff */
[----:B------:R-:W-:Y:S01]  /*4a580*/  IADD3 R7, P2, R7, UR13, RZ ;  /* 0x0000000d07077c10 */ /* 0x000fe2000ff5e0ff */
[----:B-1----:R-:W-:Y:S01]  /*4a590*/  IMAD.MOV.U32 R4, RZ, RZ, R6 ;  /* 0x000000ffff047224 */ /* 0x002fe200078e0006 */
[----:B------:R-:W-:Y:S02]  /*4a5a0*/  MOV R5, R9 ;  /* 0x0000000900057202 */ /* 0x000fe40000000f00 */
[----:B---3--:R-:W3:Y:S04]  /*4a5b0*/  LDL.LU R9, [R1+0x140c] ;  /* 0x00140c0001097983 */ /* 0x008ee80000300800 */
[----:B------:R-:W3:Y:S04]  /*4a5c0*/  LDL.LU R6, [R1+0x1414] ;  /* 0x0014140001067983 */ /* 0x000ee80000300800 */
        /* <DEDUP_REMOVED lines=8> */
[----:B----4-:R-:W-:-:S03]  /*4a650*/  IADD3 R8, P0, R8, UR13, RZ ;  /* 0x0000000d08087c10 */ /* 0x010fc6000ff1e0ff */
[----:B------:R4:W-:Y:S04]  /*4a660*/  LDGSTS.E [R2+0x13300], desc[UR14][R4.64], P1 ;  /* 0x1330000004027fae */ /* 0x0009e8000892184e */
[----:B-1----:R-:W3:Y:S04]  /*4a670*/  LDL.LU R13, [R1+0x1408] ;  /* 0x00140800010d7983 */ /* 0x002ee80000300800 */
[----:B------:R1:W-:Y:S04]  /*4a680*/  STL [R1+0x1328], R15 ;  /* 0x0013280f01007387 */ /* 0x0003e80000100800 */
[----:B------:R-:W3:Y:S01]  /*4a690*/  LDL.LU R10, [R1+0x1410] ;  /* 0x00141000010a7983 */ /* 0x000ee20000300800 */
[----:B----4-:R-:W-:Y:S01]  /*4a6a0*/  MOV R4, R7 ;  /* 0x0000000700047202 */ /* 0x010fe20000000f00 */
[----:B------:R-:W-:Y:S01]  /*4a6b0*/  IMAD.MOV.U32 R5, RZ, RZ, R15 ;  /* 0x000000ffff057224 */ /* 0x000fe200078e000f */
[----:B------:R-:W-:Y:S01]  /*4a6c0*/  IADD3 R3, P2, R3, UR13, RZ ;  /* 0x0000000d03037c10 */ /* 0x000fe2000ff5e0ff */
[----:B-1----:R-:W4:Y:S04]  /*4a6d0*/  LDL.LU R15, [R1+0x141c] ;  /* 0x00141c00010f7983 */ /* 0x002f280000300800 */
[----:B------:R-:W4:Y:S04]  /*4a6e0*/  LDL.LU R7, [R1+0x1424] ;  /* 0x0014240001077983 */ /* 0x000f280000300800 */
[----:B------:R-:W-:Y:S04]  /*4a6f0*/  STL [R1+0x1334], R8 ;  /* 0x0013340801007387 */ /* 0x000fe80000100800 */
[----:B------:R1:W-:Y:S01]  /*4a700*/  LDGSTS.E [R2+0x13400], desc[UR14][R4.64], P1 ;  /* 0x1340000004027fae */ /* 0x0003e2000892184e */
[----:B------:R-:W-:-:S05]  /*4a710*/  IADD3.X R16, R16, UR7, RZ, P0, !PT ;  /* 0x0000000710107c10 */ /* 0x000fca00087fe4ff */
[----:B------:R1:W-:Y:S02]  /*4a720*/  STL [R1+0x1330], R16 ;  /* 0x0013301001007387 */ /* 0x0003e40000100800 */
[----:B-1----:R-:W-:Y:S02]  /*4a730*/  MOV R5, R16 ;  /* 0x0000001000057202 */ /* 0x002fe40000000f00 */
[----:B------:R-:W-:Y:S01]  /*4a740*/  STL [R1+0x133c], R3 ;  /* 0x00133c0301007387 */ /* 0x000fe20000100800 */
[----:B------:R-:W-:Y:S01]  /*4a750*/  IADD3.X R11, R11, UR7, RZ, P2, !PT ;  /* 0x000000070b0b7c10 */ /* 0x000fe200097fe4ff */
[----:B------:R-:W-:Y:S02]  /*4a760*/  IMAD.MOV.U32 R4, RZ, RZ, R8 ;  /* 0x000000ffff047224 */ /* 0x000fe400078e0008 */
[----:B------:R-:W4:Y:S04]  /*4a770*/  LDL.LU R16, [R1+0x1418] ;  /* 0x0014180001107983 */ /* 0x000f280000300800 */
[----:B------:R1:W-:Y:S04]  /*4a780*/  STL [R1+0x1338], R11 ;  /* 0x0013380b01007387 */ /* 0x0003e80000100800 */
[----:B------:R1:W-:Y:S04]  /*4a790*/  LDGSTS.E [R2+0x13500], desc[UR14][R4.64], P1 ;  /* 0x1350000004027fae */ /* 0x0003e8000892184e */
[----:B------:R-:W4:Y:S01]  /*4a7a0*/  LDL.LU R8, [R1+0x1420] ;  /* 0x0014200001087983 */ /* 0x000f220000300800 */
[----:B-1----:R-:W-:-:S02]  /*4a7b0*/  IMAD.MOV.U32 R4, RZ, RZ, R3 ;  /* 0x000000ffff047224 */ /* 0x002fc400078e0003 */
[----:B------:R-:W-:Y:S02]  /*4a7c0*/  IMAD.MOV.U32 R5, RZ, RZ, R11 ;  /* 0x000000ffff057224 */ /* 0x000fe400078e000b */
[----:B------:R-:W4:Y:S04]  /*4a7d0*/  LDL.LU R11, [R1+0x142c] ;  /* 0x00142c00010b7983 */ /* 0x000f280000300800 */
[----:B------:R-:W4:Y:S04]  /*4a7e0*/  LDL.LU R3, [R1+0x1434] ;  /* 0x0014340001037983 */ /* 0x000f280000300800 */
[----:B------:R1:W-:Y:S01]  /*4a7f0*/  LDGSTS.E [R2+0x13600], desc[UR14][R4.64], P1 ;  /* 0x1360000004027fae */ /* 0x0003e2000892184e */
[----:B--2---:R-:W-:-:S04]  /*4a800*/  IADD3 R12, P0, R12, UR13, RZ ;  /* 0x0000000d0c0c7c10 */ /* 0x004fc8000ff1e0ff */
[----:B------:R-:W-:Y:S01]  /*4a810*/  IADD3.X R14, R14, UR7, RZ, P0, !PT ;  /* 0x000000070e0e7c10 */ /* 0x000fe200087fe4ff */
[----:B------:R-:W-:Y:S01]  /*4a820*/  STL [R1+0x1344], R12 ;  /* 0x0013440c01007387 */ /* 0x000fe20000100800 */
[----:B-1----:R-:W-:-:S03]  /*4a830*/  MOV R4, R12 ;  /* 0x0000000c00047202 */ /* 0x002fc60000000f00 */
[----:B------:R1:W-:Y:S01]  /*4a840*/  STL [R1+0x1340], R14 ;  /* 0x0013400e01007387 */ /* 0x0003e20000100800 */
[----:B------:R-:W-:-:S05]  /*4a850*/  IMAD.MOV.U32 R5, RZ, RZ, R14 ;  /* 0x000000ffff057224 */ /* 0x000fca00078e000e */
[----:B------:R2:W-:Y:S04]  /*4a860*/  LDGSTS.E [R2+0x13700], desc[UR14][R4.64], P1 ;  /* 0x1370000004027fae */ /* 0x0005e8000892184e */
[----:B-1----:R-:W4:Y:S04]  /*4a870*/  LDL.LU R14, [R1+0x1428] ;  /* 0x00142800010e7983 */ /* 0x002f280000300800 */
[----:B------:R-:W4:Y:S01]  /*4a880*/  LDL.LU R12, [R1+0x1430] ;  /* 0x00143000010c7983 */ /* 0x000f220000300800 */
[----:B---3--:R-:W-:Y:S02]  /*4a890*/  IADD3 R9, P1, R9, UR13, RZ ;  /* 0x0000000d09097c10 */ /* 0x008fe4000ff3e0ff */
[----:B------:R-:W-:-:S03]  /*4a8a0*/  IADD3 R6, P2, R6, UR13, RZ ;  /* 0x0000000d06067c10 */ /* 0x000fc6000ff5e0ff */
[----:B------:R1:W-:Y:S01]  /*4a8b0*/  STL [R1+0x140c], R9 ;  /* 0x00140c0901007387 */ /* 0x0003e20000100800 */
[----:B--2---:R-:W-:Y:S01]  /*4a8c0*/  IMAD.MOV.U32 R4, RZ, RZ, R9 ;  /* 0x000000ffff047224 */ /* 0x004fe200078e0009 */
[----:B------:R-:W-:-:S05]  /*4a8d0*/  IADD3.X R13, R13, UR7, RZ, P1, !PT ;  /* 0x000000070d0d7c10 */ /* 0x000fca0008ffe4ff */
[----:B------:R2:W-:Y:S01]  /*4a8e0*/  STL [R1+0x1408], R13 ;  /* 0x0014080d01007387 */ /* 0x0005e20000100800 */
[----:B------:R-:W-:-:S03]  /*4a8f0*/  IADD3.X R10, R10, UR7, RZ, P2, !PT ;  /* 0x000000070a0a7c10 */ /* 0x000fc600097fe4ff */
[----:B------:R3:W-:Y:S01]  /*4a900*/  STL [R1+0x1414], R6 ;  /* 0x0014140601007387 */ /* 0x0007e20000100800 */
[----:B------:R-:W-:-:S03]  /*4a910*/  MOV R5, R13 ;  /* 0x0000000d00057202 */ /* 0x000fc60000000f00 */
[----:B-1----:R-:W3:Y:S04]  /*4a920*/  LDL.LU R9, [R1+0x143c] ;  /* 0x00143c0001097983 */ /* 0x002ee80000300800 */
[----:B------:R1:W-:Y:S04]  /*4a930*/  STL [R1+0x1410], R10 ;  /* 0x0014100a01007387 */ /* 0x0003e80000100800 */
[----:B--2---:R-:W2:Y:S01]  /*4a940*/  LDL.LU R13, [R1+0x1438] ;  /* 0x00143800010d7983 */ /* 0x004ea20000300800 */
[----:B------:R-:W-:-:S04]  /*4a950*/  UISETP.GT.AND UP1, UPT, UR17, 0x2a, UPT ;  /* 0x0000002a1100788c */ /* 0x000fc8000bf24270 */
[----:B------:R-:W-:-:S04]  /*4a960*/  USEL UR12, URZ, 0x4, !UP1 ;  /* 0x000000043f0c7887 */ /* 0x000fc8000c800000 */
[----:B------:R-:W-:-:S06]  /*4a970*/  USEL UR12, UR12, URZ, !UP0 ;  /* 0x0000003f0c0c7287 */ /* 0x000fcc000c000000 */
[----:B------:R-:W-:Y:S02]  /*4a980*/  ISETP.NE.U32.AND P0, PT, RZ, UR12, PT ;  /* 0x0000000cff007c0c */ /* 0x000fe4000bf05070 */
[----:B----4-:R-:W-:Y:S02]  /*4a990*/  IADD3 R15, P1, R15, UR13, RZ ;  /* 0x0000000d0f0f7c10 */ /* 0x010fe4000ff3e0ff */
[----:B------:R-:W-:Y:S02]  /*4a9a0*/  IADD3 R7, P2, R7, UR13, RZ ;  /* 0x0000000d07077c10 */ /* 0x000fe4000ff5e0ff */
[----:B------:R-:W-:-:S07]  /*4a9b0*/  IADD3.X R16, R16, UR7, RZ, P1, !PT ;  /* 0x0000000710107c10 */ /* 0x000fce0008ffe4ff */
[----:B------:R4:W-:Y:S02]  /*4a9c0*/  LDGSTS.E [R2+0x15000], desc[UR14][R4.64], P0 ;  /* 0x1500000004027fae */ /* 0x0009e4000812184e */
[----:B----4-:R-:W-:Y:S02]  /*4a9d0*/  IMAD.MOV.U32 R4, RZ, RZ, R6 ;  /* 0x000000ffff047224 */ /* 0x010fe400078e0006 */
[----:B------:R-:W-:Y:S01]  /*4a9e0*/  IMAD.MOV.U32 R5, RZ, RZ, R10 ;  /* 0x000000ffff057224 */ /* 0x000fe200078e000a */
[----:B---3--:R-:W3:Y:S04]  /*4a9f0*/  LDL.LU R6, [R1+0x1444] ;  /* 0x0014440001067983 */ /* 0x008ee80000300800 */
[----:B-1----:R-:W4:Y:S04]  /*4aa00*/  LDL.LU R10, [R1+0x1514] ;  /* 0x00151400010a7983 */ /* 0x002f280000300800 */
[----:B------:R-:W-:Y:S01]  /*4aa10*/  STL [R1+0x141c], R15 ;  /* 0x00141c0f01007387 */ /* 0x000fe20000100800 */
[----:B------:R-:W-:-:S03]  /*4aa20*/  IADD3.X R8, R8, UR7, RZ, P2, !PT ;  /* 0x0000000708087c10 */ /* 0x000fc600097fe4ff */
[----:B------:R1:W-:Y:S04]  /*4aa30*/  LDGSTS.E [R2+0x15100], desc[UR14][R4.64], P0 ;  /* 0x1510000004027fae */ /* 0x0003e8000812184e */
[----:B------:R1:W-:Y:S04]  /*4aa40*/  STL [R1+0x1418], R16 ;  /* 0x0014181001007387 */ /* 0x0003e80000100800 */
[----:B------:R-:W-:Y:S01]  /*4aa50*/  STL [R1+0x1424], R7 ;  /* 0x0014240701007387 */ /* 0x000fe20000100800 */
[----:B-1----:R-:W-:-:S03]  /*4aa60*/  IMAD.MOV.U32 R5, RZ, RZ, R16 ;  /* 0x000000ffff057224 */ /* 0x002fc600078e0010 */
[----:B------:R-:W4:Y:S01]  /*4aa70*/  LDL.LU R16, [R1+0x1440] ;  /* 0x0014400001107983 */ /* 0x000f220000300800 */
[----:B------:R-:W-:Y:S02]  /*4aa80*/  MOV R4, R15 ;  /* 0x0000000f00047202 */ /* 0x000fe40000000f00 */
[----:B------:R-:W-:Y:S01]  /*4aa90*/  IADD3 R11, P1, R11, UR13, RZ ;  /* 0x0000000d0b0b7c10 */ /* 0x000fe2000ff3e0ff */
[----:B------:R1:W-:Y:S01]  /*4aaa0*/  STL [R1+0x1420], R8 ;  /* 0x0014200801007387 */ /* 0x0003e20000100800 */
[----:B------:R-:W-:-:S03]  /*4aab0*/  IADD3 R3, P2, R3, UR13, RZ ;  /* 0x0000000d03037c10 */ /* 0x000fc6000ff5e0ff */
[----:B------:R-:W4:Y:S04]  /*4aac0*/  LDL.LU R15, [R1+0x1510] ;  /* 0x00151000010f7983 */ /* 0x000f280000300800 */
[----:B------:R1:W-:Y:S02]  /*4aad0*/  LDGSTS.E [R2+0x15200], desc[UR14][R4.64], P0 ;  /* 0x1520000004027fae */ /* 0x0003e4000812184e */
        /* <DEDUP_REMOVED lines=16> */
[----:B------:R-:W-:Y:S01]  /*4abe0*/  MOV R4, R3 ;  /* 0x0000000300047202 */ /* 0x000fe20000000f00 */
[----:B------:R-:W-:-:S02]  /*4abf0*/  IMAD.MOV.U32 R5, RZ, RZ, R12 ;  /* 0x000000ffff057224 */ /* 0x000fc400078e000c */
[----:B-1----:R-:W4:Y:S04]  /*4ac00*/  LDL.LU R12, [R1+0x152c] ;  /* 0x00152c00010c7983 */ /* 0x002f280000300800 */
[----:B------:R-:W4:Y:S04]  /*4ac10*/  LDL.LU R3, [R1+0x1534] ;  /* 0x0015340001037983 */ /* 0x000f280000300800 */
[----:B------:R1:W-:Y:S01]  /*4ac20*/  LDGSTS.E [R2+0x15500], desc[UR14][R4.64], P0 ;  /* 0x1550000004027fae */ /* 0x0003e2000812184e */
[----:B------:R-:W-:-:S04]  /*4ac30*/  IADD3 R9, P1, R9, UR13, RZ ;  /* 0x0000000d09097c10 */ /* 0x000fc8000ff3e0ff */
[----:B--2---:R-:W-:Y:S01]  /*4ac40*/  IADD3.X R13, R13, UR7, RZ, P1, !PT ;  /* 0x000000070d0d7c10 */ /* 0x004fe20008ffe4ff */
[----:B------:R-:W-:Y:S03]  /*4ac50*/  STL [R1+0x143c], R9 ;  /* 0x00143c0901007387 */ /* 0x000fe60000100800 */
[----:B-1----:R-:W-:Y:S01]  /*4ac60*/  MOV R5, R13 ;  /* 0x0000000d00057202 */ /* 0x002fe20000000f00 */
[----:B------:R1:W-:Y:S01]  /*4ac70*/  STL [R1+0x1438], R13 ;  /* 0x0014380d01007387 */ /* 0x0003e20000100800 */
[----:B------:R-:W-:Y:S01]  /*4ac80*/  IMAD.MOV.U32 R4, RZ, RZ, R9 ;  /* 0x000000ffff047224 */ /* 0x000fe200078e0009 */
[----:B------:R-:W-:Y:S02]  /*4ac90*/  UISETP.GT.AND UP1, UPT, UR17, 0x2e, UPT ;  /* 0x0000002e1100788c */ /* 0x000fe4000bf24270 */
[----:B-1----:R-:W2:Y:S04]  /*4aca0*/  LDL.LU R13, [R1+0x1528] ;  /* 0x00152800010d7983 */ /* 0x002ea80000300800 */
[----:B------:R-:W2:Y:S01]  /*4acb0*/  LDL.LU R9, [R1+0x1530] ;  /* 0x0015300001097983 */ /* 0x000ea20000300800 */
[----:B------:R-:W-:-:S03]  /*4acc0*/  USEL UR12, URZ, 0x4, !UP1 ;  /* 0x000000043f0c7887 */ /* 0x000fc6000c800000 */
[----:B------:R1:W-:Y:S01]  /*4acd0*/  LDGSTS.E [R2+0x15600], desc[UR14][R4.64], P0 ;  /* 0x1560000004027fae */ /* 0x0003e2000812184e */
[----:B------:R-:W-:-:S06]  /*4ace0*/  USEL UR12, UR12, URZ, !UP0 ;  /* 0x0000003f0c0c7287 */ /* 0x000fcc000c000000 */
[----:B------:R-:W-:Y:S02]  /*4acf0*/  ISETP.NE.U32.AND P1, PT, RZ, UR12, PT ;  /* 0x0000000cff007c0c */ /* 0x000fe4000bf25070 */
[----:B---3--:R-:W-:Y:S02]  /*4ad00*/  IADD3 R6, P2, R6, UR13, RZ ;  /* 0x0000000d06067c10 */ /* 0x008fe4000ff5e0ff */
[----:B----4-:R-:W-:-:S03]  /*4ad10*/  IADD3 R10, P3, R10, UR13, RZ ;  /* 0x0000000d0a0a7c10 */ /* 0x010fc6000ff7e0ff */
[----:B-1----:R-:W-:Y:S01]  /*4ad20*/  IMAD.MOV.U32 R4, RZ, RZ, R6 ;  /* 0x000000ffff047224 */ /* 0x002fe200078e0006 */
[----:B------:R1:W-:Y:S01]  /*4ad30*/  STL [R1+0x1444], R6 ;  /* 0x0014440601007387 */ /* 0x0003e20000100800 */
        /* <DEDUP_REMOVED lines=8> */
[----:B-1----:R-:W4:Y:S01]  /*4adc0*/  LDL.LU R6, [R1+0x1544] ;  /* 0x0015440001067983 */ /* 0x002f220000300800 */
[----:B------:R-:W-:-:S02]  /*4add0*/  IADD3 R8, P0, R8, UR13, RZ ;  /* 0x0000000d08087c10 */ /* 0x000fc4000ff1e0ff */
[----:B---3--:R-:W-:Y:S01]  /*4ade0*/  MOV R4, R10 ;  /* 0x0000000a00047202 */ /* 0x008fe20000000f00 */
[----:B------:R-:W-:Y:S01]  /*4adf0*/  IMAD.MOV.U32 R5, RZ, RZ, R15 ;  /* 0x000000ffff057224 */ /* 0x000fe200078e000f */
[----:B------:R-:W3:Y:S01]  /*4ae00*/  LDL.LU R18, [R1+0x1538] ;  /* 0x0015380001127983 */ /* 0x000ee20000300800 */
[----:B------:R-:W-:-:S03]  /*4ae10*/  IADD3 R7, P2, R7, UR13, RZ ;  /* 0x0000000d07077c10 */ /* 0x000fc6000ff5e0ff */
[----:B------:R-:W3:Y:S04]  /*4ae20*/  LDL.LU R10, [R1+0x1540] ;  /* 0x00154000010a7983 */ /* 0x000ee80000300800 */
[----:B------:R1:W-:Y:S04]  /*4ae30*/  LDGSTS.E [R2+0x17000], desc[UR14][R4.64], P1 ;  /* 0x1700000004027fae */ /* 0x0003e8000892184e */
[----:B------:R1:W-:Y:S02]  /*4ae40*/  STL [R1+0x151c], R8 ;  /* 0x00151c0801007387 */ /* 0x0003e40000100800 */
[----:B-1----:R-:W-:Y:S01]  /*4ae50*/  IMAD.MOV.U32 R4, RZ, RZ, R8 ;  /* 0x000000ffff047224 */ /* 0x002fe200078e0008 */
[----:B------:R-:W-:-:S04]  /*4ae60*/  IADD3.X R14, R14, UR7, RZ, P0, !PT ;  /* 0x000000070e0e7c10 */ /* 0x000fc800087fe4ff */
[----:B------:R-:W-:Y:S01]  /*4ae70*/  MOV R5, R14 ;  /* 0x0000000e00057202 */ /* 0x000fe20000000f00 */
[----:B------:R-:W-:Y:S01]  /*4ae80*/  STL [R1+0x1518], R14 ;  /* 0x0015180e01007387 */ /* 0x000fe20000100800 */
[----:B------:R-:W-:-:S03]  /*4ae90*/  IADD3.X R11, R11, UR7, RZ, P2, !PT ;  /* 0x000000070b0b7c10 */ /* 0x000fc600097fe4ff */
[----:B------:R-:W-:Y:S04]  /*4aea0*/  STL [R1+0x1524], R7 ;  /* 0x0015240701007387 */ /* 0x000fe80000100800 */
[----:B------:R-:W3:Y:S04]  /*4aeb0*/  LDL.LU R8, [R1+0x154c] ;  /* 0x00154c0001087983 */ /* 0x000ee80000300800 */
[----:B------:R1:W-:Y:S04]  /*4aec0*/  LDGSTS.E [R2+0x17100], desc[UR14][R4.64], P1 ;  /* 0x1710000004027fae */ /* 0x0003e8000892184e */
[----:B------:R1:W-:Y:S02]  /*4aed0*/  STL [R1+0x1520], R11 ;  /* 0x0015200b01007387 */ /* 0x0003e40000100800 */
[----:B-1----:R-:W-:-:S02]  /*4aee0*/  IMAD.MOV.U32 R5, RZ, RZ, R11 ;  /* 0x000000ffff057224 */ /* 0x002fc400078e000b */
[----:B------:R-:W3:Y:S01]  /*4aef0*/  LDL.LU R11, [R1+0x1548] ;  /* 0x00154800010b7983 */ /* 0x000ee20000300800 */
[----:B------:R-:W-:Y:S01]  /*4af00*/  IADD3 R12, P0, R12, UR13, RZ ;  /* 0x0000000d0c0c7c10 */ /* 0x000fe2000ff1e0ff */
[----:B------:R-:W-:Y:S01]  /*4af10*/  IMAD.MOV.U32 R4, RZ, RZ, R7 ;  /* 0x000000ffff047224 */ /* 0x000fe200078e0007 */
[----:B------:R-:W-:Y:S01]  /*4af20*/  IADD3 R3, P2, R3, UR13, RZ ;  /* 0x0000000d03037c10 */ /* 0x000fe2000ff5e0ff */
[----:B------:R-:W3:Y:S04]  /*4af30*/  LDL.LU R15, [R1+0x1614] ;  /* 0x00161400010f7983 */ /* 0x000ee80000300800 */
[----:B------:R-:W3:Y:S04]  /*4af40*/  LDL.LU R7, [R1+0x161c] ;  /* 0x00161c0001077983 */ /* 0x000ee80000300800 */
[----:B------:R1:W-:Y:S04]  /*4af50*/  STL [R1+0x152c], R12 ;  /* 0x00152c0c01007387 */ /* 0x0003e80000100800 */
[----:B------:R1:W-:Y:S02]  /*4af60*/  LDGSTS.E [R2+0x17200], desc[UR14][R4.64], P1 ;  /* 0x1720000004027fae */ /* 0x0003e4000892184e */
[----:B-1----:R-:W-:-:S02]  /*4af70*/  MOV R4, R12 ;  /* 0x0000000c00047202 */ /* 0x002fc40000000f00 */
[----:B--2---:R-:W-:-:S05]  /*4af80*/  IADD3.X R13, R13, UR7, RZ, P0, !PT ;  /* 0x000000070d0d7c10 */ /* 0x004fca00087fe4ff */
[----:B------:R-:W-:Y:S01]  /*4af90*/  STL [R1+0x1528], R13 ;  /* 0x0015280d01007387 */ /* 0x000fe20000100800 */
[----:B------:R-:W-:-:S03]  /*4afa0*/  IADD3.X R9, R9, UR7, RZ, P2, !PT ;  /* 0x0000000709097c10 */ /* 0x000fc600097fe4ff */
[----:B------:R-:W-:Y:S01]  /*4afb0*/  STL [R1+0x1534], R3 ;  /* 0x0015340301007387 */ /* 0x000fe20000100800 */
[----:B------:R-:W-:-:S03]  /*4afc0*/  IMAD.MOV.U32 R5, RZ, RZ, R13 ;  /* 0x000000ffff057224 */ /* 0x000fc600078e000d */
[----:B------:R-:W2:Y:S04]  /*4afd0*/  LDL.LU R16, [R1+0x1610] ;  /* 0x0016100001107983 */ /* 0x000ea80000300800 */
[----:B------:R1:W-:Y:S04]  /*4afe0*/  STL [R1+0x1530], R9 ;  /* 0x0015300901007387 */ /* 0x0003e80000100800 */
[----:B------:R-:W2:Y:S04]  /*4aff0*/  LDL.LU R12, [R1+0x1618] ;  /* 0x00161800010c7983 */ /* 0x000ea80000300800 */
[----:B------:R1:W-:Y:S04]  /*4b000*/  LDGSTS.E [R2+0x17300], desc[UR14][R4.64], P1 ;  /* 0x1730000004027fae */ /* 0x0003e8000892184e */
[----:B------:R-:W2:Y:S01]  /*4b010*/  LDL.LU R14, [R1+0x1620] ;  /* 0x00162000010e7983 */ /* 0x000ea20000300800 */
[----:B-1----:R-:W-:-:S03]  /*4b020*/  MOV R5, R9 ;  /* 0x0000000900057202 */ /* 0x002fc60000000f00 */
[----:B------:R-:W2:Y:S01]  /*4b030*/  LDL.LU R9, [R1+0x1624] ;  /* 0x0016240001097983 */ /* 0x000ea20000300800 */
[----:B------:R-:W-:-:S03]  /*4b040*/  IMAD.MOV.U32 R4, RZ, RZ, R3 ;  /* 0x000000ffff047224 */ /* 0x000fc600078e0003 */
[----:B------:R-:W2:Y:S04]  /*4b050*/  LDL.LU R13, [R1+0x1628] ;  /* 0x00162800010d7983 */ /* 0x000ea80000300800 */
[----:B------:R-:W2:Y:S04]  /*4b060*/  LDL.LU R3, [R1+0x162c] ;  /* 0x00162c0001037983 */ /* 0x000ea80000300800 */
[----:B------:R1:W-:Y:S01]  /*4b070*/  LDGSTS.E [R2+0x17400], desc[UR14][R4.64], P1 ;  /* 0x1740000004027fae */ /* 0x0003e2000892184e */
[----:B----4-:R-:W-:-:S05]  /*4b080*/  IADD3 R17, P0, R17, UR13, RZ ;  /* 0x0000000d11117c10 */ /* 0x010fca000ff1e0ff */
[----:B-1----:R-:W-:Y:S01]  /*4b090*/  IMAD.MOV.U32 R4, RZ, RZ, R17 ;  /* 0x000000ffff047224 */ /* 0x002fe200078e0011 */
[----:B------:R-:W-:Y:S02]  /*4b0a0*/  IADD3 R6, P2, R6, UR13, RZ ;  /* 0x0000000d06067c10 */ /* 0x000fe4000ff5e0ff */
[----:B---3--:R-:W-:Y:S02]  /*4b0b0*/  IADD3.X R18, R18, UR7, RZ, P0, !PT ;  /* 0x0000000712127c10 */ /* 0x008fe400087fe4ff */
[----:B------:R-:W-:-:S03]  /*4b0c0*/  IADD3.X R10, R10, UR7, RZ, P2, !PT ;  /* 0x000000070a0a7c10 */ /* 0x000fc600097fe4ff */
[----:B------:R-:W-:Y:S01]  /*4b0d0*/  IMAD.MOV.U32 R5, RZ, RZ, R18 ;  /* 0x000000ffff057224 */ /* 0x000fe200078e0012 */
[----:B------:R-:W-:Y:S01]  /*4b0e0*/  STL [R1+0x153c], R17 ;  /* 0x00153c1101007387 */ /* 0x000fe20000100800 */
[----:B------:R-:W-:-:S03]  /*4b0f0*/  UISETP.GT.AND UP1, UPT, UR17, 0x32, UPT ;  /* 0x000000321100788c */ /* 0x000fc6000bf24270 */
[----:B------:R1:W-:Y:S04]  /*4b100*/  LDGSTS.E [R2+0x17500], desc[UR14][R4.64], P1 ;  /* 0x1750000004027fae */ /* 0x0003e8000892184e */
[----:B------:R-:W-:Y:S04]  /*4b110*/  STL [R1+0x1538], R18 ;  /* 0x0015381201007387 */ /* 0x000fe80000100800 */
[----:B------:R-:W-:Y:S01]  /*4b120*/  STL [R1+0x1544], R6 ;  /* 0x0015440601007387 */ /* 0x000fe20000100800 */
[----:B-1----:R-:W-:Y:S01]  /*4b130*/  MOV R4, R6 ;  /* 0x0000000600047202 */ /* 0x002fe20000000f00 */
[----:B------:R-:W-:-:S02]  /*4b140*/  IMAD.MOV.U32 R5, RZ, RZ, R10 ;  /* 0x000000ffff057224 */ /* 0x000fc400078e000a */
[----:B------:R1:W-:Y:S01]  /*4b150*/  STL [R1+0x1540], R10 ;  /* 0x0015400a01007387 */ /* 0x0003e20000100800 */
[----:B------:R-:W-:-:S03]  /*4b160*/  USEL UR12, URZ, 0x4, !UP1 ;  /* 0x000000043f0c7887 */ /* 0x000fc6000c800000 */
[----:B------:R3:W-:Y:S04]  /*4b170*/  LDGSTS.E [R2+0x17600], desc[UR14][R4.64], P1 ;  /* 0x1760000004027fae */ /* 0x0007e8000892184e */
[----:B-1----:R-:W4:Y:S04]  /*4b180*/  LDL.LU R10, [R1+0x1634] ;  /* 0x00163400010a7983 */ /* 0x002f280000300800 */
[----:B------:R-:W4:Y:S01]  /*4b190*/  LDL.LU R6, [R1+0x163c] ;  /* 0x00163c0001067983 */ /* 0x000f220000300800 */
[----:B------:R-:W-:Y:S01]  /*4b1a0*/  USEL UR12, UR12, URZ, !UP0 ;  /* 0x0000003f0c0c7287 */ /* 0x000fe2000c000000 */
[----:B------:R-:W-:-:S05]  /*4b1b0*/  IADD3 R8, P0, R8, UR13, RZ ;  /* 0x0000000d08087c10 */ /* 0x000fca000ff1e0ff */
[----:B------:R-:W-:Y:S01]  /*4b1c0*/  STL [R1+0x154c], R8 ;  /* 0x00154c0801007387 */ /* 0x000fe20000100800 */
[----:B---3--:R-:W-:Y:S01]  /*4b1d0*/  IMAD.MOV.U32 R4, RZ, RZ, R8 ;  /* 0x000000ffff047224 */ /* 0x008fe200078e0008 */
[----:B------:R-:W-:-:S04]  /*4b1e0*/  IADD3.X R11, R11, UR7, RZ, P0, !PT ;  /* 0x000000070b0b7c10 */ /* 0x000fc800087fe4ff */
[----:B------:R-:W-:Y:S01]  /*4b1f0*/  MOV R5, R11 ;  /* 0x0000000b00057202 */ /* 0x000fe20000000f00 */
[----:B------:R1:W-:Y:S01]  /*4b200*/  STL [R1+0x1548], R11 ;  /* 0x0015480b01007387 */ /* 0x0003e20000100800 */
[----:B------:R-:W-:-:S03]  /*4b210*/  ISETP.NE.U32.AND P0, PT, RZ, UR12, PT ;  /* 0x0000000cff007c0c */ /* 0x000fc6000bf05070 */
[----:B------:R3:W-:Y:S04]  /*4b220*/  LDGSTS.E [R2+0x17700], desc[UR14][R4.64], P1 ;  /* 0x1770000004027fae */ /* 0x0007e8000892184e */
[----:B-1----:R-:W4:Y:S01]  /*4b230*/  LDL.LU R11, [R1+0x1630] ;  /* 0x00163000010b7983 */ /* 0x002f220000300800 */
[----:B------:R-:W-:-:S03]  /*4b240*/  IADD3 R15, P1, R15, UR13, RZ ;  /* 0x0000000d0f0f7c10 */ /* 0x000fc6000ff3e0ff */
[----:B------:R-:W4:Y:S01]  /*4b250*/  LDL.LU R8, [R1+0x1638] ;  /* 0x0016380001087983 */ /* 0x000f220000300800 */
[----:B------:R-:W-:Y:S01]  /*4b260*/  IADD3 R7, P2, R7, UR13, RZ ;  /* 0x0000000d07077c10 */ /* 0x000fe2000ff5e0ff */
[----:B---3--:R-:W-:Y:S02]  /*4b270*/  IMAD.MOV.U32 R4, RZ, RZ, R15 ;  /* 0x000000ffff047224 */ /* 0x008fe400078e000f */
[----:B------:R-:W-:Y:S01]  /*4b280*/  STL [R1+0x1614], R15 ;  /* 0x0016140f01007387 */ /* 0x000fe20000100800 */
[----:B--2---:R-:W-:-:S05]  /*4b290*/  IADD3.X R16, R16, UR7, RZ, P1, !PT ;  /* 0x0000000710107c10 */ /* 0x004fca0008ffe4ff */
[----:B------:R-:W-:Y:S01]  /*4b2a0*/  IMAD.MOV.U32 R5, RZ, RZ, R16 ;  /* 0x000000ffff057224 */ /* 0x000fe200078e0010 */
[----:B------:R-:W-:Y:S01]  /*4b2b0*/  IADD3.X R12, R12, UR7, RZ, P2, !PT ;  /* 0x000000070c0c7c10 */ /* 0x000fe200097fe4ff */
[----:B------:R-:W-:Y:S04]  /*4b2c0*/  STL [R1+0x1610], R16 ;  /* 0x0016101001007387 */ /* 0x000fe80000100800 */
[----:B------:R1:W-:Y:S04]  /*4b2d0*/  LDGSTS.E [R2+0x19000], desc[UR14][R4.64], P0 ;  /* 0x1900000004027fae */ /* 0x0003e8000812184e */
[----:B------:R-:W-:Y:S04]  /*4b2e0*/  STL [R1+0x161c], R7 ;  /* 0x00161c0701007387 */ /* 0x000fe80000100800 */
[----:B------:R2:W-:Y:S01]  /*4b2f0*/  STL [R1+0x1618], R12 ;  /* 0x0016180c01007387 */ /* 0x0005e20000100800 */
[----:B------:R-:W-:Y:S01]  /*4b300*/  IADD3 R9, P1, R9, UR13, RZ ;  /* 0x0000000d09097c10 */ /* 0x000fe2000ff3e0ff */
[----:B-1----:R-:W-:Y:S01]  /*4b310*/  IMAD.MOV.U32 R5, RZ, RZ, R12 ;  /* 0x000000ffff057224 */ /* 0x002fe200078e000c */
[----:B------:R-:W-:-:S02]  /*4b320*/  MOV R4, R7 ;  /* 0x0000000700047202 */ /* 0x000fc40000000f00 */
[----:B------:R-:W-:Y:S01]  /*4b330*/  IADD3.X R14, R14, UR7, RZ, P1, !PT ;  /* 0x000000070e0e7c10 */ /* 0x000fe20008ffe4ff */
[----:B--2---:R-:W2:Y:S01]  /*4b340*/  LDL.LU R12, [R1+0x1640] ;  /* 0x00164000010c7983 */ /* 0x004ea20000300800 */
[----:B------:R-:W-:-:S03]  /*4b350*/  IADD3 R3, P2, R3, UR13, RZ ;  /* 0x0000000d03037c10 */ /* 0x000fc6000ff5e0ff */
[----:B------:R-:W3:Y:S01]  /*4b360*/  LDL.LU R7, [R1+0x1644] ;  /* 0x0016440001077983 */ /* 0x000ee20000300800 */
[----:B------:R-:W-:-:S03]  /*4b370*/  IADD3.X R13, R13, UR7, RZ, P2, !PT ;  /* 0x000000070d0d7c10 */ /* 0x000fc600097fe4ff */
[----:B------:R1:W-:Y:S04]  /*4b380*/  LDGSTS.E [R2+0x19100], desc[UR14][R4.64], P0 ;  /* 0x1910000004027fae */ /* 0x0003e8000812184e */
[----:B------:R1:W-:Y:S04]  /*4b390*/  STL [R1+0x1624], R9 ;  /* 0x0016240901007387 */ /* 0x0003e80000100800 */
[----:B------:R-:W-:Y:S01]  /*4b3a0*/  STL [R1+0x1620], R14 ;  /* 0x0016200e01007387 */ /* 0x000fe20000100800 */
[----:B-1----:R-:W-:Y:S01]  /*4b3b0*/  IMAD.MOV.U32 R4, RZ, RZ, R9 ;  /* 0x000000ffff047224 */ /* 0x002fe200078e0009 */
[----:B------:R-:W-:-:S02]  /*4b3c0*/  MOV R5, R14 ;  /* 0x0000000e00057202 */ /* 0x000fc40000000f00 */
[----:B------:R-:W-:Y:S04]  /*4b3d0*/  STL [R1+0x162c], R3 ;  /* 0x00162c0301007387 */ /* 0x000fe80000100800 */
[----:B------:R-:W2:Y:S04]  /*4b3e0*/  LDL.LU R9, [R1+0x164c] ;  /* 0x00164c0001097983 */ /* 0x000ea80000300800 */
[----:B------:R1:W-:Y:S04]  /*4b3f0*/  STL [R1+0x1628], R13 ;  /* 0x0016280d01007387 */ /* 0x0003e80000100800 */
[----:B------:R1:W-:Y:S04]  /*4b400*/  LDGSTS.E [R2+0x19200], desc[UR14][R4.64], P0 ;  /* 0x1920000004027fae */ /* 0x0003e8000812184e */
[----:B------:R-:W2:Y:S01]  /*4b410*/  LDL.LU R17, [R1+0x1714] ;  /* 0x0017140001117983 */ /* 0x000ea20000300800 */
[----:B-1----:R-:W-:-:S03]  /*4b420*/  IMAD.MOV.U32 R5, RZ, RZ, R13 ;  /* 0x000000ffff057224 */ /* 0x002fc600078e000d */
[----:B------:R-:W2:Y:S04]  /*4b430*/  LDL.LU R13, [R1+0x1648] ;  /* 0x00164800010d7983 */ /* 0x000ea80000300800 */
[----:B------:R-:W2:Y:S01]  /*4b440*/  LDL.LU R18, [R1+0x1710] ;  /* 0x0017100001127983 */ /* 0x000ea20000300800 */
[----:B------:R-:W-:-:S03]  /*4b450*/  IMAD.MOV.U32 R4, RZ, RZ, R3 ;  /* 0x000000ffff047224 */ /* 0x000fc600078e0003 */
[----:B------:R-:W2:Y:S04]  /*4b460*/  LDL.LU R15, [R1+0x171c] ;  /* 0x00171c00010f7983 */ /* 0x000ea80000300800 */
[----:B------:R-:W2:Y:S04]  /*4b470*/  LDL.LU R3, [R1+0x1724] ;  /* 0x0017240001037983 */ /* 0x000ea80000300800 */
[----:B------:R1:W-:Y:S01]  /*4b480*/  LDGSTS.E [R2+0x19300], desc[UR14][R4.64], P0 ;  /* 0x1930000004027fae */ /* 0x0003e2000812184e */
[----:B----4-:R-:W-:Y:S02]  /*4b490*/  IADD3 R10, P1, R10, UR13, RZ ;  /* 0x0000000d0a0a7c10 */ /* 0x010fe4000ff3e0ff */
[----:B------:R-:W-:-:S03]  /*4b4a0*/  IADD3 R6, P2, R6, UR13, RZ ;  /* 0x0000000d06067c10 */ /* 0x000fc6000ff5e0ff */
[----:B------:R-:W-:Y:S01]  /*4b4b0*/  STL [R1+0x1634], R10 ;  /* 0x0016340a01007387 */ /* 0x000fe20000100800 */
[----:B-1----:R-:W-:Y:S02]  /*4b4c0*/  MOV R4, R10 ;  /* 0x0000000a00047202 */ /* 0x002fe40000000f00 */
[----:B------:R-:W-:Y:S02]  /*4b4d0*/  IADD3.X R11, R11, UR7, RZ, P1, !PT ;  /* 0x000000070b0b7c10 */ /* 0x000fe40008ffe4ff */
        /* <DEDUP_REMOVED lines=13> */
[----:B------:R-:W4:Y:S04]  /*4b5b0*/  LDL.LU R6, [R1+0x1734] ;  /* 0x0017340001067983 */ /* 0x000f280000300800 */
[----:B------:R1:W-:Y:S01]  /*4b5c0*/  LDGSTS.E [R2+0x19500], desc[UR14][R4.64], P0 ;  /* 0x1950000004027fae */ /* 0x0003e2000812184e */
[----:B---3--:R-:W-:-:S04]  /*4b5d0*/  IADD3 R7, P1, R7, UR13, RZ ;  /* 0x0000000d07077c10 */ /* 0x008fc8000ff3e0ff */
[----:B--2---:R-:W-:Y:S01]  /*4b5e0*/  IADD3.X R12, R12, UR7, RZ, P1, !PT ;  /* 0x000000070c0c7c10 */ /* 0x004fe20008ffe4ff */
[----:B------:R2:W-:Y:S01]  /*4b5f0*/  STL [R1+0x1644], R7 ;  /* 0x0016440701007387 */ /* 0x0005e20000100800 */
[----:B-1----:R-:W-:-:S03]  /*4b600*/  IMAD.MOV.U32 R4, RZ, RZ, R7 ;  /* 0x000000ffff047224 */ /* 0x002fc600078e0007 */
[----:B------:R-:W-:Y:S01]  /*4b610*/  IMAD.MOV.U32 R5, RZ, RZ, R12 ;  /* 0x000000ffff057224 */ /* 0x000fe200078e000c */
[----:B------:R1:W-:Y:S04]  /*4b620*/  STL [R1+0x1640], R12 ;  /* 0x0016400c01007387 */ /* 0x0003e80000100800 */
[----:B------:R3:W-:Y:S04]  /*4b630*/  LDGSTS.E [R2+0x19600], desc[UR14][R4.64], P0 ;  /* 0x1960000004027fae */ /* 0x0007e8000812184e */
[----:B--2---:R-:W2:Y:S01]  /*4b640*/  LDL.LU R7, [R1+0x1740] ;  /* 0x0017400001077983 */ /* 0x004ea20000300800 */
[----:B------:R-:W-:-:S03]  /*4b650*/  IADD3 R9, P2, R9, UR13, RZ ;  /* 0x0000000d09097c10 */ /* 0x000fc6000ff5e0ff */
[----:B-1----:R-:W2:Y:S04]  /*4b660*/  LDL.LU R12, [R1+0x1748] ;  /* 0x00174800010c7983 */ /* 0x002ea80000300800 */
[----:B------:R1:W-:Y:S01]  /*4b670*/  STL [R1+0x164c], R9 ;  /* 0x00164c0901007387 */ /* 0x0003e20000100800 */
[----:B---3--:R-:W-:Y:S02]  /*4b680*/  MOV R4, R9 ;  /* 0x0000000900047202 */ /* 0x008fe40000000f00 */
[----:B------:R-:W-:Y:S02]  /*4b690*/  IADD3 R17, P3, R17, UR13, RZ ;  /* 0x0000000d11117c10 */ /* 0x000fe4000ff7e0ff */
[----:B------:R-:W-:-:S05]  /*4b6a0*/  IADD3.X R13, R13, UR7, RZ, P2, !PT ;  /* 0x000000070d0d7c10 */ /* 0x000fca00097fe4ff */
[----:B------:R3:W-:Y:S01]  /*4b6b0*/  STL [R1+0x1648], R13 ;  /* 0x0016480d01007387 */ /* 0x0007e20000100800 */
[----:B------:R-:W-:-:S03]  /*4b6c0*/  IADD3.X R18, R18, UR7, RZ, P3, !PT ;  /* 0x0000000712127c10 */ /* 0x000fc60009ffe4ff */
[----:B------:R-:W-:Y:S04]  /*4b6d0*/  STL [R1+0x1714], R17 ;  /* 0x0017141101007387 */ /* 0x000fe80000100800 */
[----:B-1----:R-:W2:Y:S01]  /*4b6e0*/  LDL.LU R9, [R1+0x1738] ;  /* 0x0017380001097983 */ /* 0x002ea20000300800 */
[----:B------:R-:W-:-:S03]  /*4b6f0*/  IMAD.MOV.U32 R5, RZ, RZ, R13 ;  /* 0x000000ffff057224 */ /* 0x000fc600078e000d */
[----:B------:R1:W-:Y:S04]  /*4b700*/  STL [R1+0x1710], R18 ;  /* 0x0017101201007387 */ /* 0x0003e80000100800 */
[----:B---3--:R-:W3:Y:S01]  /*4b710*/  LDL.LU R13, [R1+0x1744] ;  /* 0x00174400010d7983 */ /* 0x008ee20000300800 */
[----:B------:R-:W-:-:S03]  /*4b720*/  UISETP.GT.AND UP1, UPT, UR17, 0x36, UPT ;  /* 0x000000361100788c */ /* 0x000fc6000bf24270 */
[----:B------:R1:W-:Y:S01]  /*4b730*/  LDGSTS.E [R2+0x19700], desc[UR14][R4.64], P0 ;  /* 0x1970000004027fae */ /* 0x0003e2000812184e */
[----:B------:R-:W-:-:S04]  /*4b740*/  USEL UR12, URZ, 0x4, !UP1 ;  /* 0x000000043f0c7887 */ /* 0x000fc8000c800000 */
[----:B------:R-:W-:Y:S01]  /*4b750*/  USEL UR12, UR12, URZ, !UP0 ;  /* 0x0000003f0c0c7287 */ /* 0x000fe2000c000000 */
[----:B------:R-:W-:-:S05]  /*4b760*/  IADD3 R15, P0, R15, UR13, RZ ;  /* 0x0000000d0f0f7c10 */ /* 0x000fca000ff1e0ff */
[----:B------:R-:W-:Y:S01]  /*4b770*/  ISETP.NE.U32.AND P1, PT, RZ, UR12, PT ;  /* 0x0000000cff007c0c */ /* 0x000fe2000bf25070 */
[----:B-1----:R-:W-:Y:S01]  /*4b780*/  IMAD.MOV.U32 R4, RZ, RZ, R17 ;  /* 0x000000ffff047224 */ /* 0x002fe200078e0011 */
[----:B------:R-:W-:Y:S02]  /*4b790*/  MOV R5, R18 ;  /* 0x0000001200057202 */ /* 0x000fe40000000f00 */
[----:B------:R-:W-:Y:S01]  /*4b7a0*/  IADD3 R3, P2, R3, UR13, RZ ;  /* 0x0000000d03037c10 */ /* 0x000fe2000ff5e0ff */
[----:B------:R-:W-:Y:S08]  /*4b7b0*/  STL [R1+0x171c], R15 ;  /* 0x00171c0f01007387 */ /* 0x000ff00000100800 */
[----:B------:R1:W-:Y:S02]  /*4b7c0*/  LDGSTS.E [R2+0x1b000], desc[UR14][R4.64], P1 ;  /* 0x1b00000004027fae */ /* 0x0003e4000892184e */
[----:B-1----:R-:W-:Y:S01]  /*4b7d0*/  IMAD.MOV.U32 R4, RZ, RZ, R15 ;  /* 0x000000ffff047224 */ /* 0x002fe200078e000f */
[----:B----4-:R-:W-:-:S05]  /*4b7e0*/  IADD3.X R16, R16, UR7, RZ, P0, !PT ;  /* 0x0000000710107c10 */ /* 0x010fca00087fe4ff */
[----:B------:R-:W-:Y:S01]  /*4b7f0*/  IMAD.MOV.U32 R5, RZ, RZ, R16 ;  /* 0x000000ffff057224 */ /* 0x000fe200078e0010 */
[----:B------:R-:W-:Y:S01]  /*4b800*/  IADD3.X R14, R14, UR7, RZ, P2, !PT ;  /* 0x000000070e0e7c10 */ /* 0x000fe200097fe4ff */
[----:B------:R-:W-:Y:S04]  /*4b810*/  STL [R1+0x1718], R16 ;  /* 0x0017181001007387 */ /* 0x000fe80000100800 */
[----:B------:R1:W-:Y:S04]  /*4b820*/  STL [R1+0x1724], R3 ;  /* 0x0017240301007387 */ /* 0x0003e80000100800 */
[----:B------:R4:W-:Y:S04]  /*4b830*/  LDGSTS.E [R2+0x1b100], desc[UR14][R4.64], P1 ;  /* 0x1b10000004027fae */ /* 0x0009e8000892184e */
[----:B------:R1:W-:Y:S04]  /*4b840*/  STL [R1+0x1720], R14 ;  /* 0x0017200e01007387 */ /* 0x0003e80000100800 */
[----:B------:R-:W3:Y:S01]  /*4b850*/  LDL.LU R18, [R1+0x174c] ;  /* 0x00174c0001127983 */ /* 0x000ee20000300800 */
[----:B----4-:R-:W-:-:S03]  /*4b860*/  MOV R4, R3 ;  /* 0x0000000300047202 */ /* 0x010fc60000000f00 */
[----:B-1----:R-:W4:Y:S01]  /*4b870*/  LDL.LU R3, [R1+0x1750] ;  /* 0x0017500001037983 */ /* 0x002f220000300800 */
[----:B------:R-:W-:Y:S01]  /*4b880*/  IADD3 R10, P0, R10, UR13, RZ ;  /* 0x0000000d0a0a7c10 */ /* 0x000fe2000ff1e0ff */
[----:B------:R-:W-:-:S03]  /*4b890*/  IMAD.MOV.U32 R5, RZ, RZ, R14 ;  /* 0x000000ffff057224 */ /* 0x000fc600078e000e */
[----:B------:R-:W-:Y:S02]  /*4b8a0*/  IADD3.X R11, R11, UR7, RZ, P0, !PT ;  /* 0x000000070b0b7c10 */ /* 0x000fe400087fe4ff */
[----:B------:R-:W-:Y:S01]  /*4b8b0*/  IADD3 R6, P2, R6, UR13, RZ ;  /* 0x0000000d06067c10 */ /* 0x000fe2000ff5e0ff */
[----:B------:R1:W-:Y:S03]  /*4b8c0*/  STL [R1+0x172c], R10 ;  /* 0x00172c0a01007387 */ /* 0x0003e60000100800 */
[----:B------:R-:W-:Y:S01]  /*4b8d0*/  IADD3.X R8, R8, UR7, RZ, P2, !PT ;  /* 0x0000000708087c10 */ /* 0x000fe200097fe4ff */
[----:B------:R1:W-:Y:S04]  /*4b8e0*/  STL [R1+0x1728], R11 ;  /* 0x0017280b01007387 */ /* 0x0003e80000100800 */
[----:B------:R-:W-:Y:S04]  /*4b8f0*/  STL [R1+0x1734], R6 ;  /* 0x0017340601007387 */ /* 0x000fe80000100800 */
[----:B------:R-:W4:Y:S04]  /*4b900*/  LDL.LU R14, [R1+0x1818] ;  /* 0x00181800010e7983 */ /* 0x000f280000300800 */
[----:B------:R1:W-:Y:S04]  /*4b910*/  LDGSTS.E [R2+0x1b200], desc[UR14][R4.64], P1 ;  /* 0x1b20000004027fae */ /* 0x0003e8000892184e */
[----:B------:R1:W-:Y:S02]  /*4b920*/  STL [R1+0x1730], R8 ;  /* 0x0017300801007387 */ /* 0x0003e40000100800 */
[----:B-1----:R-:W-:Y:S01]  /*4b930*/  IMAD.MOV.U32 R4, RZ, RZ, R10 ;  /* 0x000000ffff047224 */ /* 0x002fe200078e000a */
[----:B------:R-:W-:Y:S01]  /*4b940*/  MOV R5, R11 ;  /* 0x0000000b00057202 */ /* 0x000fe20000000f00 */
[----:B------:R-:W4:Y:S04]  /*4b950*/  LDL.LU R10, [R1+0x1820] ;  /* 0x00182000010a7983 */ /* 0x000f280000300800 */
[----:B------:R-:W4:Y:S04]  /*4b960*/  LDL.LU R15, [R1+0x1814] ;  /* 0x00181400010f7983 */ /* 0x000f280000300800 */
[----:B------:R1:W-:Y:S04]  /*4b970*/  LDGSTS.E [R2+0x1b300], desc[UR14][R4.64], P1 ;  /* 0x1b30000004027fae */ /* 0x0003e8000892184e */
[----:B------:R-:W4:Y:S01]  /*4b980*/  LDL.LU R11, [R1+0x181c] ;  /* 0x00181c00010b7983 */ /* 0x000f220000300800 */
[----:B-1----:R-:W-:-:S02]  /*4b990*/  IMAD.MOV.U32 R4, RZ, RZ, R6 ;  /* 0x000000ffff047224 */ /* 0x002fc400078e0006 */
[----:B------:R-:W-:Y:S02]  /*4b9a0*/  IMAD.MOV.U32 R5, RZ, RZ, R8 ;  /* 0x000000ffff057224 */ /* 0x000fe400078e0008 */
[----:B------:R-:W4:Y:S04]  /*4b9b0*/  LDL.LU R8, [R1+0x1828] ;  /* 0x0018280001087983 */ /* 0x000f280000300800 */
[----:B------:R-:W4:Y:S04]  /*4b9c0*/  LDL.LU R6, [R1+0x1830] ;  /* 0x0018300001067983 */ /* 0x000f280000300800 */
[----:B------:R1:W-:Y:S01]  /*4b9d0*/  LDGSTS.E [R2+0x1b400], desc[UR14][R4.64], P1 ;  /* 0x1b40000004027fae */ /* 0x0003e2000892184e */
[----:B--2---:R-:W-:-:S02]  /*4b9e0*/  IADD3 R7, P0, R7, UR13, RZ ;  /* 0x0000000d07077c10 */ /* 0x004fc4000ff1e0ff */
[----:B------:R-:W-:-:S03]  /*4b9f0*/  IADD3 R12, P2, R12, UR13, RZ ;  /* 0x0000000d0c0c7c10 */ /* 0x000fc6000ff5e0ff */
[----:B------:R-:W-:Y:S01]  /*4ba00*/  STL [R1+0x1740], R7 ;  /* 0x0017400701007387 */ /* 0x000fe20000100800 */
[----:B-1----:R-:W-:Y:S02]  /*4ba10*/  MOV R4, R7 ;  /* 0x0000000700047202 */ /* 0x002fe40000000f00 */
[----:B------:R-:W-:-:S05]  /*4ba20*/  IADD3.X R9, R9, UR7, RZ, P0, !PT ;  /* 0x0000000709097c10 */ /* 0x000fca00087fe4ff */
[----:B------:R1:W-:Y:S01]  /*4ba30*/  STL [R1+0x1738], R9 ;  /* 0x0017380901007387 */ /* 0x0003e20000100800 */
[----:B------:R-:W-:Y:S01]  /*4ba40*/  IMAD.MOV.U32 R5, RZ, RZ, R9 ;  /* 0x000000ffff057224 */ /* 0x000fe200078e0009 */
[----:B---3--:R-:W-:Y:S02]  /*4ba50*/  IADD3.X R13, R13, UR7, RZ, P2, !PT ;  /* 0x000000070d0d7c10 */ /* 0x008fe400097fe4ff */
        /* <DEDUP_REMOVED lines=8> */
[----:B------:R-:W2:Y:S04]  /*4bae0*/  LDL.LU R12, [R1+0x1838] ;  /* 0x00183800010c7983 */ /* 0x000ea80000300800 */
[----:B------:R-:W2:Y:S04]  /*4baf0*/  LDL.LU R17, [R1+0x183c] ;  /* 0x00183c0001117983 */ /* 0x000ea80000300800 */
[----:B------:R-:W2:Y:S01]  /*4bb00*/  LDL.LU R16, [R1+0x1840] ;  /* 0x0018400001107983 */ /* 0x000ea20000300800 */
[----:B------:R-:W-:-:S03]  /*4bb10*/  UISETP.GT.AND UP1, UPT, UR17, 0x3a, UPT ;  /* 0x0000003a1100788c */ /* 0x000fc6000bf24270 */
[----:B------:R1:W-:Y:S01]  /*4bb20*/  LDGSTS.E [R2+0x1b600], desc[UR14][R4.64], P1 ;  /* 0x1b60000004027fae */ /* 0x0003e2000892184e */
[----:B------:R-:W-:-:S04]  /*4bb30*/  USEL UR12, URZ, 0x4, !UP1 ;  /* 0x000000043f0c7887 */ /* 0x000fc8000c800000 */
[----:B------:R-:W-:Y:S01]  /*4bb40*/  USEL UR12, UR12, URZ, !UP0 ;  /* 0x0000003f0c0c7287 */ /* 0x000fe2000c000000 */
[----:B----4-:R-:W-:-:S04]  /*4bb50*/  IADD3 R3, P0, R3, UR13, RZ ;  /* 0x0000000d03037c10 */ /* 0x010fc8000ff1e0ff */
[----:B------:R-:W-:Y:S01]  /*4bb60*/  IADD3.X R18, R18, UR7, RZ, P0, !PT ;  /* 0x0000000712127c10 */ /* 0x000fe200087fe4ff */
[----:B-1----:R-:W-:-:S04]  /*4bb70*/  IMAD.MOV.U32 R4, RZ, RZ, R3 ;  /* 0x000000ffff047224 */ /* 0x002fc800078e0003 */
[----:B------:R-:W-:Y:S01]  /*4bb80*/  IMAD.MOV.U32 R5, RZ, RZ, R18 ;  /* 0x000000ffff057224 */ /* 0x000fe200078e0012 */
[----:B------:R-:W-:-:S04]  /*4bb90*/  ISETP.NE.U32.AND P0, PT, RZ, UR12, PT ;  /* 0x0000000cff007c0c */ /* 0x000fc8000bf05070 */
[----:B------:R1:W-:Y:S01]  /*4bba0*/  LDGSTS.E [R2+0x1b700], desc[UR14][R4.64], P1 ;  /* 0x1b70000004027fae */ /* 0x0003e2000892184e */
[----:B------:R-:W-:-:S03]  /*4bbb0*/  IADD3 R14, P1, R14, UR13, RZ ;  /* 0x0000000d0e0e7c10 */ /* 0x000fc6000ff3e0ff */
[----:B------:R4:W-:Y:S04]  /*4bbc0*/  STL [R1+0x1750], R3 ;  /* 0x0017500301007387 */ /* 0x0009e80000100800 */
[----:B------:R-:W-:Y:S01]  /*4bbd0*/  STL [R1+0x174c], R18 ;  /* 0x00174c1201007387 */ /* 0x000fe20000100800 */
[----:B-1----:R-:W-:-:S03]  /*4bbe0*/  MOV R4, R14 ;  /* 0x0000000e00047202 */ /* 0x002fc60000000f00 */
[----:B------:R-:W2:Y:S04]  /*4bbf0*/  LDL.LU R22, [R1+0x1848] ;  /* 0x0018480001167983 */ /* 0x000ea80000300800 */
[----:B----4-:R-:W4:Y:S01]  /*4bc00*/  LDL.LU R3, [R1+0x1850] ;  /* 0x0018500001037983 */ /* 0x010f220000300800 */
[----:B------:R-:W-:Y:S02]  /*4bc10*/  IADD3 R10, P2, R10, UR13, RZ ;  /* 0x0000000d0a0a7c10 */ /* 0x000fe4000ff5e0ff */
[----:B------:R-:W-:Y:S01]  /*4bc20*/  IADD3.X R15, R15, UR7, RZ, P1, !PT ;  /* 0x000000070f0f7c10 */ /* 0x000fe20008ffe4ff */
[----:B------:R-:W-:Y:S04]  /*4bc30*/  STL [R1+0x1818], R14 ;  /* 0x0018180e01007387 */ /* 0x000fe80000100800 */
[----:B------:R-:W-:Y:S01]  /*4bc40*/  STL [R1+0x1814], R15 ;  /* 0x0018140f01007387 */ /* 0x000fe20000100800 */
[----:B------:R-:W-:Y:S01]  /*4bc50*/  IMAD.MOV.U32 R5, RZ, RZ, R15 ;  /* 0x000000ffff057224 */ /* 0x000fe200078e000f */
[----:B------:R-:W-:-:S02]  /*4bc60*/  IADD3.X R11, R11, UR7, RZ, P2, !PT ;  /* 0x000000070b0b7c10 */ /* 0x000fc400097fe4ff */
[----:B------:R-:W-:Y:S04]  /*4bc70*/  STL [R1+0x1820], R10 ;  /* 0x0018200a01007387 */ /* 0x000fe80000100800 */
[----:B------:R-:W4:Y:S04]  /*4bc80*/  LDL.LU R23, [R1+0x1844] ;  /* 0x0018440001177983 */ /* 0x000f280000300800 */
[----:B------:R1:W-:Y:S01]  /*4bc90*/  LDGSTS.E [R2+0x1d000], desc[UR14][R4.64], P0 ;  /* 0x1d00000004027fae */ /* 0x0003e2000812184e */
[----:B------:R-:W-:-:S03]  /*4bca0*/  IADD3 R8, P1, R8, UR13, RZ ;  /* 0x0000000d08087c10 */ /* 0x000fc6000ff3e0ff */
[----:B------:R-:W-:Y:S01]  /*4bcb0*/  STL [R1+0x181c], R11 ;  /* 0x00181c0b01007387 */ /* 0x000fe20000100800 */
[----:B------:R-:W-:-:S03]  /*4bcc0*/  IADD3 R6, P2, R6, UR13, RZ ;  /* 0x0000000d06067c10 */ /* 0x000fc6000ff5e0ff */
[----:B------:R-:W4:Y:S01]  /*4bcd0*/  LDL.LU R20, [R1+0x184c] ;  /* 0x00184c0001147983 */ /* 0x000f220000300800 */
[----:B-1----:R-:W-:Y:S01]  /*4bce0*/  IMAD.MOV.U32 R4, RZ, RZ, R10 ;  /* 0x000000ffff047224 */ /* 0x002fe200078e000a */
[----:B------:R-:W-:Y:S02]  /*4bcf0*/  MOV R5, R11 ;  /* 0x0000000b00057202 */ /* 0x000fe40000000f00 */
[----:B------:R-:W-:Y:S04]  /*4bd00*/  STL [R1+0x1828], R8 ;  /* 0x0018280801007387 */ /* 0x000fe80000100800 */
[----:B------:R1:W-:Y:S02]  /*4bd10*/  LDGSTS.E [R2+0x1d100], desc[UR14][R4.64], P0 ;  /* 0x1d10000004027fae */ /* 0x0003e4000812184e */
[----:B-1----:R-:W-:Y:S01]  /*4bd20*/  IMAD.MOV.U32 R4, RZ, RZ, R8 ;  /* 0x000000ffff047224 */ /* 0x002fe200078e0008 */
[----:B---3--:R-:W-:-:S05]  /*4bd30*/  IADD3.X R9, R9, UR7, RZ, P1, !PT ;  /* 0x0000000709097c10 */ /* 0x008fca0008ffe4ff */
[----:B------:R-:W-:Y:S01]  /*4bd40*/  IMAD.MOV.U32 R5, RZ, RZ, R9 ;  /* 0x000000ffff057224 */ /* 0x000fe200078e0009 */
[----:B------:R-:W-:Y:S01]  /*4bd50*/  IADD3.X R7, R7, UR7, RZ, P2, !PT ;  /* 0x0000000707077c10 */ /* 0x000fe200097fe4ff */
[----:B------:R-:W-:Y:S04]  /*4bd60*/  STL [R1+0x1824], R9 ;  /* 0x0018240901007387 */ /* 0x000fe80000100800 */
[----:B------:R-:W-:Y:S04]  /*4bd70*/  STL [R1+0x1830], R6 ;  /* 0x0018300601007387 */ /* 0x000fe80000100800 */
[----:B------:R1:W-:Y:S04]  /*4bd80*/  LDGSTS.E [R2+0x1d200], desc[UR14][R4.64], P0 ;  /* 0x1d20000004027fae */ /* 0x0003e8000812184e */
[----:B------:R3:W-:Y:S01]  /*4bd90*/  STL [R1+0x182c], R7 ;  /* 0x00182c0701007387 */ /* 0x0007e20000100800 */
[----:B--2---:R-:W-:-:S02]  /*4bda0*/  IADD3 R12, P1, R12, UR13, RZ ;  /* 0x0000000d0c0c7c10 */ /* 0x004fc4000ff3e0ff */
[----:B-1----:R-:W-:Y:S01]  /*4bdb0*/  MOV R4, R6 ;  /* 0x0000000600047202 */ /* 0x002fe20000000f00 */
[----:B------:R-:W-:Y:S02]  /*4bdc0*/  IMAD.MOV.U32 R5, RZ, RZ, R7 ;  /* 0x000000ffff057224 */ /* 0x000fe400078e0007 */
[----:B---3--:R-:W2:Y:S01]  /*4bdd0*/  LDL.LU.64 R6, [R1+0xce8] ;  /* 0x000ce80001067983 */ /* 0x008ea20000300a00 */
        /* <DEDUP_REMOVED lines=9> */
[----:B-1----:R-:W-:Y:S01]  /*4be70*/  IMAD.MOV.U32 R4, RZ, RZ, R12 ;  /* 0x000000ffff047224 */ /* 0x002fe200078e000c */
[----:B------:R-:W-:-:S02]  /*4be80*/  MOV R5, R13 ;  /* 0x0000000d00057202 */ /* 0x000fc40000000f00 */
[----:B------:R-:W3:Y:S04]  /*4be90*/  LDL.LU.64 R12, [R1+0xcd0] ;  /* 0x000cd000010c7983 */ /* 0x000ee80000300a00 */
[----:B------:R1:W-:Y:S04]  /*4bea0*/  STL [R1+0x183c], R17 ;  /* 0x00183c1101007387 */ /* 0x0003e80000100800 */
[----:B------:R-:W3:Y:S04]  /*4beb0*/  LDL.LU.64 R14, [R1+0xcc8] ;  /* 0x000cc800010e7983 */ /* 0x000ee80000300a00 */
[----:B------:R1:W-:Y:S02]  /*4bec0*/  LDGSTS.E [R2+0x1d400], desc[UR14][R4.64], P0 ;  /* 0x1d40000004027fae */ /* 0x0003e4000812184e */
[----:B-1----:R-:W-:-:S02]  /*4bed0*/  IMAD.MOV.U32 R4, RZ, RZ, R16 ;  /* 0x000000ffff047224 */ /* 0x002fc400078e0010 */
[----:B------:R-:W-:Y:S02]  /*4bee0*/  IMAD.MOV.U32 R5, RZ, RZ, R17 ;  /* 0x000000ffff057224 */ /* 0x000fe400078e0011 */
[----:B------:R-:W3:Y:S04]  /*4bef0*/  LDL.LU.64 R16, [R1+0xcc0] ;  /* 0x000cc00001107983 */ /* 0x000ee80000300a00 */
[----:B------:R-:W3:Y:S04]  /*4bf00*/  LDL.LU.64 R18, [R1+0xcb8] ;  /* 0x000cb80001127983 */ /* 0x000ee80000300a00 */
[----:B------:R-:W3:Y:S04]  /*4bf10*/  LDL.LU.64 R30, [R1+0xcb0] ;  /* 0x000cb000011e7983 */ /* 0x000ee80000300a00 */
[----:B------:R1:W-:Y:S01]  /*4bf20*/  LDGSTS.E [R2+0x1d500], desc[UR14][R4.64], P0 ;  /* 0x1d50000004027fae */ /* 0x0003e2000812184e */
[----:B------:R-:W-:-:S02]  /*4bf30*/  IADD3 R22, P1, R22, UR13, RZ ;  /* 0x0000000d16167c10 */ /* 0x000fc4000ff3e0ff */
[----:B----4-:R-:W-:Y:S02]  /*4bf40*/  IADD3 R3, P2, R3, UR13, RZ ;  /* 0x0000000d03037c10 */ /* 0x010fe4000ff5e0ff */
[----:B-1----:R-:W-:Y:S01]  /*4bf50*/  MOV R4, R22 ;  /* 0x0000001600047202 */ /* 0x002fe20000000f00 */
[----:B------:R-:W-:Y:S01]  /*4bf60*/  STL [R1+0x1848], R22 ;  /* 0x0018481601007387 */ /* 0x000fe20000100800 */
[----:B------:R-:W-:-:S05]  /*4bf70*/  IADD3.X R23, R23, UR7, RZ, P1, !PT ;  /* 0x0000000717177c10 */ /* 0x000fca0008ffe4ff */
[----:B------:R-:W-:-:S05]  /*4bf80*/  IMAD.MOV.U32 R5, RZ, RZ, R23 ;  /* 0x000000ffff057224 */ /* 0x000fca00078e0017 */
[----:B------:R1:W-:Y:S01]  /*4bf90*/  LDGSTS.E [R2+0x1d600], desc[UR14][R4.64], P0 ;  /* 0x1d60000004027fae */ /* 0x0003e2000812184e */
[----:B------:R-:W-:-:S03]  /*4bfa0*/  IADD3.X R20, R20, UR7, RZ, P2, !PT ;  /* 0x0000000714147c10 */ /* 0x000fc600097fe4ff */
[----:B------:R4:W-:Y:S01]  /*4bfb0*/  STL [R1+0x1844], R23 ;  /* 0x0018441701007387 */ /* 0x0009e20000100800 */
[----:B-1----:R-:W-:Y:S01]  /*4bfc0*/  IMAD.MOV.U32 R4, RZ, RZ, R3 ;  /* 0x000000ffff047224 */ /* 0x002fe200078e0003 */
[----:B------:R-:W-:Y:S02]  /*4bfd0*/  MOV R5, R20 ;  /* 0x0000001400057202 */ /* 0x000fe40000000f00 */
[----:B------:R1:W-:Y:S04]  /*4bfe0*/  STL [R1+0x1850], R3 ;  /* 0x0018500301007387 */ /* 0x0003e80000100800 */
[----:B------:R2:W-:Y:S04]  /*4bff0*/  LDGSTS.E [R2+0x1d700], desc[UR14][R4.64], P0 ;  /* 0x1d70000004027fae */ /* 0x0005e8000812184e */
[----:B------:R-:W-:Y:S04]  /*4c000*/  STL [R1+0x184c], R20 ;  /* 0x00184c1401007387 */ /* 0x000fe80000100800 */
[----:B------:R-:W3:Y:S04]  /*4c010*/  LDL.LU R29, [R1+0x1bc8] ;  /* 0x001bc800011d7983 */ /* 0x000ee80000300800 */
[----:B------:R-:W3:Y:S04]  /*4c020*/  LDL.LU R28, [R1+0x1bd4] ;  /* 0x001bd400011c7983 */ /* 0x000ee80000300800 */
[----:B------:R-:W3:Y:S04]  /*4c030*/  LDL.LU R27, [R1+0x1bc0] ;  /* 0x001bc000011b7983 */ /* 0x000ee80000300800 */
[----:B------:R-:W3:Y:S04]  /*4c040*/  LDL.LU R26, [R1+0x1bcc] ;  /* 0x001bcc00011a7983 */ /* 0x000ee80000300800 */
[----:B------:R-:W3:Y:S04]  /*4c050*/  LDL.LU R25, [R1+0x1bb8] ;  /* 0x001bb80001197983 */ /* 0x000ee80000300800 */
[----:B------:R-:W3:Y:S04]  /*4c060*/  LDL.LU R24, [R1+0x1bc4] ;  /* 0x001bc40001187983 */ /* 0x000ee80000300800 */
[----:B----4-:R-:W4:Y:S04]  /*4c070*/  LDL.LU R23, [R1+0x1bb0] ;  /* 0x001bb00001177983 */ /* 0x010f280000300800 */
[----:B------:R-:W4:Y:S01]  /*4c080*/  LDL.LU R22, [R1+0x1bbc] ;  /* 0x001bbc0001167983 */ /* 0x000f220000300800 */
[----:B--2---:R-:W-:-:S04]  /*4c090*/  IADD3 R4, P0, R6, UR13, RZ ;  /* 0x0000000d06047c10 */ /* 0x004fc8000ff1e0ff */
[----:B-1----:R-:W-:Y:S02]  /*4c0a0*/  IADD3.X R3, R7, UR7, RZ, P0, !PT ;  /* 0x0000000707037c10 */ /* 0x002fe400087fe4ff */
[----:B---3--:R-:W-:-:S04]  /*4c0b0*/  IADD3 R6, P0, R8, UR13, RZ ;  /* 0x0000000d08067c10 */ /* 0x008fc8000ff1e0ff */
        /* <DEDUP_REMOVED lines=8> */
[----:B------:R-:W-:Y:S01]  /*4c140*/  MOV R80, R6 ;  /* 0x0000000600507202 */ /* 0x000fe20000000f00 */
[----:B------:R-:W-:Y:S01]  /*4c150*/  IMAD.MOV.U32 R83, RZ, RZ, R3 ;  /* 0x000000ffff537224 */ /* 0x000fe200078e0003 */
[----:B------:R-:W-:-:S04]  /*4c160*/  IADD3 R14, P0, R16, UR13, RZ ;  /* 0x0000000d100e7c10 */ /* 0x000fc8000ff1e0ff */
[----:B------:R-:W-:Y:S02]  /*4c170*/  IADD3.X R13, R17, UR7, RZ, P0, !PT ;  /* 0x00000007110d7c10 */ /* 0x000fe400087fe4ff */
[----:B------:R-:W-:Y:S01]  /*4c180*/  IADD3 R16, P0, R18, UR13, RZ ;  /* 0x0000000d12107c10 */ /* 0x000fe2000ff1e0ff */
[----:B------:R-:W-:-:S03]  /*4c190*/  IMAD.MOV.U32 R81, RZ, RZ, R5 ;  /* 0x000000ffff517224 */ /* 0x000fc600078e0005 */
        /* <DEDUP_REMOVED lines=15> */
[----:B------:R-:W-:-:S02]  /*4c290*/  MOV R19, R17 ;  /* 0x0000001100137202 */ /* 0x000fc40000000f00 */
[----:B------:R-:W-:Y:S04]  /*4c2a0*/  STL.64 [R1+0xcd8], R78 ;  /* 0x000cd84e01007387 */ /* 0x000fe80000100a00 */
[----:B------:R-:W-:Y:S04]  /*4c2b0*/  STL.64 [R1+0xcd0], R76 ;  /* 0x000cd04c01007387 */ /* 0x000fe80000100a00 */
[----:B------:R-:W-:Y:S04]  /*4c2c0*/  STL.64 [R1+0xcc8], R34 ;  /* 0x000cc82201007387 */ /* 0x000fe80000100a00 */
[----:B------:R-:W-:Y:S04]  /*4c2d0*/  STL.64 [R1+0xcc0], R32 ;  /* 0x000cc02001007387 */ /* 0x000fe80000100a00 */
[----:B------:R-:W-:Y:S04]  /*4c2e0*/  STL.64 [R1+0xcb8], R30 ;  /* 0x000cb81e01007387 */ /* 0x000fe80000100a00 */
[----:B------:R1:W-:Y:S04]  /*4c2f0*/  STL.64 [R1+0xcb0], R18 ;  /* 0x000cb01201007387 */ /* 0x0003e80000100a00 */
[----:B------:R-:W2:Y:S04]  /*4c300*/  LDL.LU R13, [R1+0x1ba8] ;  /* 0x001ba800010d7983 */ /* 0x000ea80000300800 */
[----:B------:R-:W3:Y:S04]  /*4c310*/  LDL.LU R11, [R1+0x1bb4] ;  /* 0x001bb400010b7983 */ /* 0x000ee80000300800 */
[----:B------:R-:W2:Y:S04]  /*4c320*/  LDL.LU R8, [R1+0x1ba0] ;  /* 0x001ba00001087983 */ /* 0x000ea80000300800 */
[----:B------:R-:W2:Y:S01]  /*4c330*/  LDL.LU R7, [R1+0x1bac] ;  /* 0x001bac0001077983 */ /* 0x000ea20000300800 */
        /* <DEDUP_REMOVED lines=16> */
[----:B------:R-:W-:-:S04]  /*4c440*/  IADD3 R28, P1, R28, UR13, RZ ;  /* 0x0000000d1c1c7c10 */ /* 0x000fc8000ff3e0ff */
[----:B------:R-:W-:Y:S02]  /*4c450*/  IADD3.X R29, R29, UR7, RZ, P1, !PT ;  /* 0x000000071d1d7c10 */ /* 0x000fe40008ffe4ff */
[----:B------:R-:W-:Y:S01]  /*4c460*/  IADD3 R26, P2, R26, UR13, RZ ;  /* 0x0000000d1a1a7c10 */ /* 0x000fe2000ff5e0ff */
[----:B------:R-:W-:Y:S03]  /*4c470*/  STL [R1+0x1bd4], R28 ;  /* 0x001bd41c01007387 */ /* 0x000fe60000100800 */
[----:B------:R-:W-:Y:S01]  /*4c480*/  IADD3.X R27, R27, UR7, RZ, P2, !PT ;  /* 0x000000071b1b7c10 */ /* 0x000fe200097fe4ff */
[----:B------:R-:W-:Y:S04]  /*4c490*/  STL [R1+0x1bcc], R26 ;  /* 0x001bcc1a01007387 */ /* 0x000fe80000100800 */
[----:B------:R-:W-:Y:S04]  /*4c4a0*/  STL [R1+0x1bc8], R29 ;  /* 0x001bc81d01007387 */ /* 0x000fe80000100800 */
[----:B------:R-:W-:Y:S04]  /*4c4b0*/  STL [R1+0x1bc0], R27 ;  /* 0x001bc01b01007387 */ /* 0x000fe80000100800 */
[----:B------:R-:W2:Y:S01]  /*4c4c0*/  LDL.LU R6, [R1+0x1ba4] ;  /* 0x001ba40001067983 */ /* 0x000ea20000300800 */
[----:B-1----:R-:W-:-:S03]  /*4c4d0*/  IMAD.SHL.U32 R19, R21, 0x4, RZ ;  /* 0x0000000415137824 */ /* 0x002fc600078e00ff */
[----:B------:R-:W2:Y:S01]  /*4c4e0*/  LDL.LU R9, [R1+0x1b98] ;  /* 0x001b980001097983 */ /* 0x000ea20000300800 */
[----:B------:R-:W-:Y:S02]  /*4c4f0*/  IADD3 R24, P1, R24, UR13, RZ ;  /* 0x0000000d18187c10 */ /* 0x000fe4000ff3e0ff */
[----:B------:R-:W-:Y:S01]  /*4c500*/  LOP3.LUT R20, R19, 0x60, RZ, 0x3c, !PT ;  /* 0x0000006013147812 */ /* 0x000fe200078e3cff */
[----:B------:R-:W-:Y:S01]  /*4c510*/  IMAD.MOV.U32 R5, RZ, RZ, R29 ;  /* 0x000000ffff057224 */ /* 0x000fe200078e001d */
[----:B------:R-:W-:Y:S02]  /*4c520*/  MOV R4, R28 ;  /* 0x0000001c00047202 */ /* 0x000fe40000000f00 */
[----:B----4-:R-:W-:Y:S01]  /*4c530*/  IADD3 R22, P2, R22, UR13, RZ ;  /* 0x0000000d16167c10 */ /* 0x010fe2000ff5e0ff */
[----:B------:R-:W-:Y:S01]  /*4c540*/  VIADD R2, R20, UR18 ;  /* 0x0000001214027c36 */ /* 0x000fe20008000000 */
[----:B------:R-:W-:Y:S01]  /*4c550*/  IADD3.X R25, R25, UR7, RZ, P1, !PT ;  /* 0x0000000719197c10 */ /* 0x000fe20008ffe4ff */
[----:B------:R-:W-:Y:S01]  /*4c560*/  STL [R1+0x1bc4], R24 ;  /* 0x001bc41801007387 */ /* 0x000fe20000100800 */
[----:B------:R-:W-:-:S03]  /*4c570*/  IADD3.X R23, R23, UR7, RZ, P2, !PT ;  /* 0x0000000717177c10 */ /* 0x000fc600097fe4ff */
[----:B------:R1:W-:Y:S04]  /*4c580*/  LDGSTS.E [R2+0x1800], desc[UR14][R4.64], P0 ;  /* 0x0180000004027fae */ /* 0x0003e8000812184e */
[----:B------:R-:W-:Y:S04]  /*4c590*/  STL [R1+0x1bb8], R25 ;  /* 0x001bb81901007387 */ /* 0x000fe80000100800 */
[----:B------:R-:W-:Y:S01]  /*4c5a0*/  STL [R1+0x1bbc], R22 ;  /* 0x001bbc1601007387 */ /* 0x000fe20000100800 */
[----:B-1----:R-:W-:Y:S01]  /*4c5b0*/  IMAD.MOV.U32 R4, RZ, RZ, R26 ;  /* 0x000000ffff047224 */ /* 0x002fe200078e001a */
[----:B------:R-:W-:-:S02]  /*4c5c0*/  MOV R5, R27 ;  /* 0x0000001b00057202 */ /* 0x000fc40000000f00 */
[----:B------:R-:W4:Y:S04]  /*4c5d0*/  LDL.LU R10, [R1+0x1b9c] ;  /* 0x001b9c00010a7983 */ /* 0x000f280000300800 */
[----:B------:R-:W-:Y:S04]  /*4c5e0*/  STL [R1+0x1bb0], R23 ;  /* 0x001bb01701007387 */ /* 0x000fe80000100800 */
[----:B------:R-:W4:Y:S04]  /*4c5f0*/  LDL.LU R17, [R1+0x1ad4] ;  /* 0x001ad40001117983 */ /* 0x000f280000300800 */
[----:B------:R1:W-:Y:S04]  /*4c600*/  LDGSTS.E [R2+0x1900], desc[UR14][R4.64], P0 ;  /* 0x0190000004027fae */ /* 0x0003e8000812184e */
[----:B------:R-:W4:Y:S04]  /*4c610*/  LDL.LU R16, [R1+0x1b10] ;  /* 0x001b100001107983 */ /* 0x000f280000300800 */
[----:B------:R-:W4:Y:S01]  /*4c620*/  LDL.LU R18, [R1+0x1ac8] ;  /* 0x001ac80001127983 */ /* 0x000f220000300800 */
[----:B-1----:R-:W-:-:S03]  /*4c630*/  IMAD.MOV.U32 R4, RZ, RZ, R24 ;  /* 0x000000ffff047224 */ /* 0x002fc600078e0018 */
[----:B------:R-:W4:Y:S01]  /*4c640*/  LDL.LU R12, [R1+0x1acc] ;  /* 0x001acc00010c7983 */ /* 0x000f220000300800 */
[----:B------:R-:W-:-:S03]  /*4c650*/  IMAD.MOV.U32 R5, RZ, RZ, R25 ;  /* 0x000000ffff057224 */ /* 0x000fc600078e0019 */
[----:B------:R-:W4:Y:S04]  /*4c660*/  LDL.LU R3, [R1+0x1ac4] ;  /* 0x001ac40001037983 */ /* 0x000f280000300800 */
[----:B------:R1:W-:Y:S02]  /*4c670*/  LDGSTS.E [R2+0x1a00], desc[UR14][R4.64], P0 ;  /* 0x01a0000004027fae */ /* 0x0003e4000812184e */
[----:B-1----:R-:W-:Y:S01]  /*4c680*/  MOV R4, R22 ;  /* 0x0000001600047202 */ /* 0x002fe20000000f00 */
[----:B------:R-:W-:-:S05]  /*4c690*/  IMAD.MOV.U32 R5, RZ, RZ, R23 ;  /* 0x000000ffff057224 */ /* 0x000fca00078e0017 */
[----:B------:R1:W-:Y:S01]  /*4c6a0*/  LDGSTS.E [R2+0x1b00], desc[UR14][R4.64], P0 ;  /* 0x01b0000004027fae */ /* 0x0003e2000812184e */
[----:B---3--:R-:W-:-:S04]  /*4c6b0*/  IADD3 R11, P1, R11, UR13, RZ ;  /* 0x0000000d0b0b7c10 */ /* 0x008fc8000ff3e0ff */
[----:B--2---:R-:W-:Y:S01]  /*4c6c0*/  IADD3.X R13, R13, UR7, RZ, P1, !PT ;  /* 0x000000070d0d7c10 */ /* 0x004fe20008ffe4ff */
[----:B------:R-:W-:Y:S01]  /*4c6d0*/  STL [R1+0x1bb4], R11 ;  /* 0x001bb40b01007387 */ /* 0x000fe20000100800 */
[----:B------:R-:W-:-:S03]  /*4c6e0*/  IADD3 R7, P2, R7, UR13, RZ ;  /* 0x0000000d07077c10 */ /* 0x000fc6000ff5e0ff */
[----:B------:R2:W-:Y:S01]  /*4c6f0*/  STL [R1+0x1ba8], R13 ;  /* 0x001ba80d01007387 */ /* 0x0005e20000100800 */
[----:B-1----:R-:W-:Y:S02]  /*4c700*/  MOV R5, R13 ;  /* 0x0000000d00057202 */ /* 0x002fe40000000f00 */
[----:B------:R-:W-:Y:S01]  /*4c710*/  IADD3.X R8, R8, UR7, RZ, P2, !PT ;  /* 0x0000000708087c10 */ /* 0x000fe200097fe4ff */
[----:B------:R-:W-:Y:S01]  /*4c720*/  STL [R1+0x1bac], R7 ;  /* 0x001bac0701007387 */ /* 0x000fe20000100800 */
[----:B------:R-:W-:-:S03]  /*4c730*/  IMAD.MOV.U32 R4, RZ, RZ, R11 ;  /* 0x000000ffff047224 */ /* 0x000fc600078e000b */
[----:B--2---:R-:W2:Y:S04]  /*4c740*/  LDL.LU R13, [R1+0x1ac0] ;  /* 0x001ac000010d7983 */ /* 0x004ea80000300800 */
[----:B------:R1:W-:Y:S04]  /*4c750*/  STL [R1+0x1ba0], R8 ;  /* 0x001ba00801007387 */ /* 0x0003e80000100800 */
[----:B------:R-:W3:Y:S04]  /*4c760*/  LDL.LU R11, [R1+0x1ab8] ;  /* 0x001ab800010b7983 */ /* 0x000ee80000300800 */
[----:B------:R1:W-:Y:S02]  /*4c770*/  LDGSTS.E [R2+0x1c00], desc[UR14][R4.64], P0 ;  /* 0x01c0000004027fae */ /* 0x0003e4000812184e */
[----:B-1----:R-:W-:-:S02]  /*4c780*/  IMAD.MOV.U32 R5, RZ, RZ, R8 ;  /* 0x000000ffff057224 */ /* 0x002fc400078e0008 */
[----:B------:R-:W-:Y:S01]  /*4c790*/  IMAD.MOV.U32 R4, RZ, RZ, R7 ;  /* 0x000000ffff047224 */ /* 0x000fe200078e0007 */
[----:B------:R-:W3:Y:S04]  /*4c7a0*/  LDL.LU R8, [R1+0x1abc] ;  /* 0x001abc0001087983 */ /* 0x000ee80000300800 */
[----:B------:R-:W3:Y:S01]  /*4c7b0*/  LDL.LU R7, [R1+0x1ab4] ;  /* 0x001ab40001077983 */ /* 0x000ee20000300800 */
[----:B------:R-:W-:-:S03]  /*4c7c0*/  UISETP.GT.AND UP1, UPT, UR17, 0x7, UPT ;  /* 0x000000071100788c */ /* 0x000fc6000bf24270 */
[----:B------:R1:W-:Y:S01]  /*4c7d0*/  LDGSTS.E [R2+0x1d00], desc[UR14][R4.64], P0 ;  /* 0x01d0000004027fae */ /* 0x0003e2000812184e */
[----:B------:R-:W-:-:S04]  /*4c7e0*/  USEL UR12, URZ, 0x4, !UP1 ;  /* 0x000000043f0c7887 */ /* 0x000fc8000c800000 */
[----:B------:R-:W-:Y:S01]  /*4c7f0*/  USEL UR12, UR12, URZ, !UP0 ;  /* 0x0000003f0c0c7287 */ /* 0x000fe2000c000000 */
[----:B------:R-:W-:-:S04]  /*4c800*/  IADD3 R6, P1, R6, UR13, RZ ;  /* 0x0000000d06067c10 */ /* 0x000fc8000ff3e0ff */
[----:B------:R-:W-:Y:S01]  /*4c810*/  IADD3.X R9, R9, UR7, RZ, P1, !PT ;  /* 0x0000000709097c10 */ /* 0x000fe20008ffe4ff */
[----:B------:R-:W-:Y:S04]  /*4c820*/  STL [R1+0x1ba4], R6 ;  /* 0x001ba40601007387 */ /* 0x000fe80000100800 */
[----:B------:R1:W-:Y:S04]  /*4c830*/  STL [R1+0x1b98], R9 ;  /* 0x001b980901007387 */ /* 0x0003e80000100800 */
[----:B------:R-:W3:Y:S04]  /*4c840*/  LDL.LU R14, [R1+0x1ab0] ;  /* 0x001ab000010e7983 */ /* 0x000ee80000300800 */
[----:B------:R-:W3:Y:S01]  /*4c850*/  LDL.LU R15, [R1+0x1aa8] ;  /* 0x001aa800010f7983 */ /* 0x000ee20000300800 */
[----:B-1----:R-:W-:Y:S01]  /*4c860*/  MOV R4, R6 ;  /* 0x0000000600047202 */ /* 0x002fe20000000f00 */
[----:B------:R-:W-:-:S02]  /*4c870*/  IMAD.MOV.U32 R5, RZ, RZ, R9 ;  /* 0x000000ffff057224 */ /* 0x000fc400078e0009 */
[----:B------:R-:W3:Y:S01]  /*4c880*/  LDL.LU R9, [R1+0x1aac] ;  /* 0x001aac0001097983 */ /* 0x000ee20000300800 */
[----:B------:R-:W-:-:S03]  /*4c890*/  ISETP.NE.U32.AND P1, PT, RZ, UR12, PT ;  /* 0x0000000cff007c0c */ /* 0x000fc6000bf25070 */
[----:B------:R1:W-:Y:S04]  /*4c8a0*/  LDGSTS.E [R2+0x1e00], desc[UR14][R4.64], P0 ;  /* 0x01e0000004027fae */ /* 0x0003e8000812184e */
[----:B------:R-:W3:Y:S01]  /*4c8b0*/  LDL.LU R6, [R1+0x1aa4] ;  /* 0x001aa40001067983 */ /* 0x000ee20000300800 */
[----:B----4-:R-:W-:-:S05]  /*4c8c0*/  IADD3 R10, P2, R10, UR13, RZ ;  /* 0x0000000d0a0a7c10 */ /* 0x010fca000ff5e0ff */
[----:B-1----:R-:W-:Y:S01]  /*4c8d0*/  IMAD.MOV.U32 R4, RZ, RZ, R10 ;  /* 0x000000ffff047224 */ /* 0x002fe200078e000a */
[----:B------:R-:W-:Y:S01]  /*4c8e0*/  IADD3 R17, P3, R17, UR13, RZ ;  /* 0x0000000d11117c10 */ /* 0x000fe2000ff7e0ff */
[----:B------:R-:W-:Y:S01]  /*4c8f0*/  STL [R1+0x1b9c], R10 ;  /* 0x001b9c0a01007387 */ /* 0x000fe20000100800 */
[----:B------:R-:W-:-:S04]  /*4c900*/  IADD3.X R16, R16, UR7, RZ, P2, !PT ;  /* 0x0000000710107c10 */ /* 0x000fc800097fe4ff */
[----:B------:R-:W-:Y:S01]  /*4c910*/  MOV R5, R16 ;  /* 0x0000001000057202 */ /* 0x000fe20000000f00 */
[----:B------:R1:W-:Y:S01]  /*4c920*/  STL [R1+0x1b10], R16 ;  /* 0x001b101001007387 */ /* 0x0003e20000100800 */
[----:B------:R-:W-:-:S03]  /*4c930*/  IADD3.X R18, R18, UR7, RZ, P3, !PT ;  /* 0x0000000712127c10 */ /* 0x000fc60009ffe4ff */
[----:B------:R-:W-:Y:S04]  /*4c940*/  STL [R1+0x1ad4], R17 ;  /* 0x001ad41101007387 */ /* 0x000fe80000100800 */
[----:B------:R4:W-:Y:S01]  /*4c950*/  LDGSTS.E [R2+0x1f00], desc[UR14][R4.64], P0 ;  /* 0x01f0000004027fae */ /* 0x0009e2000812184e */
[----:B------:R-:W-:-:S03]  /*4c960*/  IADD3 R12, P0, R12, UR13, RZ ;  /* 0x0000000d0c0c7c10 */ /* 0x000fc6000ff1e0ff */
[----:B-1----:R-:W3:Y:S01]  /*4c970*/  LDL.LU R16, [R1+0x1aa0] ;  /* 0x001aa00001107983 */ /* 0x002ee20000300800 */
[----:B------:R-:W-:-:S03]  /*4c980*/  IADD3 R3, P2, R3, UR13, RZ ;  /* 0x0000000d03037c10 */ /* 0x000fc6000ff5e0ff */
[----:B------:R-:W-:Y:S01]  /*4c990*/  STL [R1+0x1ac8], R18 ;  /* 0x001ac81201007387 */ /* 0x000fe20000100800 */
[----:B----4-:R-:W-:-:S03]  /*4c9a0*/  IMAD.MOV.U32 R4, RZ, RZ, R17 ;  /* 0x000000ffff047224 */ /* 0x010fc600078e0011 */
[----:B------:R-:W4:Y:S01]  /*4c9b0*/  LDL.LU R10, [R1+0x1a98] ;  /* 0x001a9800010a7983 */ /* 0x000f220000300800 */
[----:B------:R-:W-:-:S03]  /*4c9c0*/  IMAD.MOV.U32 R5, RZ, RZ, R18 ;  /* 0x000000ffff057224 */ /* 0x000fc600078e0012 */
[----:B------:R1:W-:Y:S04]  /*4c9d0*/  STL [R1+0x1acc], R12 ;  /* 0x001acc0c01007387 */ /* 0x0003e80000100800 */
[----:B------:R1:W-:Y:S02]  /*4c9e0*/  LDGSTS.E [R2+0x3800], desc[UR14][R4.64], P1 ;  /* 0x0380000004027fae */ /* 0x0003e4000892184e */
[----:B-1----:R-:W-:Y:S02]  /*4c9f0*/  MOV R4, R12 ;  /* 0x0000000c00047202 */ /* 0x002fe40000000f00 */
[----:B--2---:R-:W-:-:S05]  /*4ca00*/  IADD3.X R13, R13, UR7, RZ, P0, !PT ;  /* 0x000000070d0d7c10 */ /* 0x004fca00087fe4ff */
[----:B------:R1:W-:Y:S01]  /*4ca10*/  STL [R1+0x1ac0], R13 ;  /* 0x001ac00d01007387 */ /* 0x0003e20000100800 */
[----:B---3--:R-:W-:-:S03]  /*4ca20*/  IADD3.X R11, R11, UR7, RZ, P2, !PT ;  /* 0x000000070b0b7c10 */ /* 0x008fc600097fe4ff */
        /* <DEDUP_REMOVED lines=22> */
[----:B-1----:R-:W3:Y:S04]  /*4cb90*/  LDL.LU R14, [R1+0x19c8] ;  /* 0x0019c800010e7983 */ /* 0x002ee80000300800 */
[----:B------:R1:W-:Y:S04]  /*4cba0*/  STL [R1+0x1aa8], R15 ;  /* 0x001aa80f01007387 */ /* 0x0003e80000100800 */
[----:B------:R-:W3:Y:S01]  /*4cbb0*/  LDL.LU R8, [R1+0x19c0] ;  /* 0x0019c00001087983 */ /* 0x000ee20000300800 */
[----:B------:R-:W-:Y:S01]  /*4cbc0*/  MOV R4, R7 ;  /* 0x0000000700047202 */ /* 0x000fe20000000f00 */
[----:B------:R-:W-:Y:S01]  /*4cbd0*/  IMAD.MOV.U32 R5, RZ, RZ, R15 ;  /* 0x000000ffff057224 */ /* 0x000fe200078e000f */
[----:B------:R-:W-:Y:S01]  /*4cbe0*/  IADD3 R6, P2, R6, UR13, RZ ;  /* 0x0000000d06067c10 */ /* 0x000fe2000ff5e0ff */
[----:B-1----:R-:W3:Y:S04]  /*4cbf0*/  LDL.LU R15, [R1+0x19c4] ;  /* 0x0019c400010f7983 */ /* 0x002ee80000300800 */
[----:B------:R-:W3:Y:S04]  /*4cc00*/  LDL.LU R7, [R1+0x19bc] ;  /* 0x0019bc0001077983 */ /* 0x000ee80000300800 */
[----:B------:R-:W-:Y:S04]  /*4cc10*/  STL [R1+0x1aac], R9 ;  /* 0x001aac0901007387 */ /* 0x000fe80000100800 */
[----:B------:R1:W-:Y:S01]  /*4cc20*/  LDGSTS.E [R2+0x3c00], desc[UR14][R4.64], P1 ;  /* 0x03c0000004027fae */ /* 0x0003e2000892184e */
[----:B------:R-:W-:-:S04]  /*4cc30*/  IADD3.X R16, R16, UR7, RZ, P0, !PT ;  /* 0x0000000710107c10 */ /* 0x000fc800087fe4ff */
[----:B-1----:R-:W-:Y:S01]  /*4cc40*/  MOV R5, R16 ;  /* 0x0000001000057202 */ /* 0x002fe20000000f00 */
[----:B------:R1:W-:Y:S01]  /*4cc50*/  STL [R1+0x1aa0], R16 ;  /* 0x001aa01001007387 */ /* 0x0003e20000100800 */
[----:B------:R-:W-:-:S03]  /*4cc60*/  IMAD.MOV.U32 R4, RZ, RZ, R9 ;  /* 0x000000ffff047224 */ /* 0x000fc600078e0009 */
[----:B------:R-:W-:Y:S01]  /*4cc70*/  STL [R1+0x1aa4], R6 ;  /* 0x001aa40601007387 */ /* 0x000fe20000100800 */
[----:B----4-:R-:W-:-:S03]  /*4cc80*/  IADD3.X R10, R10, UR7, RZ, P2, !PT ;  /* 0x000000070a0a7c10 */ /* 0x010fc600097fe4ff */
[----:B------:R4:W-:Y:S04]  /*4cc90*/  LDGSTS.E [R2+0x3d00], desc[UR14][R4.64], P1 ;  /* 0x03d0000004027fae */ /* 0x0009e8000892184e */
[----:B-1----:R-:W3:Y:S04]  /*4cca0*/  LDL.LU R16, [R1+0x19b8] ;  /* 0x0019b80001107983 */ /* 0x002ee80000300800 */
[----:B------:R1:W-:Y:S04]  /*4ccb0*/  STL [R1+0x1a98], R10 ;  /* 0x001a980a01007387 */ /* 0x0003e80000100800 */
[----:B------:R-:W3:Y:S01]  /*4ccc0*/  LDL.LU R9, [R1+0x19b0] ;  /* 0x0019b00001097983 */ /* 0x000ee20000300800 */
[----:B----4-:R-:W-:-:S02]  /*4ccd0*/  IMAD.MOV.U32 R4, RZ, RZ, R6 ;  /* 0x000000ffff047224 */ /* 0x010fc400078e0006 */
[----:B------:R-:W-:Y:S02]  /*4cce0*/  IMAD.MOV.U32 R5, RZ, RZ, R10 ;  /* 0x000000ffff057224 */ /* 0x000fe400078e000a */
[----:B-1----:R-:W4:Y:S04]  /*4ccf0*/  LDL.LU R10, [R1+0x19b4] ;  /* 0x0019b400010a7983 */ /* 0x002f280000300800 */
[----:B------:R-:W4:Y:S04]  /*4cd00*/  LDL.LU R6, [R1+0x19ac] ;  /* 0x0019ac0001067983 */ /* 0x000f280000300800 */
[----:B------:R1:W-:Y:S01]  /*4cd10*/  LDGSTS.E [R2+0x3e00], desc[UR14][R4.64], P1 ;  /* 0x03e0000004027fae */ /* 0x0003e2000892184e */
[----:B--2---:R-:W-:-:S04]  /*4cd20*/  IADD3 R12, P0, R12, UR13, RZ ;  /* 0x0000000d0c0c7c10 */ /* 0x004fc8000ff1e0ff */
[----:B------:R-:W-:Y:S01]  /*4cd30*/  IADD3.X R13, R13, UR7, RZ, P0, !PT ;  /* 0x000000070d0d7c10 */ /* 0x000fe200087fe4ff */
[----:B------:R-:W-:Y:S04]  /*4cd40*/  STL [R1+0x1a9c], R12 ;  /* 0x001a9c0c01007387 */ /* 0x000fe80000100800 */
[----:B------:R2:W-:Y:S01]  /*4cd50*/  STL [R1+0x1a10], R13 ;  /* 0x001a100d01007387 */ /* 0x0005e20000100800 */
[----:B-1----:R-:W-:Y:S01]  /*4cd60*/  IMAD.MOV.U32 R5, RZ, RZ, R13 ;  /* 0x000000ffff057224 */ /* 0x002fe200078e000d */
[----:B------:R-:W-:Y:S01]  /*4cd70*/  MOV R4, R12 ;  /* 0x0000000c00047202 */ /* 0x000fe20000000f00 */
[----:B------:R-:W-:-:S04]  /*4cd80*/  UISETP.GT.AND UP1, UPT, UR17, 0xb, UPT ;  /* 0x0000000b1100788c */ /* 0x000fc8000bf24270 */
[----:B------:R1:W-:Y:S04]  /*4cd90*/  LDGSTS.E [R2+0x3f00], desc[UR14][R4.64], P1 ;  /* 0x03f0000004027fae */ /* 0x0003e8000892184e */
[----:B--2---:R-:W2:Y:S04]  /*4cda0*/  LDL.LU R13, [R1+0x19a8] ;  /* 0x0019a800010d7983 */ /* 0x004ea80000300800 */
[----:B------:R-:W2:Y:S01]  /*4cdb0*/  LDL.LU R12, [R1+0x19a0] ;  /* 0x0019a000010c7983 */ /* 0x000ea20000300800 */
[----:B---3--:R-:W-:Y:S02]  /*4cdc0*/  IADD3 R11, P1, R11, UR13, RZ ;  /* 0x0000000d0b0b7c10 */ /* 0x008fe4000ff3e0ff */
[----:B------:R-:W-:Y:S01]  /*4cdd0*/  IADD3 R3, P2, R3, UR13, RZ ;  /* 0x0000000d03037c10 */ /* 0x000fe2000ff5e0ff */
[----:B------:R-:W-:-:S02]  /*4cde0*/  USEL UR12, URZ, 0x4, !UP1 ;  /* 0x000000043f0c7887 */ /* 0x000fc4000c800000 */
[----:B------:R3:W-:Y:S01]  /*4cdf0*/  STL [R1+0x19d4], R11 ;  /* 0x0019d40b01007387 */ /* 0x0007e20000100800 */
[----:B-1----:R-:W-:Y:S01]  /*4ce00*/  IMAD.MOV.U32 R4, RZ, RZ, R11 ;  /* 0x000000ffff047224 */ /* 0x002fe200078e000b */
        /* <DEDUP_REMOVED lines=15> */
[----:B------:R-:W3:Y:S04]  /*4cf00*/  LDL.LU R3, [R1+0x1998] ;  /* 0x0019980001037983 */ /* 0x000ee80000300800 */
[----:B------:R-:W3:Y:S04]  /*4cf10*/  LDL.LU R8, [R1+0x1990] ;  /* 0x0019900001087983 */ /* 0x000ee80000300800 */
[----:B------:R-:W-:Y:S01]  /*4cf20*/  STL [R1+0x19c4], R15 ;  /* 0x0019c40f01007387 */ /* 0x000fe20000100800 */
[----:B------:R-:W-:-:S03]  /*4cf30*/  IADD3.X R16, R16, UR7, RZ, P1, !PT ;  /* 0x0000000710107c10 */ /* 0x000fc60008ffe4ff */
[----:B------:R1:W-:Y:S04]  /*4cf40*/  LDGSTS.E [R2+0x5900], desc[UR14][R4.64], P0 ;  /* 0x0590000004027fae */ /* 0x0003e8000812184e */
[----:B------:R4:W-:Y:S04]  /*4cf50*/  STL [R1+0x19b8], R16 ;  /* 0x0019b81001007387 */ /* 0x0009e80000100800 */
[----:B------:R-:W-:Y:S01]  /*4cf60*/  STL [R1+0x19bc], R7 ;  /* 0x0019bc0701007387 */ /* 0x000fe20000100800 */
[----:B------:R-:W-:Y:S01]  /*4cf70*/  IADD3.X R9, R9, UR7, RZ, P2, !PT ;  /* 0x0000000709097c10 */ /* 0x000fe200097fe4ff */
[----:B-1----:R-:W-:-:S02]  /*4cf80*/  IMAD.MOV.U32 R5, RZ, RZ, R16 ;  /* 0x000000ffff057224 */ /* 0x002fc400078e0010 */
[----:B----4-:R-:W4:Y:S01]  /*4cf90*/  LDL.LU R16, [R1+0x18cc] ;  /* 0x0018cc0001107983 */ /* 0x010f220000300800 */
        /* <DEDUP_REMOVED lines=13> */
[----:B--2---:R-:W-:-:S02]  /*4d070*/  IADD3.X R13, R13, UR7, RZ, P1, !PT ;  /* 0x000000070d0d7c10 */ /* 0x004fc40008ffe4ff */
        /* <DEDUP_REMOVED lines=8> */
[----:B--2---:R-:W-:Y:S01]  /*4d100*/  MOV R4, R6 ;  /* 0x0000000600047202 */ /* 0x004fe20000000f00 */
[----:B------:R-:W-:-:S02]  /*4d110*/  IMAD.MOV.U32 R5, RZ, RZ, R12 ;  /* 0x000000ffff057224 */ /* 0x000fc400078e000c */
[----:B-1----:R-:W2:Y:S04]  /*4d120*/  LDL.LU R12, [R1+0xd60] ;  /* 0x000d6000010c7983 */ /* 0x002ea80000300800 */
[----:B------:R-:W2:Y:S04]  /*4d130*/  LDL.LU R6, [R1+0xd68] ;  /* 0x000d680001067983 */ /* 0x000ea80000300800 */
[----:B------:R1:W-:Y:S01]  /*4d140*/  LDGSTS.E [R2+0x5d00], desc[UR14][R4.64], P0 ;  /* 0x05d0000004027fae */ /* 0x0003e2000812184e */
[----:B------:R-:W-:-:S04]  /*4d150*/  UISETP.GT.AND UP1, UPT, UR17, 0xf, UPT ;  /* 0x0000000f1100788c */ /* 0x000fc8000bf24270 */
[----:B------:R-:W-:-:S04]  /*4d160*/  USEL UR12, URZ, 0x4, !UP1 ;  /* 0x000000043f0c7887 */ /* 0x000fc8000c800000 */
[----:B------:R-:W-:Y:S01]  /*4d170*/  USEL UR12, UR12, URZ, !UP0 ;  /* 0x0000003f0c0c7287 */ /* 0x000fe2000c000000 */
[----:B---3--:R-:W-:-:S04]  /*4d180*/  IADD3 R11, P1, R11, UR13, RZ ;  /* 0x0000000d0b0b7c10 */ /* 0x008fc8000ff3e0ff */
[----:B------:R-:W-:Y:S01]  /*4d190*/  IADD3.X R14, R14, UR7, RZ, P1, !PT ;  /* 0x000000070e0e7c10 */ /* 0x000fe20008ffe4ff */
[----:B------:R-:W-:Y:S03]  /*4d1a0*/  STL [R1+0x19a4], R11 ;  /* 0x0019a40b01007387 */ /* 0x000fe60000100800 */
[----:B-1----:R-:W-:Y:S01]  /*4d1b0*/  MOV R5, R14 ;  /* 0x0000000e00057202 */ /* 0x002fe20000000f00 */
[----:B------:R1:W-:Y:S01]  /*4d1c0*/  STL [R1+0x1994], R14 ;  /* 0x0019940e01007387 */ /* 0x0003e20000100800 */
[----:B------:R-:W-:Y:S01]  /*4d1d0*/  IMAD.MOV.U32 R4, RZ, RZ, R11 ;  /* 0x000000ffff047224 */ /* 0x000fe200078e000b */
[----:B------:R-:W-:-:S04]  /*4d1e0*/  ISETP.NE.U32.AND P1, PT, RZ, UR12, PT ;  /* 0x0000000cff007c0c */ /* 0x000fc8000bf25070 */
[----:B------:R3:W-:Y:S04]  /*4d1f0*/  LDGSTS.E [R2+0x5e00], desc[UR14][R4.64], P0 ;  /* 0x05e0000004027fae */ /* 0x0007e8000812184e */
[----:B-1----:R-:W2:Y:S04]  /*4d200*/  LDL.LU R14, [R1+0xd5c] ;  /* 0x000d5c00010e7983 */ /* 0x002ea80000300800 */
[----:B------:R-:W2:Y:S01]  /*4d210*/  LDL.LU R11, [R1+0xd64] ;  /* 0x000d6400010b7983 */ /* 0x000ea20000300800 */
[----:B------:R-:W-:Y:S02]  /*4d220*/  IADD3 R3, P2, R3, UR13, RZ ;  /* 0x0000000d03037c10 */ /* 0x000fe4000ff5e0ff */
[----:B------:R-:W-:-:S03]  /*4d230*/  IADD3 R8, P3, R8, UR13, RZ ;  /* 0x0000000d08087c10 */ /* 0x000fc6000ff7e0ff */
[----:B---3--:R-:W-:Y:S01]  /*4d240*/  IMAD.MOV.U32 R4, RZ, RZ, R3 ;  /* 0x000000ffff047224 */ /* 0x008fe200078e0003 */
[----:B------:R1:W-:Y:S01]  /*4d250*/  STL [R1+0x1998], R3 ;  /* 0x0019980301007387 */ /* 0x0003e20000100800 */
[----:B----4-:R-:W-:-:S05]  /*4d260*/  IADD3.X R16, R16, UR7, RZ, P2, !PT ;  /* 0x0000000710107c10 */ /* 0x010fca00097fe4ff */
        /* <DEDUP_REMOVED lines=8> */
[----:B------:R-:W-:-:S03]  /*4d2f0*/  IADD3 R9, P0, R9, UR13, RZ ;  /* 0x0000000d09097c10 */ /* 0x000fc6000ff1e0ff */
[----:B------:R-:W4:Y:S01]  /*4d300*/  LDL.LU R18, [R1+0xd6c] ;  /* 0x000d6c0001127983 */ /* 0x000f220000300800 */
[----:B---3--:R-:W-:Y:S01]  /*4d310*/  MOV R4, R8 ;  /* 0x0000000800047202 */ /* 0x008fe20000000f00 */
[----:B------:R-:W-:Y:S01]  /*4d320*/  IMAD.MOV.U32 R5, RZ, RZ, R15 ;  /* 0x000000ffff057224 */ /* 0x000fe200078e000f */
[----:B------:R-:W-:Y:S01]  /*4d330*/  IADD3 R7, P2, R7, UR13, RZ ;  /* 0x0000000d07077c10 */ /* 0x000fe2000ff5e0ff */
[----:B------:R-:W3:Y:S04]  /*4d340*/  LDL.LU R8, [R1+0xd74] ;  /* 0x000d740001087983 */ /* 0x000ee80000300800 */
        /* <DEDUP_REMOVED lines=8> */
[----:B------:R-:W3:Y:S04]  /*4d3d0*/  LDL.LU R9, [R1+0xd80] ;  /* 0x000d800001097983 */ /* 0x000ee80000300800 */
[----:B------:R2:W-:Y:S04]  /*4d3e0*/  STL [R1+0xd54], R10 ;  /* 0x000d540a01007387 */ /* 0x0005e80000100800 */
[----:B-1----:R-:W3:Y:S01]  /*4d3f0*/  LDL.LU R13, [R1+0xd7c] ;  /* 0x000d7c00010d7983 */ /* 0x002ee20000300800 */
[----:B--2---:R-:W-:Y:S02]  /*4d400*/  IADD3 R12, P0, R12, UR13, RZ ;  /* 0x0000000d0c0c7c10 */ /* 0x004fe4000ff1e0ff */
[----:B------:R-:W-:Y:S01]  /*4d410*/  IADD3 R6, P2, R6, UR13, RZ ;  /* 0x0000000d06067c10 */ /* 0x000fe2000ff5e0ff */
[----:B------:R1:W-:Y:S02]  /*4d420*/  LDGSTS.E [R2+0x7900], desc[UR14][R4.64], P1 ;  /* 0x0790000004027fae */ /* 0x0003e4000892184e */
[----:B-1----:R-:W-:-:S02]  /*4d430*/  IMAD.MOV.U32 R4, RZ, RZ, R7 ;  /* 0x000000ffff047224 */ /* 0x002fc400078e0007 */
[----:B------:R-:W-:Y:S01]  /*4d440*/  IMAD.MOV.U32 R5, RZ, RZ, R10 ;  /* 0x000000ffff057224 */ /* 0x000fe200078e000a */
[----:B------:R-:W2:Y:S04]  /*4d450*/  LDL.LU R7, [R1+0xe48] ;  /* 0x000e480001077983 */ /* 0x000ea80000300800 */
[----:B------:R-:W2:Y:S04]  /*4d460*/  LDL.LU R10, [R1+0xe50] ;  /* 0x000e5000010a7983 */ /* 0x000ea80000300800 */
[----:B------:R-:W-:Y:S04]  /*4d470*/  STL [R1+0xd60], R12 ;  /* 0x000d600c01007387 */ /* 0x000fe80000100800 */
[----:B------:R1:W-:Y:S02]  /*4d480*/  LDGSTS.E [R2+0x7a00], desc[UR14][R4.64], P1 ;  /* 0x07a0000004027fae */ /* 0x0003e4000892184e */
[----:B-1----:R-:W-:-:S02]  /*4d490*/  MOV R4, R12 ;  /* 0x0000000c00047202 */ /* 0x002fc40000000f00 */
[----:B------:R-:W-:-:S05]  /*4d4a0*/  IADD3.X R14, R14, UR7, RZ, P0, !PT ;  /* 0x000000070e0e7c10 */ /* 0x000fca00087fe4ff */
[----:B------:R1:W-:Y:S01]  /*4d4b0*/  STL [R1+0xd5c], R14 ;  /* 0x000d5c0e01007387 */ /* 0x0003e20000100800 */
[----:B------:R-:W-:-:S03]  /*4d4c0*/  IADD3.X R11, R11, UR7, RZ, P2, !PT ;  /* 0x000000070b0b7c10 */ /* 0x000fc600097fe4ff */
[----:B------:R-:W-:Y:S04]  /*4d4d0*/  STL [R1+0xd68], R6 ;  /* 0x000d680601007387 */ /* 0x000fe80000100800 */
[----:B------:R-:W2:Y:S04]  /*4d4e0*/  LDL.LU R16, [R1+0xe44] ;  /* 0x000e440001107983 */ /* 0x000ea80000300800 */
[----:B------:R1:W-:Y:S04]  /*4d4f0*/  STL [R1+0xd64], R11 ;  /* 0x000d640b01007387 */ /* 0x0003e80000100800 */
[----:B------:R-:W2:Y:S01]  /*4d500*/  LDL.LU R15, [R1+0xe4c] ;  /* 0x000e4c00010f7983 */ /* 0x000ea20000300800 */
[----:B------:R-:W-:-:S03]  /*4d510*/  IMAD.MOV.U32 R5, RZ, RZ, R14 ;  /* 0x000000ffff057224 */ /* 0x000fc600078e000e */
[----:B-1----:R-:W2:Y:S04]  /*4d520*/  LDL.LU R14, [R1+0xe54] ;  /* 0x000e5400010e7983 */ /* 0x002ea80000300800 */
[----:B------:R1:W-:Y:S02]  /*4d530*/  LDGSTS.E [R2+0x7b00], desc[UR14][R4.64], P1 ;  /* 0x07b0000004027fae */ /* 0x0003e4000892184e */
[----:B-1----:R-:W-:Y:S02]  /*4d540*/  MOV R5, R11 ;  /* 0x0000000b00057202 */ /* 0x002fe40000000f00 */
[----:B------:R-:W2:Y:S01]  /*4d550*/  LDL.LU R11, [R1+0xe58] ;  /* 0x000e5800010b7983 */ /* 0x000ea20000300800 */
[----:B----4-:R-:W-:Y:S01]  /*4d560*/  IADD3 R17, P0, R17, UR13, RZ ;  /* 0x0000000d11117c10 */ /* 0x010fe2000ff1e0ff */
[----:B------:R-:W-:-:S02]  /*4d570*/  IMAD.MOV.U32 R4, RZ, RZ, R6 ;  /* 0x000000ffff047224 */ /* 0x000fc400078e0006 */
[----:B------:R-:W4:Y:S04]  /*4d580*/  LDL.LU R12, [R1+0xe5c] ;  /* 0x000e5c00010c7983 */ /* 0x000f280000300800 */
[----:B------:R-:W4:Y:S04]  /*4d590*/  LDL.LU R6, [R1+0xe60] ;  /* 0x000e600001067983 */ /* 0x000f280000300800 */
[----:B------:R1:W-:Y:S01]  /*4d5a0*/  LDGSTS.E [R2+0x7c00], desc[UR14][R4.64], P1 ;  /* 0x07c0000004027fae */ /* 0x0003e2000892184e */
[----:B------:R-:W-:Y:S02]  /*4d5b0*/  IADD3 R3, P2, R3, UR13, RZ ;  /* 0x0000000d03037c10 */ /* 0x000fe4000ff5e0ff */
[----:B------:R-:W-:-:S02]  /*4d5c0*/  IADD3.X R18, R18, UR7, RZ, P0, !PT ;  /* 0x0000000712127c10 */ /* 0x000fc400087fe4ff */
[----:B---3--:R-:W-:Y:S01]  /*4d5d0*/  IADD3.X R8, R8, UR7, RZ, P2, !PT ;  /* 0x0000000708087c10 */ /* 0x008fe200097fe4ff */
        /* <DEDUP_REMOVED lines=10> */
[----:B-1----:R-:W4:Y:S04]  /*4d680*/  LDL.LU R8, [R1+0xe68] ;  /* 0x000e680001087983 */ /* 0x002f280000300800 */
[----:B------:R-:W4:Y:S01]  /*4d690*/  LDL.LU R3, [R1+0xe70] ;  /* 0x000e700001037983 */ /* 0x000f220000300800 */
[----:B------:R-:W-:-:S04]  /*4d6a0*/  IADD3 R9, P0, R9, UR13, RZ ;  /* 0x0000000d09097c10 */ /* 0x000fc8000ff1e0ff */
[----:B------:R-:W-:Y:S01]  /*4d6b0*/  IADD3.X R13, R13, UR7, RZ, P0, !PT ;  /* 0x000000070d0d7c10 */ /* 0x000fe200087fe4ff */
[----:B------:R-:W-:Y:S03]  /*4d6c0*/  STL [R1+0xd80], R9 ;  /* 0x000d800901007387 */ /* 0x000fe60000100800 */
[----:B---3--:R-:W-:Y:S01]  /*4d6d0*/  MOV R5, R13 ;  /* 0x0000000d00057202 */ /* 0x008fe20000000f00 */
[----:B------:R1:W-:Y:S01]  /*4d6e0*/  STL [R1+0xd7c], R13 ;  /* 0x000d7c0d01007387 */ /* 0x0003e20000100800 */
[----:B------:R-:W-:Y:S01]  /*4d6f0*/  IMAD.MOV.U32 R4, RZ, RZ, R9 ;  /* 0x000000ffff047224 */ /* 0x000fe200078e0009 */
[----:B------:R-:W-:Y:S02]  /*4d700*/  UISETP.GT.AND UP1, UPT, UR17, 0x13, UPT ;  /* 0x000000131100788c */ /* 0x000fe4000bf24270 */
        /* <DEDUP_REMOVED lines=15> */
[----:B--2---:R-:W2:Y:S04]  /*4d800*/  LDL.LU R7, [R1+0xe78] ;  /* 0x000e780001077983 */ /* 0x004ea80000300800 */
[----:B------:R1:W-:Y:S04]  /*4d810*/  LDGSTS.E [R2+0x9800], desc[UR14][R4.64], P0 ;  /* 0x0980000004027fae */ /* 0x0003e8000812184e */
[----:B------:R-:W-:Y:S01]  /*4d820*/  STL [R1+0xe4c], R15 ;  /* 0x000e4c0f01007387 */ /* 0x000fe20000100800 */
[----:B-1----:R-:W-:-:S03]  /*4d830*/  MOV R4, R10 ;  /* 0x0000000a00047202 */ /* 0x002fc60000000f00 */
[----:B------:R-:W2:Y:S01]  /*4d840*/  LDL.LU R10, [R1+0xe74] ;  /* 0x000e7400010a7983 */ /* 0x000ea20000300800 */
[----:B------:R-:W-:Y:S01]  /*4d850*/  IADD3 R11, P1, R11, UR13, RZ ;  /* 0x0000000d0b0b7c10 */ /* 0x000fe2000ff3e0ff */
[----:B------:R-:W-:-:S03]  /*4d860*/  IMAD.MOV.U32 R5, RZ, RZ, R15 ;  /* 0x000000ffff057224 */ /* 0x000fc600078e000f */
[----:B------:R-:W-:Y:S02]  /*4d870*/  IADD3.X R14, R14, UR7, RZ, P1, !PT ;  /* 0x000000070e0e7c10 */ /* 0x000fe40008ffe4ff */
[----:B----4-:R-:W-:Y:S01]  /*4d880*/  IADD3 R6, P2, R6, UR13, RZ ;  /* 0x0000000d06067c10 */ /* 0x010fe2000ff5e0ff */
[----:B------:R1:W-:Y:S03]  /*4d890*/  STL [R1+0xe58], R11 ;  /* 0x000e580b01007387 */ /* 0x0003e60000100800 */
[----:B------:R-:W-:Y:S01]  /*4d8a0*/  IADD3.X R12, R12, UR7, RZ, P2, !PT ;  /* 0x000000070c0c7c10 */ /* 0x000fe200097fe4ff */
[----:B------:R4:W-:Y:S04]  /*4d8b0*/  LDGSTS.E [R2+0x9900], desc[UR14][R4.64], P0 ;  /* 0x0990000004027fae */ /* 0x0009e8000812184e */
[----:B------:R-:W-:Y:S04]  /*4d8c0*/  STL [R1+0xe54], R14 ;  /* 0x000e540e01007387 */ /* 0x000fe80000100800 */
[----:B------:R-:W-:Y:S01]  /*4d8d0*/  STL [R1+0xe60], R6 ;  /* 0x000e600601007387 */ /* 0x000fe20000100800 */
[----:B----4-:R-:W-:-:S03]  /*4d8e0*/  IMAD.MOV.U32 R4, RZ, RZ, R11 ;  /* 0x000000ffff047224 */ /* 0x010fc600078e000b */
[----:B-1----:R-:W4:Y:S04]  /*4d8f0*/  LDL.LU R11, [R1+0xe80] ;  /* 0x000e8000010b7983 */ /* 0x002f280000300800 */
[----:B------:R1:W-:Y:S01]  /*4d900*/  STL [R1+0xe5c], R12 ;  /* 0x000e5c0c01007387 */ /* 0x0003e20000100800 */
[----:B------:R-:W-:-:S03]  /*4d910*/  MOV R5, R14 ;  /* 0x0000000e00057202 */ /* 0x000fc60000000f00 */
[----:B------:R-:W4:Y:S04]  /*4d920*/  LDL.LU R17, [R1+0xf48] ;  /* 0x000f480001117983 */ /* 0x000f280000300800 */
[----:B------:R-:W4:Y:S04]  /*4d930*/  LDL.LU R16, [R1+0xe7c] ;  /* 0x000e7c0001107983 */ /* 0x000f280000300800 */
[----:B------:R1:W-:Y:S04]  /*4d940*/  LDGSTS.E [R2+0x9a00], desc[UR14][R4.64], P0 ;  /* 0x09a0000004027fae */ /* 0x0003e8000812184e */
[----:B------:R-:W4:Y:S01]  /*4d950*/  LDL.LU R18, [R1+0xf44] ;  /* 0x000f440001127983 */ /* 0x000f220000300800 */
[----:B------:R-:W-:Y:S01]  /*4d960*/  IADD3 R8, P1, R8, UR13, RZ ;  /* 0x0000000d08087c10 */ /* 0x000fe2000ff3e0ff */
[----:B-1----:R-:W-:-:S02]  /*4d970*/  IMAD.MOV.U32 R4, RZ, RZ, R6 ;  /* 0x000000ffff047224 */ /* 0x002fc400078e0006 */
[----:B------:R-:W-:Y:S01]  /*4d980*/  IMAD.MOV.U32 R5, RZ, RZ, R12 ;  /* 0x000000ffff057224 */ /* 0x000fe200078e000c */
[----:B------:R-:W-:Y:S01]  /*4d990*/  IADD3 R3, P2, R3, UR13, RZ ;  /* 0x0000000d03037c10 */ /* 0x000fe2000ff5e0ff */
        /* <DEDUP_REMOVED lines=14> */
[----:B---3--:R-:W-:Y:S01]  /*4da80*/  MOV R5, R9 ;  /* 0x0000000900057202 */ /* 0x008fe20000000f00 */
[----:B------:R-:W-:-:S02]  /*4da90*/  IMAD.MOV.U32 R4, RZ, RZ, R3 ;  /* 0x000000ffff047224 */ /* 0x000fc400078e0003 */
[----:B-1----:R-:W3:Y:S04]  /*4daa0*/  LDL.LU R9, [R1+0xf60] ;  /* 0x000f600001097983 */ /* 0x002ee80000300800 */
[----:B------:R-:W3:Y:S01]  /*4dab0*/  LDL.LU R3, [R1+0xf68] ;  /* 0x000f680001037983 */ /* 0x000ee20000300800 */
[----:B------:R-:W-:-:S03]  /*4dac0*/  UISETP.GT.AND UP1, UPT, UR17, 0x17, UPT ;  /* 0x000000171100788c */ /* 0x000fc6000bf24270 */
[----:B------:R1:W-:Y:S01]  /*4dad0*/  LDGSTS.E [R2+0x9d00], desc[UR14][R4.64], P0 ;  /* 0x09d0000004027fae */ /* 0x0003e2000812184e */
[----:B------:R-:W-:-:S04]  /*4dae0*/  USEL UR12, URZ, 0x4, !UP1 ;  /* 0x000000043f0c7887 */ /* 0x000fc8000c800000 */
[----:B------:R-:W-:Y:S01]  /*4daf0*/  USEL UR12, UR12, URZ, !UP0 ;  /* 0x0000003f0c0c7287 */ /* 0x000fe2000c000000 */
[----:B--2---:R-:W-:-:S05]  /*4db00*/  IADD3 R7, P1, R7, UR13, RZ ;  /* 0x0000000d07077c10 */ /* 0x004fca000ff3e0ff */
[----:B------:R-:W-:Y:S01]  /*4db10*/  STL [R1+0xe78], R7 ;  /* 0x000e780701007387 */ /* 0x000fe20000100800 */
[----:B------:R-:W-:-:S05]  /*4db20*/  IADD3.X R10, R10, UR7, RZ, P1, !PT ;  /* 0x000000070a0a7c10 */ /* 0x000fca0008ffe4ff */
[----:B------:R2:W-:Y:S04]  /*4db30*/  STL [R1+0xe74], R10 ;  /* 0x000e740a01007387 */ /* 0x0005e80000100800 */
[----:B------:R-:W3:Y:S04]  /*4db40*/  LDL.LU R14, [R1+0xf5c] ;  /* 0x000f5c00010e7983 */ /* 0x000ee80000300800 */
[----:B------:R-:W3:Y:S01]  /*4db50*/  LDL.LU R15, [R1+0xf64] ;  /* 0x000f6400010f7983 */ /* 0x000ee20000300800 */
[----:B-1----:R-:W-:Y:S02]  /*4db60*/  IMAD.MOV.U32 R4, RZ, RZ, R7 ;  /* 0x000000ffff047224 */ /* 0x002fe400078e0007 */
[----:B------:R-:W-:Y:S01]  /*4db70*/  IMAD.MOV.U32 R5, RZ, RZ, R10 ;  /* 0x000000ffff057224 */ /* 0x000fe200078e000a */
[----:B----4-:R-:W-:-:S04]  /*4db80*/  IADD3 R11, P2, R11, UR13, RZ ;  /* 0x0000000d0b0b7c10 */ /* 0x010fc8000ff5e0ff */
[----:B------:R1:W-:Y:S01]  /*4db90*/  LDGSTS.E [R2+0x9e00], desc[UR14][R4.64], P0 ;  /* 0x09e0000004027fae */ /* 0x0003e2000812184e */
[----:B------:R-:W-:-:S03]  /*4dba0*/  ISETP.NE.U32.AND P1, PT, RZ, UR12, PT ;  /* 0x0000000cff007c0c */ /* 0x000fc6000bf25070 */
[----:B--2---:R-:W2:Y:S01]  /*4dbb0*/  LDL.LU R10, [R1+0xf70] ;  /* 0x000f7000010a7983 */ /* 0x004ea20000300800 */
[----:B------:R-:W-:-:S03]  /*4dbc0*/  IADD3 R17, P3, R17, UR13, RZ ;  /* 0x0000000d11117c10 */ /* 0x000fc6000ff7e0ff */
[----:B------:R-:W4:Y:S01]  /*4dbd0*/  LDL.LU R7, [R1+0xf78] ;  /* 0x000f780001077983 */ /* 0x000f220000300800 */
[----:B------:R-:W-:Y:S02]  /*4dbe0*/  IADD3.X R16, R16, UR7, RZ, P2, !PT ;  /* 0x0000000710107c10 */ /* 0x000fe400097fe4ff */
[----:B-1----:R-:W-:-:S03]  /*4dbf0*/  MOV R4, R11 ;  /* 0x0000000b00047202 */ /* 0x002fc60000000f00 */
        /* <DEDUP_REMOVED lines=8> */
[----:B------:R-:W-:-:S03]  /*4dc80*/  IADD3 R6, P2, R6, UR13, RZ ;  /* 0x0000000d06067c10 */ /* 0x000fc6000ff5e0ff */
[----:B------:R-:W-:Y:S01]  /*4dc90*/  STL [R1+0xf44], R18 ;  /* 0x000f441201007387 */ /* 0x000fe20000100800 */
[----:B------:R-:W-:Y:S01]  /*4dca0*/  IMAD.MOV.U32 R4, RZ, RZ, R17 ;  /* 0x000000ffff047224 */ /* 0x000fe200078e0011 */
[----:B------:R-:W-:Y:S02]  /*4dcb0*/  MOV R5, R18 ;  /* 0x0000001200057202 */ /* 0x000fe40000000f00 */
        /* <DEDUP_REMOVED lines=9> */
[----:B------:R-:W4:Y:S04]  /*4dd50*/  LDL.LU R12, [R1+0xf80] ;  /* 0x000f8000010c7983 */ /* 0x000f280000300800 */
[----:B------:R3:W-:Y:S04]  /*4dd60*/  STL [R1+0xf54], R8 ;  /* 0x000f540801007387 */ /* 0x0007e80000100800 */
[----:B-1----:R-:W4:Y:S01]  /*4dd70*/  LDL.LU R13, [R1+0xf7c] ;  /* 0x000f7c00010d7983 */ /* 0x002f220000300800 */
[----:B---3--:R-:W-:-:S03]  /*4dd80*/  IADD3 R9, P0, R9, UR13, RZ ;  /* 0x0000000d09097c10 */ /* 0x008fc6000ff1e0ff */
[----:B------:R1:W-:Y:S01]  /*4dd90*/  LDGSTS.E [R2+0xb900], desc[UR14][R4.64], P1 ;  /* 0x0b90000004027fae */ /* 0x0003e2000892184e */
[----:B------:R-:W-:Y:S02]  /*4dda0*/  IADD3 R3, P2, R3, UR13, RZ ;  /* 0x0000000d03037c10 */ /* 0x000fe4000ff5e0ff */
[----:B-1----:R-:W-:Y:S01]  /*4ddb0*/  MOV R4, R6 ;  /* 0x0000000600047202 */ /* 0x002fe20000000f00 */
[----:B------:R-:W-:Y:S02]  /*4ddc0*/  IMAD.MOV.U32 R5, RZ, RZ, R8 ;  /* 0x000000ffff057224 */ /* 0x000fe400078e0008 */
[----:B------:R-:W3:Y:S04]  /*4ddd0*/  LDL.LU R8, [R1+0x1048] ;  /* 0x0010480001087983 */ /* 0x000ee80000300800 */
[----:B------:R-:W3:Y:S04]  /*4dde0*/  LDL.LU R6, [R1+0x1050] ;  /* 0x0010500001067983 */ /* 0x000ee80000300800 */
        /* <DEDUP_REMOVED lines=12> */
[----:B--2---:R-:W-:Y:S01]  /*4deb0*/  IADD3 R10, P0, R10, UR13, RZ ;  /* 0x0000000d0a0a7c10 */ /* 0x004fe2000ff1e0ff */
[----:B------:R-:W-:Y:S01]  /*4dec0*/  IMAD.MOV.U32 R4, RZ, RZ, R3 ;  /* 0x000000ffff047224 */ /* 0x000fe200078e0003 */
[----:B----4-:R-:W-:Y:S01]  /*4ded0*/  IADD3 R7, P2, R7, UR13, RZ ;  /* 0x0000000d07077c10 */ /* 0x010fe2000ff5e0ff */
[----:B------:R-:W-:-:S02]  /*4dee0*/  IMAD.MOV.U32 R5, RZ, RZ, R15 ;  /* 0x000000ffff057224 */ /* 0x000fc400078e000f */
[----:B-1----:R-:W2:Y:S04]  /*4def0*/  LDL.LU R15, [R1+0x1058] ;  /* 0x00105800010f7983 */ /* 0x002ea80000300800 */
        /* <DEDUP_REMOVED lines=18> */
[----:B------:R-:W-:-:S04]  /*4e020*/  IADD3 R12, P0, R12, UR13, RZ ;  /* 0x0000000d0c0c7c10 */ /* 0x000fc8000ff1e0ff */
[----:B------:R-:W-:Y:S01]  /*4e030*/  IADD3.X R13, R13, UR7, RZ, P0, !PT ;  /* 0x000000070d0d7c10 */ /* 0x000fe200087fe4ff */
[----:B------:R1:W-:Y:S02]  /*4e040*/  STL [R1+0xf80], R12 ;  /* 0x000f800c01007387 */ /* 0x0003e40000100800 */
[----:B-1----:R-:W-:Y:S02]  /*4e050*/  IMAD.MOV.U32 R4, RZ, RZ, R12 ;  /* 0x000000ffff047224 */ /* 0x002fe400078e000c */
[----:B------:R1:W-:Y:S01]  /*4e060*/  STL [R1+0xf7c], R13 ;  /* 0x000f7c0d01007387 */ /* 0x0003e20000100800 */
[----:B------:R-:W-:-:S03]  /*4e070*/  IMAD.MOV.U32 R5, RZ, RZ, R13 ;  /* 0x000000ffff057224 */ /* 0x000fc600078e000d */
[----:B------:R-:W4:Y:S04]  /*4e080*/  LDL.LU R12, [R1+0x1064] ;  /* 0x00106400010c7983 */ /* 0x000f280000300800 */
[----:B-1----:R-:W4:Y:S04]  /*4e090*/  LDL.LU R13, [R1+0x106c] ;  /* 0x00106c00010d7983 */ /* 0x002f280000300800 */
[----:B------:R1:W-:Y:S01]  /*4e0a0*/  LDGSTS.E [R2+0xbf00], desc[UR14][R4.64], P1 ;  /* 0x0bf0000004027fae */ /* 0x0003e2000892184e */
[----:B---3--:R-:W-:Y:S01]  /*4e0b0*/  IADD3 R8, P1, R8, UR13, RZ ;  /* 0x0000000d08087c10 */ /* 0x008fe2000ff3e0ff */
[----:B------:R-:W-:Y:S01]  /*4e0c0*/  UISETP.GT.AND UP1, UPT, UR17, 0x1b, UPT ;  /* 0x0000001b1100788c */ /* 0x000fe2000bf24270 */
[----:B------:R-:W-:-:S03]  /*4e0d0*/  IADD3 R6, P2, R6, UR13, RZ ;  /* 0x0000000d06067c10 */ /* 0x000fc6000ff5e0ff */
[----:B------:R-:W-:Y:S01]  /*4e0e0*/  USEL UR12, URZ, 0x4, !UP1 ;  /* 0x000000043f0c7887 */ /* 0x000fe2000c800000 */
[----:B------:R3:W-:Y:S03]  /*4e0f0*/  STL [R1+0x1048], R8 ;  /* 0x0010480801007387 */ /* 0x0007e60000100800 */
[----:B------:R-:W-:Y:S01]  /*4e100*/  USEL UR12, UR12, URZ, !UP0 ;  /* 0x0000003f0c0c7287 */ /* 0x000fe2000c000000 */
[----:B-1----:R-:W-:-:S05]  /*4e110*/  MOV R4, R8 ;  /* 0x0000000800047202 */ /* 0x002fca0000000f00 */
        /* <DEDUP_REMOVED lines=9> */
[----:B--2---:R-:W-:-:S03]  /*4e1b0*/  IADD3 R15, P1, R15, UR13, RZ ;  /* 0x0000000d0f0f7c10 */ /* 0x004fc6000ff3e0ff */
[----:B------:R1:W-:Y:S01]  /*4e1c0*/  LDGSTS.E [R2+0xd800], desc[UR14][R4.64], P0 ;  /* 0x0d80000004027fae */ /* 0x0003e2000812184e */
[----:B----4-:R-:W-:Y:S01]  /*4e1d0*/  IADD3 R3, P2, R3, UR13, RZ ;  /* 0x0000000d03037c10 */ /* 0x010fe2000ff5e0ff */
[----:B-1----:R-:W-:Y:S01]  /*4e1e0*/  IMAD.MOV.U32 R4, RZ, RZ, R6 ;  /* 0x000000ffff047224 */ /* 0x002fe200078e0006 */
[----:B------:R-:W-:Y:S01]  /*4e1f0*/  MOV R5, R9 ;  /* 0x0000000900057202 */ /* 0x000fe20000000f00 */
[----:B------:R-:W2:Y:S04]  /*4e200*/  LDL.LU R6, [R1+0x1080] ;  /* 0x0010800001067983 */ /* 0x000ea80000300800 */
        /* <DEDUP_REMOVED lines=28> */
[----:B-1----:R-:W4:Y:S04]  /*4e3d0*/  LDL.LU R12, [R1+0x114c] ;  /* 0x00114c00010c7983 */ /* 0x002f280000300800 */
[----:B------:R1:W-:Y:S04]  /*4e3e0*/  STL [R1+0x106c], R13 ;  /* 0x00106c0d01007387 */ /* 0x0003e80000100800 */
[----:B------:R-:W4:Y:S01]  /*4e3f0*/  LDL.LU R11, [R1+0x1154] ;  /* 0x00115400010b7983 */ /* 0x000f220000300800 */
[----:B------:R-:W-:-:S02]  /*4e400*/  IMAD.MOV.U32 R4, RZ, RZ, R7 ;  /* 0x000000ffff047224 */ /* 0x000fc400078e0007 */
[----:B------:R-:W-:Y:S02]  /*4e410*/  IMAD.MOV.U32 R5, RZ, RZ, R13 ;  /* 0x000000ffff057224 */ /* 0x000fe400078e000d */
[----:B-1----:R-:W4:Y:S04]  /*4e420*/  LDL.LU R13, [R1+0x1160] ;  /* 0x00116000010d7983 */ /* 0x002f280000300800 */
[----:B------:R-:W4:Y:S04]  /*4e430*/  LDL.LU R7, [R1+0x1168] ;  /* 0x0011680001077983 */ /* 0x000f280000300800 */
[----:B------:R1:W-:Y:S01]  /*4e440*/  LDGSTS.E [R2+0xdd00], desc[UR14][R4.64], P0 ;  /* 0x0dd0000004027fae */ /* 0x0003e2000812184e */
[----:B------:R-:W-:-:S04]  /*4e450*/  UISETP.GT.AND UP1, UPT, UR17, 0x1f, UPT ;  /* 0x0000001f1100788c */ /* 0x000fc8000bf24270 */
[----:B------:R-:W-:-:S04]  /*4e460*/  USEL UR12, URZ, 0x4, !UP1 ;  /* 0x000000043f0c7887 */ /* 0x000fc8000c800000 */
[----:B------:R-:W-:Y:S01]  /*4e470*/  USEL UR12, UR12, URZ, !UP0 ;  /* 0x0000003f0c0c7287 */ /* 0x000fe2000c000000 */
[----:B---3--:R-:W-:-:S04]  /*4e480*/  IADD3 R8, P1, R8, UR13, RZ ;  /* 0x0000000d08087c10 */ /* 0x008fc8000ff3e0ff */
[----:B------:R-:W-:Y:S01]  /*4e490*/  IADD3.X R14, R14, UR7, RZ, P1, !PT ;  /* 0x000000070e0e7c10 */ /* 0x000fe20008ffe4ff */
[----:B------:R-:W-:Y:S04]  /*4e4a0*/  STL [R1+0x1078], R8 ;  /* 0x0010780801007387 */ /* 0x000fe80000100800 */
[----:B------:R3:W-:Y:S01]  /*4e4b0*/  STL [R1+0x1074], R14 ;  /* 0x0010740e01007387 */ /* 0x0007e20000100800 */
[----:B-1----:R-:W-:Y:S01]  /*4e4c0*/  IMAD.MOV.U32 R5, RZ, RZ, R14 ;  /* 0x000000ffff057224 */ /* 0x002fe200078e000e */
[----:B------:R-:W-:Y:S02]  /*4e4d0*/  MOV R4, R8 ;  /* 0x0000000800047202 */ /* 0x000fe40000000f00 */
[----:B--2---:R-:W-:Y:S01]  /*4e4e0*/  IADD3 R6, P2, R6, UR13, RZ ;  /* 0x0000000d06067c10 */ /* 0x004fe2000ff5e0ff */
[----:B---3--:R-:W2:Y:S04]  /*4e4f0*/  LDL.LU R14, [R1+0x115c] ;  /* 0x00115c00010e7983 */ /* 0x008ea80000300800 */
[----:B------:R-:W3:Y:S01]  /*4e500*/  LDL.LU R8, [R1+0x1164] ;  /* 0x0011640001087983 */ /* 0x000ee20000300800 */
[----:B----4-:R-:W-:-:S03]  /*4e510*/  IADD3 R9, P3, R9, UR13, RZ ;  /* 0x0000000d09097c10 */ /* 0x010fc6000ff7e0ff */
[----:B------:R1:W-:Y:S01]  /*4e520*/  LDGSTS.E [R2+0xde00], desc[UR14][R4.64], P0 ;  /* 0x0de0000004027fae */ /* 0x0003e2000812184e */
[----:B------:R-:W-:-:S03]  /*4e530*/  ISETP.NE.U32.AND P1, PT, RZ, UR12, PT ;  /* 0x0000000cff007c0c */ /* 0x000fc6000bf25070 */
[----:B------:R4:W-:Y:S01]  /*4e540*/  STL [R1+0x1080], R6 ;  /* 0x0010800601007387 */ /* 0x0009e20000100800 */
[----:B-1----:R-:W-:Y:S01]  /*4e550*/  IMAD.MOV.U32 R4, RZ, RZ, R6 ;  /* 0x000000ffff047224 */ /* 0x002fe200078e0006 */
[----:B------:R-:W-:-:S04]  /*4e560*/  IADD3.X R16, R16, UR7, RZ, P2, !PT ;  /* 0x0000000710107c10 */ /* 0x000fc800097fe4ff */
[----:B------:R-:W-:Y:S01]  /*4e570*/  MOV R5, R16 ;  /* 0x0000001000057202 */ /* 0x000fe20000000f00 */
[----:B------:R-:W-:Y:S04]  /*4e580*/  STL [R1+0x107c], R16 ;  /* 0x00107c1001007387 */ /* 0x000fe80000100800 */
[----:B------:R1:W-:Y:S01]  /*4e590*/  STL [R1+0x1148], R9 ;  /* 0x0011480901007387 */ /* 0x0003e20000100800 */
[----:B------:R-:W-:-:S03]  /*4e5a0*/  IADD3.X R15, R15, UR7, RZ, P3, !PT ;  /* 0x000000070f0f7c10 */ /* 0x000fc60009ffe4ff */
[----:B------:R1:W-:Y:S04]  /*4e5b0*/  LDGSTS.E [R2+0xdf00], desc[UR14][R4.64], P0 ;  /* 0x0df0000004027fae */ /* 0x0003e8000812184e */
[----:B------:R-:W3:Y:S04]  /*4e5c0*/  LDL.LU R17, [R1+0x1170] ;  /* 0x0011700001117983 */ /* 0x000ee80000300800 */
[----:B------:R-:W-:Y:S01]  /*4e5d0*/  STL [R1+0x1144], R15 ;  /* 0x0011440f01007387 */ /* 0x000fe20000100800 */
[----:B------:R-:W-:-:S03]  /*4e5e0*/  IADD3 R10, P0, R10, UR13, RZ ;  /* 0x0000000d0a0a7c10 */ /* 0x000fc6000ff1e0ff */
[----:B----4-:R-:W4:Y:S01]  /*4e5f0*/  LDL.LU R6, [R1+0x1178] ;  /* 0x0011780001067983 */ /* 0x010f220000300800 */
[----:B-1----:R-:W-:Y:S01]  /*4e600*/  IMAD.MOV.U32 R4, RZ, RZ, R9 ;  /* 0x000000ffff047224 */ /* 0x002fe200078e0009 */
[----:B------:R-:W-:Y:S01]  /*4e610*/  IADD3 R3, P2, R3, UR13, RZ ;  /* 0x0000000d03037c10 */ /* 0x000fe2000ff5e0ff */
        /* <DEDUP_REMOVED lines=22> */
[----:B------:R1:W-:Y:S02]  /*4e780*/  LDGSTS.E [R2+0xfa00], desc[UR14][R4.64], P1 ;  /* 0x0fa0000004027fae */ /* 0x0003e4000892184e */
[----:B-1----:R-:W-:Y:S01]  /*4e790*/  IMAD.MOV.U32 R4, RZ, RZ, R13 ;  /* 0x000000ffff047224 */ /* 0x002fe200078e000d */
[----:B--2---:R-:W-:-:S02]  /*4e7a0*/  IADD3.X R14, R14, UR7, RZ, P0, !PT ;  /* 0x000000070e0e7c10 */ /* 0x004fc400087fe4ff */
[----:B---3--:R-:W-:-:S03]  /*4e7b0*/  IADD3.X R8, R8, UR7, RZ, P2, !PT ;  /* 0x0000000708087c10 */ /* 0x008fc600097fe4ff */
        /* <DEDUP_REMOVED lines=8> */
[----:B------:R1:W-:Y:S01]  /*4e840*/  LDGSTS.E [R2+0xfb00], desc[UR14][R4.64], P1 ;  /* 0x0fb0000004027fae */ /* 0x0003e2000892184e */
[----:B------:R-:W-:Y:S01]  /*4e850*/  IADD3 R17, P0, R17, UR13, RZ ;  /* 0x0000000d11117c10 */ /* 0x000fe2000ff1e0ff */
[----:B-1----:R-:W-:Y:S01]  /*4e860*/  IMAD.MOV.U32 R5, RZ, RZ, R8 ;  /* 0x000000ffff057224 */ /* 0x002fe200078e0008 */
[----:B------:R-:W-:Y:S01]  /*4e870*/  MOV R4, R7 ;  /* 0x0000000700047202 */ /* 0x000fe20000000f00 */
[----:B---3--:R-:W3:Y:S04]  /*4e880*/  LDL.LU R8, [R1+0x125c] ;  /* 0x00125c0001087983 */ /* 0x008ee80000300800 */
[----:B------:R-:W3:Y:S01]  /*4e890*/  LDL.LU R7, [R1+0x1260] ;  /* 0x0012600001077983 */ /* 0x000ee20000300800 */
[----:B----4-:R-:W-:-:S02]  /*4e8a0*/  IADD3 R6, P2, R6, UR13, RZ ;  /* 0x0000000d06067c10 */ /* 0x010fc4000ff5e0ff */
[----:B------:R-:W-:Y:S01]  /*4e8b0*/  IADD3.X R18, R18, UR7, RZ, P0, !PT ;  /* 0x0000000712127c10 */ /* 0x000fe200087fe4ff */
[----:B------:R1:W-:Y:S01]  /*4e8c0*/  LDGSTS.E [R2+0xfc00], desc[UR14][R4.64], P1 ;  /* 0x0fc0000004027fae */ /* 0x0003e2000892184e */
[----:B------:R-:W-:-:S03]  /*4e8d0*/  IADD3.X R9, R9, UR7, RZ, P2, !PT ;  /* 0x0000000709097c10 */ /* 0x000fc600097fe4ff */
[----:B------:R-:W-:Y:S01]  /*4e8e0*/  STL [R1+0x1170], R17 ;  /* 0x0011701101007387 */ /* 0x000fe20000100800 */
[----:B-1----:R-:W-:Y:S01]  /*4e8f0*/  IMAD.MOV.U32 R4, RZ, RZ, R17 ;  /* 0x000000ffff047224 */ /* 0x002fe200078e0011 */
[----:B------:R-:W-:Y:S02]  /*4e900*/  MOV R5, R18 ;  /* 0x0000001200057202 */ /* 0x000fe40000000f00 */
[----:B------:R-:W-:Y:S04]  /*4e910*/  STL [R1+0x116c], R18 ;  /* 0x00116c1201007387 */ /* 0x000fe80000100800 */
[----:B------:R1:W-:Y:S04]  /*4e920*/  LDGSTS.E [R2+0xfd00], desc[UR14][R4.64], P1 ;  /* 0x0fd0000004027fae */ /* 0x0003e8000892184e */
[----:B------:R-:W-:Y:S04]  /*4e930*/  STL [R1+0x1178], R6 ;  /* 0x0011780601007387 */ /* 0x000fe80000100800 */
[----:B------:R4:W-:Y:S01]  /*4e940*/  STL [R1+0x1174], R9 ;  /* 0x0011740901007387 */ /* 0x0009e20000100800 */
[----:B-1----:R-:W-:-:S02]  /*4e950*/  IMAD.MOV.U32 R4, RZ, RZ, R6 ;  /* 0x000000ffff047224 */ /* 0x002fc400078e0006 */
[----:B------:R-:W-:Y:S02]  /*4e960*/  IMAD.MOV.U32 R5, RZ, RZ, R9 ;  /* 0x000000ffff057224 */ /* 0x000fe400078e0009 */
[----:B----4-:R-:W4:Y:S04]  /*4e970*/  LDL.LU R9, [R1+0x1268] ;  /* 0x0012680001097983 */ /* 0x010f280000300800 */
[----:B------:R-:W4:Y:S04]  /*4e980*/  LDL.LU R6, [R1+0x1270] ;  /* 0x0012700001067983 */ /* 0x000f280000300800 */
        /* <DEDUP_REMOVED lines=8> */
[----:B------:R-:W4:Y:S04]  /*4ea10*/  LDL.LU R12, [R1+0x1264] ;  /* 0x00126400010c7983 */ /* 0x000f280000300800 */
[----:B------:R-:W4:Y:S01]  /*4ea20*/  LDL.LU R10, [R1+0x126c] ;  /* 0x00126c00010a7983 */ /* 0x000f220000300800 */
[----:B------:R-:W-:-:S03]  /*4ea30*/  USEL UR12, URZ, 0x4, !UP1 ;  /* 0x000000043f0c7887 */ /* 0x000fc6000c800000 */
[----:B------:R1:W-:Y:S01]  /*4ea40*/  LDGSTS.E [R2+0xff00], desc[UR14][R4.64], P1 ;  /* 0x0ff0000004027fae */ /* 0x0003e2000892184e */
[----:B------:R-:W-:Y:S01]  /*4ea50*/  USEL UR12, UR12, URZ, !UP0 ;  /* 0x0000003f0c0c7287 */ /* 0x000fe2000c000000 */
[----:B------:R-:W-:-:S05]  /*4ea60*/  IADD3 R3, P1, R3, UR13, RZ ;  /* 0x0000000d03037c10 */ /* 0x000fca000ff3e0ff */
[----:B------:R-:W-:Y:S02]  /*4ea70*/  ISETP.NE.U32.AND P0, PT, RZ, UR12, PT ;  /* 0x0000000cff007c0c */ /* 0x000fe4000bf05070 */
[----:B------:R-:W-:Y:S01]  /*4ea80*/  IADD3 R11, P2, R11, UR13, RZ ;  /* 0x0000000d0b0b7c10 */ /* 0x000fe2000ff5e0ff */
[----:B------:R2:W-:Y:S01]  /*4ea90*/  STL [R1+0x1248], R3 ;  /* 0x0012480301007387 */ /* 0x0005e20000100800 */
[----:B-1----:R-:W-:Y:S01]  /*4eaa0*/  IMAD.MOV.U32 R4, RZ, RZ, R3 ;  /* 0x000000ffff047224 */ /* 0x002fe200078e0003 */
[----:B--2---:R-:W-:-:S04]  /*4eab0*/  IADD3.X R16, R16, UR7, RZ, P1, !PT ;  /* 0x0000000710107c10 */ /* 0x004fc80008ffe4ff */
[----:B------:R-:W-:Y:S01]  /*4eac0*/  MOV R5, R16 ;  /* 0x0000001000057202 */ /* 0x000fe20000000f00 */
        /* <DEDUP_REMOVED lines=8> */
[----:B------:R-:W-:Y:S01]  /*4eb50*/  IADD3 R13, P1, R13, UR13, RZ ;  /* 0x0000000d0d0d7c10 */ /* 0x000fe2000ff3e0ff */
[----:B------:R-:W-:-:S03]  /*4eb60*/  IMAD.MOV.U32 R5, RZ, RZ, R15 ;  /* 0x000000ffff057224 */ /* 0x000fc600078e000f */
[----:B------:R-:W-:Y:S02]  /*4eb70*/  IADD3.X R14, R14, UR7, RZ, P1, !PT ;  /* 0x000000070e0e7c10 */ /* 0x000fe40008ffe4ff */
[----:B---3--:R-:W-:Y:S01]  /*4eb80*/  IADD3 R7, P2, R7, UR13, RZ ;  /* 0x0000000d07077c10 */ /* 0x008fe2000ff5e0ff */
[----:B------:R1:W-:Y:S03]  /*4eb90*/  STL [R1+0x1258], R13 ;  /* 0x0012580d01007387 */ /* 0x0003e60000100800 */
[----:B------:R-:W-:Y:S01]  /*4eba0*/  IADD3.X R8, R8, UR7, RZ, P2, !PT ;  /* 0x0000000708087c10 */ /* 0x000fe200097fe4ff */
[----:B------:R3:W-:Y:S04]  /*4ebb0*/  LDGSTS.E [R2+0x11900], desc[UR14][R4.64], P0 ;  /* 0x1190000004027fae */ /* 0x0007e8000812184e */
[----:B------:R-:W-:Y:S04]  /*4ebc0*/  STL [R1+0x1254], R14 ;  /* 0x0012540e01007387 */ /* 0x000fe80000100800 */
[----:B------:R-:W-:Y:S01]  /*4ebd0*/  STL [R1+0x1260], R7 ;  /* 0x0012600701007387 */ /* 0x000fe20000100800 */
[----:B---3--:R-:W-:-:S03]  /*4ebe0*/  MOV R4, R13 ;  /* 0x0000000d00047202 */ /* 0x008fc60000000f00 */
[----:B-1----:R-:W3:Y:S04]  /*4ebf0*/  LDL.LU R13, [R1+0x1280] ;  /* 0x00128000010d7983 */ /* 0x002ee80000300800 */
[----:B------:R1:W-:Y:S04]  /*4ec00*/  STL [R1+0x125c], R8 ;  /* 0x00125c0801007387 */ /* 0x0003e80000100800 */
[----:B------:R-:W3:Y:S01]  /*4ec10*/  LDL.LU R17, [R1+0x134c] ;  /* 0x00134c0001117983 */ /* 0x000ee20000300800 */
[----:B------:R-:W-:-:S03]  /*4ec20*/  IMAD.MOV.U32 R5, RZ, RZ, R14 ;  /* 0x000000ffff057224 */ /* 0x000fc600078e000e */
[----:B------:R-:W3:Y:S04]  /*4ec30*/  LDL.LU R16, [R1+0x127c] ;  /* 0x00127c0001107983 */ /* 0x000ee80000300800 */
[----:B------:R1:W-:Y:S04]  /*4ec40*/  LDGSTS.E [R2+0x11a00], desc[UR14][R4.64], P0 ;  /* 0x11a0000004027fae */ /* 0x0003e8000812184e */
[----:B------:R-:W3:Y:S01]  /*4ec50*/  LDL.LU R18, [R1+0x1348] ;  /* 0x0013480001127983 */ /* 0x000ee20000300800 */
[----:B----4-:R-:W-:Y:S02]  /*4ec60*/  IADD3 R9, P1, R9, UR13, RZ ;  /* 0x0000000d09097c10 */ /* 0x010fe4000ff3e0ff */
[----:B------:R-:W-:-:S02]  /*4ec70*/  IADD3 R6, P2, R6, UR13, RZ ;  /* 0x0000000d06067c10 */ /* 0x000fc4000ff5e0ff */
[----:B-1----:R-:W-:Y:S01]  /*4ec80*/  MOV R5, R8 ;  /* 0x0000000800057202 */ /* 0x002fe20000000f00 */
[----:B------:R-:W-:Y:S01]  /*4ec90*/  IMAD.MOV.U32 R4, RZ, RZ, R7 ;  /* 0x000000ffff047224 */ /* 0x000fe200078e0007 */
[----:B------:R-:W4:Y:S04]  /*4eca0*/  LDL.LU R8, [R1+0x1354] ;  /* 0x0013540001087983 */ /* 0x000f280000300800 */
[----:B------:R-:W4:Y:S04]  /*4ecb0*/  LDL.LU R7, [R1+0x135c] ;  /* 0x00135c0001077983 */ /* 0x000f280000300800 */
[----:B------:R1:W-:Y:S04]  /*4ecc0*/  STL [R1+0x1268], R9 ;  /* 0x0012680901007387 */ /* 0x0003e80000100800 */
[----:B------:R1:W-:Y:S02]  /*4ecd0*/  LDGSTS.E [R2+0x11b00], desc[UR14][R4.64], P0 ;  /* 0x11b0000004027fae */ /* 0x0003e4000812184e */
[----:B-1----:R-:W-:Y:S01]  /*4ece0*/  IMAD.MOV.U32 R4, RZ, RZ, R9 ;  /* 0x000000ffff047224 */ /* 0x002fe200078e0009 */
[----:B------:R-:W-:-:S02]  /*4ecf0*/  IADD3.X R12, R12, UR7, RZ, P1, !PT ;  /* 0x000000070c0c7c10 */ /* 0x000fc40008ffe4ff */
[----:B------:R-:W-:-:S03]  /*4ed00*/  IADD3.X R10, R10, UR7, RZ, P2, !PT ;  /* 0x000000070a0a7c10 */ /* 0x000fc600097fe4ff */
[----:B------:R-:W-:Y:S04]  /*4ed10*/  STL [R1+0x1264], R12 ;  /* 0x0012640c01007387 */ /* 0x000fe80000100800 */
[----:B------:R-:W-:Y:S04]  /*4ed20*/  STL [R1+0x1270], R6 ;  /* 0x0012700601007387 */ /* 0x000fe80000100800 */
[----:B------:R-:W4:Y:S04]  /*4ed30*/  LDL.LU R14, [R1+0x1350] ;  /* 0x00135000010e7983 */ /* 0x000f280000300800 */
[----:B------:R1:W-:Y:S04]  /*4ed40*/  STL [R1+0x126c], R10 ;  /* 0x00126c0a01007387 */ /* 0x0003e80000100800 */
[----:B------:R-:W4:Y:S01]  /*4ed50*/  LDL.LU R9, [R1+0x1358] ;  /* 0x0013580001097983 */ /* 0x000f220000300800 */
[----:B------:R-:W-:-:S05]  /*4ed60*/  IMAD.MOV.U32 R5, RZ, RZ, R12 ;  /* 0x000000ffff057224 */ /* 0x000fca00078e000c */
[----:B------:R1:W-:Y:S02]  /*4ed70*/  LDGSTS.E [R2+0x11c00], desc[UR14][R4.64], P0 ;  /* 0x11c0000004027fae */ /* 0x0003e4000812184e */
[----:B-1----:R-:W-:Y:S01]  /*4ed80*/  IMAD.MOV.U32 R5, RZ, RZ, R10 ;  /* 0x000000ffff057224 */ /* 0x002fe200078e000a */
[----:B------:R-:W-:Y:S01]  /*4ed90*/  MOV R4, R6 ;  /* 0x0000000600047202 */ /* 0x000fe20000000f00 */
[----:B------:R-:W4:Y:S04]  /*4eda0*/  LDL.LU R10, [R1+0x1364] ;  /* 0x00136400010a7983 */ /* 0x000f280000300800 */
[----:B------:R-:W4:Y:S01]  /*4edb0*/  LDL.LU R6, [R1+0x136c] ;  /* 0x00136c0001067983 */ /* 0x000f220000300800 */
        /* <DEDUP_REMOVED lines=8> */
[----:B------:R-:W4:Y:S04]  /*4ee40*/  LDL.LU R12, [R1+0x1360] ;  /* 0x00136000010c7983 */ /* 0x000f280000300800 */
[----:B------:R-:W4:Y:S01]  /*4ee50*/  LDL.LU R15, [R1+0x1368] ;  /* 0x00136800010f7983 */ /* 0x000f220000300800 */
[----:B-1----:R-:W-:Y:S01]  /*4ee60*/  IMAD.MOV.U32 R4, RZ, RZ, R3 ;  /* 0x000000ffff047224 */ /* 0x002fe200078e0003 */
[----:B------:R-:W-:-:S02]  /*4ee70*/  MOV R5, R11 ;  /* 0x0000000b00057202 */ /* 0x000fc40000000f00 */
[----:B--2---:R-:W2:Y:S01]  /*4ee80*/  LDL.LU R11, [R1+0x1374] ;  /* 0x00137400010b7983 */ /* 0x004ea20000300800 */
[----:B---3--:R-:W-:-:S03]  /*4ee90*/  IADD3 R13, P2, R13, UR13, RZ ;  /* 0x0000000d0d0d7c10 */ /* 0x008fc6000ff5e0ff */
[----:B------:R1:W-:Y:S01]  /*4eea0*/  LDGSTS.E [R2+0x11e00], desc[UR14][R4.64], P0 ;  /* 0x11e0000004027fae */ /* 0x0003e2000812184e */
[----:B------:R-:W-:-:S03]  /*4eeb0*/  ISETP.NE.U32.AND P1, PT, RZ, UR12, PT ;  /* 0x0000000cff007c0c */ /* 0x000fc6000bf25070 */
[----:B------:R-:W3:Y:S01]  /*4eec0*/  LDL.LU R3, [R1+0x137c] ;  /* 0x00137c0001037983 */ /* 0x000ee20000300800 */
[----:B------:R-:W-:Y:S02]  /*4eed0*/  IADD3 R17, P3, R17, UR13, RZ ;  /* 0x0000000d11117c10 */ /* 0x000fe4000ff7e0ff */
[----:B------:R-:W-:Y:S01]  /*4eee0*/  IADD3.X R16, R16, UR7, RZ, P2, !PT ;  /* 0x0000000710107c10 */ /* 0x000fe200097fe4ff */
[----:B-1----:R-:W-:Y:S01]  /*4eef0*/  IMAD.MOV.U32 R4, RZ, RZ, R13 ;  /* 0x000000ffff047224 */ /* 0x002fe200078e000d */
[----:B------:R-:W-:Y:S03]  /*4ef00*/  STL [R1+0x1280], R13 ;  /* 0x0012800d01007387 */ /* 0x000fe60000100800 */
[----:B------:R-:W-:Y:S01]  /*4ef10*/  IMAD.MOV.U32 R5, RZ, RZ, R16 ;  /* 0x000000ffff057224 */ /* 0x000fe200078e0010 */
[----:B------:R1:W-:Y:S01]  /*4ef20*/  STL [R1+0x127c], R16 ;  /* 0x00127c1001007387 */ /* 0x0003e20000100800 */
[----:B------:R-:W-:-:S03]  /*4ef30*/  IADD3.X R18, R18, UR7, RZ, P3, !PT ;  /* 0x0000000712127c10 */ /* 0x000fc60009ffe4ff */
[----:B------:R-:W-:Y:S04]  /*4ef40*/  STL [R1+0x134c], R17 ;  /* 0x00134c1101007387 */ /* 0x000fe80000100800 */
[----:B------:R4:W-:Y:S04]  /*4ef50*/  LDGSTS.E [R2+0x11f00], desc[UR14][R4.64], P0 ;  /* 0x11f0000004027fae */ /* 0x0009e8000812184e */
[----:B-1----:R-:W3:Y:S01]  /*4ef60*/  LDL.LU R16, [R1+0x1370] ;  /* 0x0013700001107983 */ /* 0x002ee20000300800 */
[----:B----4-:R-:W-:Y:S02]  /*4ef70*/  IADD3 R8, P0, R8, UR13, RZ ;  /* 0x0000000d08087c10 */ /* 0x010fe4000ff1e0ff */
        /* <DEDUP_REMOVED lines=20> */
[----:B------:R-:W-:Y:S01]  /*4f0c0*/  IMAD.MOV.U32 R5, RZ, RZ, R9 ;  /* 0x000000ffff057224 */ /* 0x000fe200078e0009 */
[----:B------:R-:W4:Y:S04]  /*4f0d0*/  LDL.LU R7, [R1+0x144c] ;  /* 0x00144c0001077983 */ /* 0x000f280000300800 */
[----:B------:R-:W4:Y:S04]  /*4f0e0*/  LDL.LU R9, [R1+0x1454] ;  /* 0x0014540001097983 */ /* 0x000f280000300800 */
[----:B------:R-:W-:Y:S04]  /*4f0f0*/  STL [R1+0x1364], R10 ;  /* 0x0013640a01007387 */ /* 0x000fe80000100800 */
[----:B------:R1:W-:Y:S02]  /*4f100*/  LDGSTS.E [R2+0x13a00], desc[UR14][R4.64], P1 ;  /* 0x13a0000004027fae */ /* 0x0003e4000892184e */
[----:B-1----:R-:W-:-:S02]  /*4f110*/  MOV R4, R10 ;  /* 0x0000000a00047202 */ /* 0x002fc40000000f00 */
[----:B------:R-:W-:-:S05]  /*4f120*/  IADD3.X R12, R12, UR7, RZ, P0, !PT ;  /* 0x000000070c0c7c10 */ /* 0x000fca00087fe4ff */
[----:B------:R1:W-:Y:S01]  /*4f130*/  STL [R1+0x1360], R12 ;  /* 0x0013600c01007387 */ /* 0x0003e20000100800 */
[----:B------:R-:W-:Y:S01]  /*4f140*/  IMAD.MOV.U32 R5, RZ, RZ, R12 ;  /* 0x000000ffff057224 */ /* 0x000fe200078e000c */
[----:B------:R-:W-:Y:S02]  /*4f150*/  IADD3.X R15, R15, UR7, RZ, P2, !PT ;  /* 0x000000070f0f7c10 */ /* 0x000fe400097fe4ff */
        /* <DEDUP_REMOVED lines=14> */
[----:B------:R4:W-:Y:S01]  /*4f240*/  STL [R1+0x1370], R16 ;  /* 0x0013701001007387 */ /* 0x0009e20000100800 */
[----:B-1----:R-:W-:-:S03]  /*4f250*/  IMAD.MOV.U32 R5, RZ, RZ, R16 ;  /* 0x000000ffff057224 */ /* 0x002fc600078e0010 */
[----:B------:R-:W-:Y:S01]  /*4f260*/  STL [R1+0x137c], R3 ;  /* 0x00137c0301007387 */ /* 0x000fe20000100800 */
[----:B------:R-:W-:Y:S01]  /*4f270*/  IMAD.MOV.U32 R4, RZ, RZ, R11 ;  /* 0x000000ffff047224 */ /* 0x000fe200078e000b */
[----:B----4-:R-:W-:Y:S02]  /*4f280*/  IADD3.X R13, R13, UR7, RZ, P2, !PT ;  /* 0x000000070d0d7c10 */ /* 0x010fe400097fe4ff */
[----:B------:R-:W4:Y:S04]  /*4f290*/  LDL.LU R16, [R1+0x1458] ;  /* 0x0014580001107983 */ /* 0x000f280000300800 */
[----:B------:R1:W-:Y:S04]  /*4f2a0*/  LDGSTS.E [R2+0x13d00], desc[UR14][R4.64], P1 ;  /* 0x13d0000004027fae */ /* 0x0003e8000892184e */
[----:B------:R1:W-:Y:S04]  /*4f2b0*/  STL [R1+0x1378], R13 ;  /* 0x0013780d01007387 */ /* 0x0003e80000100800 */
        /* <DEDUP_REMOVED lines=30> */
[----:B------:R1:W-:Y:S01]  /*4f4a0*/  STL [R1+0x1450], R10 ;  /* 0x0014500a01007387 */ /* 0x0003e20000100800 */
[----:B---3--:R-:W-:-:S03]  /*4f4b0*/  MOV R4, R9 ;  /* 0x0000000900047202 */ /* 0x008fc60000000f00 */
[----:B-1----:R-:W3:Y:S01]  /*4f4c0*/  LDL.LU R9, [R1+0x1478] ;  /* 0x0014780001097983 */ /* 0x002ee20000300800 */
[----:B------:R-:W-:Y:S01]  /*4f4d0*/  IADD3 R15, P1, R15, UR13, RZ ;  /* 0x0000000d0f0f7c10 */ /* 0x000fe2000ff3e0ff */
[----:B------:R-:W-:Y:S01]  /*4f4e0*/  IMAD.MOV.U32 R5, RZ, RZ, R10 ;  /* 0x000000ffff057224 */ /* 0x000fe200078e000a */
[----:B------:R-:W-:Y:S01]  /*4f4f0*/  IADD3 R6, P2, R6, UR13, RZ ;  /* 0x0000000d06067c10 */ /* 0x000fe2000ff5e0ff */
[----:B------:R-:W3:Y:S04]  /*4f500*/  LDL.LU R10, [R1+0x1484] ;  /* 0x00148400010a7983 */ /* 0x000ee80000300800 */
[----:B------:R-:W3:Y:S01]  /*4f510*/  LDL.LU R12, [R1+0x1554] ;  /* 0x00155400010c7983 */ /* 0x000ee20000300800 */
[----:B----4-:R-:W-:-:S03]  /*4f520*/  IADD3.X R16, R16, UR7, RZ, P1, !PT ;  /* 0x0000000710107c10 */ /* 0x010fc60008ffe4ff */
[----:B------:R-:W-:Y:S04]  /*4f530*/  STL [R1+0x145c], R15 ;  /* 0x00145c0f01007387 */ /* 0x000fe80000100800 */
[----:B------:R1:W-:Y:S04]  /*4f540*/  LDGSTS.E [R2+0x15900], desc[UR14][R4.64], P0 ;  /* 0x1590000004027fae */ /* 0x0003e8000812184e */
[----:B------:R4:W-:Y:S04]  /*4f550*/  STL [R1+0x1458], R16 ;  /* 0x0014581001007387 */ /* 0x0009e80000100800 */
[----:B------:R-:W-:Y:S01]  /*4f560*/  STL [R1+0x1464], R6 ;  /* 0x0014640601007387 */ /* 0x000fe20000100800 */
[----:B------:R-:W-:-:S02]  /*4f570*/  IADD3.X R11, R11, UR7, RZ, P2, !PT ;  /* 0x000000070b0b7c10 */ /* 0x000fc400097fe4ff */
[----:B-1----:R-:W-:Y:S02]  /*4f580*/  MOV R5, R16 ;  /* 0x0000001000057202 */ /* 0x002fe40000000f00 */
[----:B----4-:R-:W4:Y:S01]  /*4f590*/  LDL.LU R16, [R1+0x1480] ;  /* 0x0014800001107983 */ /* 0x010f220000300800 */
[----:B------:R-:W-:Y:S01]  /*4f5a0*/  IMAD.MOV.U32 R4, RZ, RZ, R15 ;  /* 0x000000ffff047224 */ /* 0x000fe200078e000f */
[----:B------:R-:W-:Y:S02]  /*4f5b0*/  IADD3 R13, P1, R13, UR13, RZ ;  /* 0x0000000d0d0d7c10 */ /* 0x000fe4000ff3e0ff */
[----:B------:R1:W-:Y:S01]  /*4f5c0*/  STL [R1+0x1460], R11 ;  /* 0x0014600b01007387 */ /* 0x0003e20000100800 */
[----:B------:R-:W-:-:S03]  /*4f5d0*/  IADD3 R3, P2, R3, UR13, RZ ;  /* 0x0000000d03037c10 */ /* 0x000fc6000ff5e0ff */
[----:B------:R1:W-:Y:S04]  /*4f5e0*/  LDGSTS.E [R2+0x15a00], desc[UR14][R4.64], P0 ;  /* 0x15a0000004027fae */ /* 0x0003e8000812184e */
[----:B------:R-:W4:Y:S01]  /*4f5f0*/  LDL.LU R15, [R1+0x1550] ;  /* 0x00155000010f7983 */ /* 0x000f220000300800 */
[----:B-1----:R-:W-:Y:S02]  /*4f600*/  IMAD.MOV.U32 R4, RZ, RZ, R6 ;  /* 0x000000ffff047224 */ /* 0x002fe400078e0006 */
[----:B------:R-:W-:Y:S02]  /*4f610*/  IMAD.MOV.U32 R5, RZ, RZ, R11 ;  /* 0x000000ffff057224 */ /* 0x000fe400078e000b */
        /* <DEDUP_REMOVED lines=19> */
[----:B------:R-:W-:-:S04]  /*4f750*/  UISETP.GT.AND UP1, UPT, UR17, 0x2f, UPT ;  /* 0x0000002f1100788c */ /* 0x000fc8000bf24270 */
[----:B------:R-:W-:-:S04]  /*4f760*/  USEL UR12, URZ, 0x4, !UP1 ;  /* 0x000000043f0c7887 */ /* 0x000fc8000c800000 */
[----:B------:R-:W-:Y:S01]  /*4f770*/  USEL UR12, UR12, URZ, !UP0 ;  /* 0x0000003f0c0c7287 */ /* 0x000fe2000c000000 */
[----:B--2---:R-:W-:-:S05]  /*4f780*/  IADD3 R7, P1, R7, UR13, RZ ;  /* 0x0000000d07077c10 */ /* 0x004fca000ff3e0ff */
[----:B------:R-:W-:Y:S01]  /*4f790*/  STL [R1+0x147c], R7 ;  /* 0x00147c0701007387 */ /* 0x000fe20000100800 */
[----:B-1----:R-:W-:Y:S01]  /*4f7a0*/  IMAD.MOV.U32 R4, RZ, RZ, R7 ;  /* 0x000000ffff047224 */ /* 0x002fe200078e0007 */
[----:B---3--:R-:W-:-:S05]  /*4f7b0*/  IADD3.X R9, R9, UR7, RZ, P1, !PT ;  /* 0x0000000709097c10 */ /* 0x008fca0008ffe4ff */
[----:B------:R1:W-:Y:S01]  /*4f7c0*/  STL [R1+0x1478], R9 ;  /* 0x0014780901007387 */ /* 0x0003e20000100800 */
[----:B------:R-:W-:Y:S01]  /*4f7d0*/  IMAD.MOV.U32 R5, RZ, RZ, R9 ;  /* 0x000000ffff057224 */ /* 0x000fe200078e0009 */
[----:B------:R-:W-:Y:S02]  /*4f7e0*/  IADD3 R10, P2, R10, UR13, RZ ;  /* 0x0000000d0a0a7c10 */ /* 0x000fe4000ff5e0ff */
[----:B------:R-:W-:Y:S02]  /*4f7f0*/  IADD3 R12, P3, R12, UR13, RZ ;  /* 0x0000000d0c0c7c10 */ /* 0x000fe4000ff7e0ff */
[----:B------:R2:W-:Y:S04]  /*4f800*/  LDGSTS.E [R2+0x15e00], desc[UR14][R4.64], P0 ;  /* 0x15e0000004027fae */ /* 0x0005e8000812184e */
[----:B-1----:R-:W3:Y:S04]  /*4f810*/  LDL.LU R9, [R1+0x1568] ;  /* 0x0015680001097983 */ /* 0x002ee80000300800 */
[----:B------:R-:W3:Y:S01]  /*4f820*/  LDL.LU R7, [R1+0x1570] ;  /* 0x0015700001077983 */ /* 0x000ee20000300800 */
[----:B------:R-:W-:-:S02]  /*4f830*/  ISETP.NE.U32.AND P1, PT, RZ, UR12, PT ;  /* 0x0000000cff007c0c */ /* 0x000fc4000bf25070 */
[----:B--2---:R-:W-:Y:S01]  /*4f840*/  MOV R4, R10 ;  /* 0x0000000a00047202 */ /* 0x004fe20000000f00 */
[----:B------:R1:W-:Y:S01]  /*4f850*/  STL [R1+0x1484], R10 ;  /* 0x0014840a01007387 */ /* 0x0003e20000100800 */
[----:B----4-:R-:W-:-:S05]  /*4f860*/  IADD3.X R16, R16, UR7, RZ, P2, !PT ;  /* 0x0000000710107c10 */ /* 0x010fca00097fe4ff */
[----:B------:R-:W-:Y:S01]  /*4f870*/  IMAD.MOV.U32 R5, RZ, RZ, R16 ;  /* 0x000000ffff057224 */ /* 0x000fe200078e0010 */
[----:B------:R-:W-:Y:S04]  /*4f880*/  STL [R1+0x1480], R16 ;  /* 0x0014801001007387 */ /* 0x000fe80000100800 */
[----:B------:R2:W-:Y:S01]  /*4f890*/  STL [R1+0x1554], R12 ;  /* 0x0015540c01007387 */ /* 0x0005e20000100800 */
[----:B------:R-:W-:-:S03]  /*4f8a0*/  IADD3.X R15, R15, UR7, RZ, P3, !PT ;  /* 0x000000070f0f7c10 */ /* 0x000fc60009ffe4ff */
[----:B------:R4:W-:Y:S04]  /*4f8b0*/  LDGSTS.E [R2+0x15f00], desc[UR14][R4.64], P0 ;  /* 0x15f0000004027fae */ /* 0x0009e8000812184e */
[----:B------:R-:W3:Y:S04]  /*4f8c0*/  LDL.LU R17, [R1+0x157c] ;  /* 0x00157c0001117983 */ /* 0x000ee80000300800 */
[----:B------:R-:W-:Y:S01]  /*4f8d0*/  STL [R1+0x1550], R15 ;  /* 0x0015500f01007387 */ /* 0x000fe20000100800 */
[----:B------:R-:W-:-:S03]  /*4f8e0*/  IADD3 R11, P0, R11, UR13, RZ ;  /* 0x0000000d0b0b7c10 */ /* 0x000fc6000ff1e0ff */
[----:B-1----:R-:W3:Y:S01]  /*4f8f0*/  LDL.LU R10, [R1+0x1584] ;  /* 0x00158400010a7983 */ /* 0x002ee20000300800 */
[----:B----4-:R-:W-:Y:S01]  /*4f900*/  IMAD.MOV.U32 R4, RZ, RZ, R12 ;  /* 0x000000ffff047224 */ /* 0x010fe200078e000c */
[----:B------:R-:W-:Y:S02]  /*4f910*/  MOV R5, R15 ;  /* 0x0000000f00057202 */ /* 0x000fe40000000f00 */
[----:B------:R-:W4:Y:S01]  /*4f920*/  LDL.LU R18, [R1+0x1578] ;  /* 0x0015780001127983 */ /* 0x000f220000300800 */
[----:B------:R-:W-:-:S03]  /*4f930*/  IADD3 R6, P2, R6, UR13, RZ ;  /* 0x0000000d06067c10 */ /* 0x000fc6000ff5e0ff */
[----:B--2---:R-:W2:Y:S04]  /*4f940*/  LDL.LU R12, [R1+0x1580] ;  /* 0x00158000010c7983 */ /* 0x004ea80000300800 */
[----:B------:R1:W-:Y:S04]  /*4f950*/  LDGSTS.E [R2+0x17800], desc[UR14][R4.64], P1 ;  /* 0x1780000004027fae */ /* 0x0003e8000892184e */
[----:B------:R1:W-:Y:S02]  /*4f960*/  STL [R1+0x155c], R11 ;  /* 0x00155c0b01007387 */ /* 0x0003e40000100800 */
[----:B-1----:R-:W-:Y:S01]  /*4f970*/  IMAD.MOV.U32 R4, RZ, RZ, R11 ;  /* 0x000000ffff047224 */ /* 0x002fe200078e000b */
[----:B------:R-:W-:-:S05]  /*4f980*/  IADD3.X R14, R14, UR7, RZ, P0, !PT ;  /* 0x000000070e0e7c10 */ /* 0x000fca00087fe4ff */
[----:B------:R-:W-:Y:S01]  /*4f990*/  IMAD.MOV.U32 R5, RZ, RZ, R14 ;  /* 0x000000ffff057224 */ /* 0x000fe200078e000e */
[----:B------:R-:W-:Y:S01]  /*4f9a0*/  STL [R1+0x1558], R14 ;  /* 0x0015580e01007387 */ /* 0x000fe20000100800 */
[----:B------:R-:W-:-:S03]  /*4f9b0*/  IADD3.X R13, R13, UR7, RZ, P2, !PT ;  /* 0x000000070d0d7c10 */ /* 0x000fc600097fe4ff */
[----:B------:R-:W-:Y:S04]  /*4f9c0*/  STL [R1+0x1564], R6 ;  /* 0x0015640601007387 */ /* 0x000fe80000100800 */
[----:B------:R-:W2:Y:S04]  /*4f9d0*/  LDL.LU R11, [R1+0x158c] ;  /* 0x00158c00010b7983 */ /* 0x000ea80000300800 */
[----:B------:R1:W-:Y:S04]  /*4f9e0*/  LDGSTS.E [R2+0x17900], desc[UR14][R4.64], P1 ;  /* 0x1790000004027fae */ /* 0x0003e8000892184e */
[----:B------:R1:W-:Y:S02]  /*4f9f0*/  STL [R1+0x1560], R13 ;  /* 0x0015600d01007387 */ /* 0x0003e40000100800 */
[----:B-1----:R-:W-:-:S02]  /*4fa00*/  IMAD.MOV.U32 R5, RZ, RZ, R13 ;  /* 0x000000ffff057224 */ /* 0x002fc400078e000d */
[----:B------:R-:W2:Y:S01]  /*4fa10*/  LDL.LU R13, [R1+0x1588] ;  /* 0x00158800010d7983 */ /* 0x000ea20000300800 */
[----:B------:R-:W-:Y:S02]  /*4fa20*/  IADD3 R8, P0, R8, UR13, RZ ;  /* 0x0000000d08087c10 */ /* 0x000fe4000ff1e0ff */
[----:B------:R-:W-:Y:S01]  /*4fa30*/  IADD3 R3, P2, R3, UR13, RZ ;  /* 0x0000000d03037c10 */ /* 0x000fe2000ff5e0ff */
[----:B------:R-:W2:Y:S01]  /*4fa40*/  LDL.LU R15, [R1+0x1654] ;  /* 0x00165400010f7983 */ /* 0x000ea20000300800 */
[----:B------:R-:W-:-:S03]  /*4fa50*/  MOV R4, R6 ;  /* 0x0000000600047202 */ /* 0x000fc60000000f00 */
[----:B------:R-:W2:Y:S04]  /*4fa60*/  LDL.LU R6, [R1+0x165c] ;  /* 0x00165c0001067983 */ /* 0x000ea80000300800 */
[----:B------:R1:W-:Y:S04]  /*4fa70*/  STL [R1+0x156c], R8 ;  /* 0x00156c0801007387 */ /* 0x0003e80000100800 */
[----:B------:R1:W-:Y:S02]  /*4fa80*/  LDGSTS.E [R2+0x17a00], desc[UR14][R4.64], P1 ;  /* 0x17a0000004027fae */ /* 0x0003e4000892184e */
[----:B-1----:R-:W-:Y:S01]  /*4fa90*/  IMAD.MOV.U32 R4, RZ, RZ, R8 ;  /* 0x000000ffff047224 */ /* 0x002fe200078e0008 */
[----:B---3--:R-:W-:-:S05]  /*4faa0*/  IADD3.X R9, R9, UR7, RZ, P0, !PT ;  /* 0x0000000709097c10 */ /* 0x008fca00087fe4ff */
[----:B------:R-:W-:Y:S01]  /*4fab0*/  STL [R1+0x1568], R9 ;  /* 0x0015680901007387 */ /* 0x000fe20000100800 */
[----:B------:R-:W-:-:S03]  /*4fac0*/  IADD3.X R7, R7, UR7, RZ, P2, !PT ;  /* 0x0000000707077c10 */ /* 0x000fc600097fe4ff */
[----:B------:R-:W-:Y:S01]  /*4fad0*/  STL [R1+0x1574], R3 ;  /* 0x0015740301007387 */ /* 0x000fe20000100800 */
[----:B------:R-:W-:-:S03]  /*4fae0*/  MOV R5, R9 ;  /* 0x0000000900057202 */ /* 0x000fc60000000f00 */
[----:B------:R-:W3:Y:S04]  /*4faf0*/  LDL.LU R16, [R1+0x1650] ;  /* 0x0016500001107983 */ /* 0x000ee80000300800 */
[----:B------:R1:W-:Y:S04]  /*4fb00*/  STL [R1+0x1570], R7 ;  /* 0x0015700701007387 */ /* 0x0003e80000100800 */
[----:B------:R-:W3:Y:S04]  /*4fb10*/  LDL.LU R8, [R1+0x1658] ;  /* 0x0016580001087983 */ /* 0x000ee80000300800 */
[----:B------:R1:W-:Y:S04]  /*4fb20*/  LDGSTS.E [R2+0x17b00], desc[UR14][R4.64], P1 ;  /* 0x17b0000004027fae */ /* 0x0003e8000892184e */
[----:B------:R-:W3:Y:S01]  /*4fb30*/  LDL.LU R14, [R1+0x1660] ;  /* 0x00166000010e7983 */ /* 0x000ee20000300800 */
[----:B-1----:R-:W-:-:S03]  /*4fb40*/  IMAD.MOV.U32 R5, RZ, RZ, R7 ;  /* 0x000000ffff057224 */ /* 0x002fc600078e0007 */
[----:B------:R-:W3:Y:S01]  /*4fb50*/  LDL.LU R7, [R1+0x1664] ;  /* 0x0016640001077983 */ /* 0x000ee20000300800 */
[----:B------:R-:W-:-:S03]  /*4fb60*/  IMAD.MOV.U32 R4, RZ, RZ, R3 ;  /* 0x000000ffff047224 */ /* 0x000fc600078e0003 */
[----:B------:R-:W3:Y:S04]  /*4fb70*/  LDL.LU R9, [R1+0x1668] ;  /* 0x0016680001097983 */ /* 0x000ee80000300800 */
[----:B------:R-:W3:Y:S01]  /*4fb80*/  LDL.LU R3, [R1+0x166c] ;  /* 0x00166c0001037983 */ /* 0x000ee20000300800 */
[----:B------:R-:W-:Y:S02]  /*4fb90*/  IADD3 R17, P0, R17, UR13, RZ ;  /* 0x0000000d11117c10 */ /* 0x000fe4000ff1e0ff */
[----:B------:R-:W-:Y:S01]  /*4fba0*/  IADD3 R10, P2, R10, UR13, RZ ;  /* 0x0000000d0a0a7c10 */ /* 0x000fe2000ff5e0ff */
[----:B------:R1:W-:Y:S01]  /*4fbb0*/  LDGSTS.E [R2+0x17c00], desc[UR14][R4.64], P1 ;  /* 0x17c0000004027fae */ /* 0x0003e2000892184e */
[----:B----4-:R-:W-:Y:S02]  /*4fbc0*/  IADD3.X R18, R18, UR7, RZ, P0, !PT ;  /* 0x0000000712127c10 */ /* 0x010fe400087fe4ff */
[----:B--2---:R-:W-:Y:S01]  /*4fbd0*/  IADD3.X R12, R12, UR7, RZ, P2, !PT ;  /* 0x000000070c0c7c10 */ /* 0x004fe200097fe4ff */
[----:B------:R-:W-:Y:S01]  /*4fbe0*/  STL [R1+0x157c], R17 ;  /* 0x00157c1101007387 */ /* 0x000fe20000100800 */
[----:B-1----:R-:W-:Y:S01]  /*4fbf0*/  MOV R4, R17 ;  /* 0x0000001100047202 */ /* 0x002fe20000000f00 */
[----:B------:R-:W-:-:S02]  /*4fc00*/  IMAD.MOV.U32 R5, RZ, RZ, R18 ;  /* 0x000000ffff057224 */ /* 0x000fc400078e0012 */
[----:B------:R-:W-:Y:S04]  /*4fc10*/  STL [R1+0x1578], R18 ;  /* 0x0015781201007387 */ /* 0x000fe80000100800 */
[----:B------:R1:W-:Y:S04]  /*4fc20*/  LDGSTS.E [R2+0x17d00], desc[UR14][R4.64], P1 ;  /* 0x17d0000004027fae */ /* 0x0003e8000892184e */
[----:B------:R-:W-:Y:S04]  /*4fc30*/  STL [R1+0x1584], R10 ;  /* 0x0015840a01007387 */ /* 0x000fe80000100800 */
[----:B------:R2:W-:Y:S01]  /*4fc40*/  STL [R1+0x1580], R12 ;  /* 0x0015800c01007387 */ /* 0x0005e20000100800 */
[----:B-1----:R-:W-:Y:S01]  /*4fc50*/  IMAD.MOV.U32 R4, RZ, RZ, R10 ;  /* 0x000000ffff047224 */ /* 0x002fe200078e000a */
[----:B------:R-:W-:-:S02]  /*4fc60*/  MOV R5, R12 ;  /* 0x0000000c00057202 */ /* 0x000fc40000000f00 */
[----:B--2---:R-:W2:Y:S04]  /*4fc70*/  LDL.LU R12, [R1+0x1674] ;  /* 0x00167400010c7983 */ /* 0x004ea80000300800 */
[----:B------:R-:W4:Y:S04]  /*4fc80*/  LDL.LU R10, [R1+0x167c] ;  /* 0x00167c00010a7983 */ /* 0x000f280000300800 */
[----:B------:R1:W-:Y:S01]  /*4fc90*/  LDGSTS.E [R2+0x17e00], desc[UR14][R4.64], P1 ;  /* 0x17e0000004027fae */ /* 0x0003e2000892184e */
[----:B------:R-:W-:-:S05]  /*4fca0*/  IADD3 R11, P0, R11, UR13, RZ ;  /* 0x0000000d0b0b7c10 */ /* 0x000fca000ff1e0ff */
[----:B------:R-:W-:Y:S01]  /*4fcb0*/  STL [R1+0x158c], R11 ;  /* 0x00158c0b01007387 */ /* 0x000fe20000100800 */
[----:B-1----:R-:W-:Y:S01]  /*4fcc0*/  IMAD.MOV.U32 R4, RZ, RZ, R11 ;  /* 0x000000ffff047224 */ /* 0x002fe200078e000b */
[----:B------:R-:W-:-:S05]  /*4fcd0*/  IADD3.X R13, R13, UR7, RZ, P0, !PT ;  /* 0x000000070d0d7c10 */ /* 0x000fca00087fe4ff */
        /* <DEDUP_REMOVED lines=10> */
[----:B------:R-:W-:Y:S02]  /*4fd80*/  IADD3 R6, P2, R6, UR13, RZ ;  /* 0x0000000d06067c10 */ /* 0x000fe4000ff5e0ff */
[----:B-1----:R-:W-:Y:S01]  /*4fd90*/  MOV R4, R15 ;  /* 0x0000000f00047202 */ /* 0x002fe20000000f00 */
[----:B------:R-:W-:Y:S01]  /*4fda0*/  STL [R1+0x1654], R15 ;  /* 0x0016540f01007387 */ /* 0x000fe20000100800 */
[----:B---3--:R-:W-:-:S05]  /*4fdb0*/  IADD3.X R16, R16, UR7, RZ, P1, !PT ;  /* 0x0000000710107c10 */ /* 0x008fca0008ffe4ff */
        /* <DEDUP_REMOVED lines=10> */
[----:B---3--:R-:W3:Y:S01]  /*4fe60*/  LDL.LU R8, [R1+0x1680] ;  /* 0x0016800001087983 */ /* 0x008ee20000300800 */
[----:B------:R-:W-:-:S03]  /*4fe70*/  IADD3 R3, P2, R3, UR13, RZ ;  /* 0x0000000d03037c10 */ /* 0x000fc6000ff5e0ff */
[----:B------:R-:W3:Y:S01]  /*4fe80*/  LDL.LU R6, [R1+0x1684] ;  /* 0x0016840001067983 */ /* 0x000ee20000300800 */
[----:B------:R-:W-:-:S03]  /*4fe90*/  IADD3.X R9, R9, UR7, RZ, P2, !PT ;  /* 0x0000000709097c10 */ /* 0x000fc600097fe4ff */
[----:B------:R1:W-:Y:S04]  /*4fea0*/  LDGSTS.E [R2+0x19900], desc[UR14][R4.64], P0 ;  /* 0x1990000004027fae */ /* 0x0003e8000812184e */
[----:B------:R1:W-:Y:S04]  /*4feb0*/  STL [R1+0x1664], R7 ;  /* 0x0016640701007387 */ /* 0x0003e80000100800 */
[----:B------:R-:W-:Y:S01]  /*4fec0*/  STL [R1+0x1660], R14 ;  /* 0x0016600e01007387 */ /* 0x000fe20000100800 */
[----:B-1----:R-:W-:Y:S02]  /*4fed0*/  IMAD.MOV.U32 R4, RZ, RZ, R7 ;  /* 0x000000ffff047224 */ /* 0x002fe400078e0007 */
[----:B------:R-:W-:Y:S01]  /*4fee0*/  IMAD.MOV.U32 R5, RZ, RZ, R14 ;  /* 0x000000ffff057224 */ /* 0x000fe200078e000e */
[----:B------:R-:W-:Y:S04]  /*4fef0*/  STL [R1+0x166c], R3 ;  /* 0x00166c0301007387 */ /* 0x000fe80000100800 */
[----:B------:R-:W3:Y:S04]  /*4ff00*/  LDL.LU R7, [R1+0x168c] ;  /* 0x00168c0001077983 */ /* 0x000ee80000300800 */
[----:B------:R1:W-:Y:S04]  /*4ff10*/  STL [R1+0x1668], R9 ;  /* 0x0016680901007387 */ /* 0x0003e80000100800 */
[----:B------:R2:W-:Y:S04]  /*4ff20*/  LDGSTS.E [R2+0x19a00], desc[UR14][R4.64], P0 ;  /* 0x19a0000004027fae */ /* 0x0005e8000812184e */
[----:B------:R-:W3:Y:S01]  /*4ff30*/  LDL.LU R17, [R1+0x1758] ;  /* 0x0017580001117983 */ /* 0x000ee20000300800 */
[----:B--2---:R-:W-:-:S03]  /*4ff40*/  IMAD.MOV.U32 R5, RZ, RZ, R9 ;  /* 0x000000ffff057224 */ /* 0x004fc600078e0009 */
[----:B-1----:R-:W2:Y:S04]  /*4ff50*/  LDL.LU R9, [R1+0x1688] ;  /* 0x0016880001097983 */ /* 0x002ea80000300800 */
[----:B------:R-:W2:Y:S01]  /*4ff60*/  LDL.LU R18, [R1+0x1754] ;  /* 0x0017540001127983 */ /* 0x000ea20000300800 */
[----:B------:R-:W-:Y:S02]  /*4ff70*/  IADD3 R12, P1, R12, UR13, RZ ;  /* 0x0000000d0c0c7c10 */ /* 0x000fe4000ff3e0ff */
[----:B----4-:R-:W-:Y:S01]  /*4ff80*/  IADD3 R10, P2, R10, UR13, RZ ;  /* 0x0000000d0a0a7c10 */ /* 0x010fe2000ff5e0ff */
[----:B------:R-:W4:Y:S01]  /*4ff90*/  LDL.LU R15, [R1+0x1760] ;  /* 0x00176000010f7983 */ /* 0x000f220000300800 */
[----:B------:R-:W-:-:S03]  /*4ffa0*/  MOV R4, R3 ;  /* 0x0000000300047202 */ /* 0x000fc60000000f00 */
[----:B------:R-:W4:Y:S04]  /*4ffb0*/  LDL.LU R3, [R1+0x1768] ;  /* 0x0017680001037983 */ /* 0x000f280000300800 */
[----:B------:R-:W-:Y:S04]  /*4ffc0*/  STL [R1+0x1674], R12 ;  /* 0x0016740c01007387 */ /* 0x000fe80000100800 */
[----:B------:R1:W-:Y:S01]  /*4ffd0*/  LDGSTS.E [R2+0x19b00], desc[UR14][R4.64], P0 ;  /* 0x19b0000004027fae */ /* 0x0003e2000812184e */
[----:B------:R-:W-:Y:S02]  /*4ffe0*/  IADD3.X R13, R13, UR7, RZ, P1, !PT ;  /* 0x000000070d0d7c10 */ /* 0x000fe40008ffe4ff */
[----:B------:R-:W-:-:S03]  /*4fff0*/  IADD3.X R11, R11, UR7, RZ, P2, !PT ;  /* 0x000000070b0b7c10 */ /* 0x000fc600097fe4ff */
[----:B------:R1:W-:Y:S04]  /*50000*/  STL [R1+0x1670], R13 ;  /* 0x0016700d01007387 */ /* 0x0003e80000100800 */
[----:B------:R-:W-:Y:S04]  /*50010*/  STL [R1+0x167c], R10 ;  /* 0x00167c0a01007387 */ /* 0x000fe80000100800 */
[----:B------:R-:W4:Y:S04]  /*50020*/  LDL.LU R16, [R1+0x175c] ;  /* 0x00175c0001107983 */ /* 0x000f280000300800 */
[----:B------:R1:W-:Y:S04]  /*50030*/  STL [R1+0x1678], R11 ;  /* 0x0016780b01007387 */ /* 0x0003e80000100800 */
[----:B------:R-:W4:Y:S01]  /*50040*/  LDL.LU R14, [R1+0x1764] ;  /* 0x00176400010e7983 */ /* 0x000f220000300800 */
[----:B-1----:R-:W-:Y:S01]  /*50050*/  IMAD.MOV.U32 R4, RZ, RZ, R12 ;  /* 0x000000ffff047224 */ /* 0x002fe200078e000c */
[----:B------:R-:W-:-:S02]  /*50060*/  MOV R5, R13 ;  /* 0x0000000d00057202 */ /* 0x000fc40000000f00 */
[----:B------:R-:W4:Y:S04]  /*50070*/  LDL.LU R13, [R1+0x176c] ;  /* 0x00176c00010d7983 */ /* 0x000f280000300800 */
[----:B------:R1:W-:Y:S04]  /*50080*/  LDGSTS.E [R2+0x19c00], desc[UR14][R4.64], P0 ;  /* 0x19c0000004027fae */ /* 0x0003e8000812184e */
[----:B------:R-:W4:Y:S01]  /*50090*/  LDL.LU R12, [R1+0x1770] ;  /* 0x00177000010c7983 */ /* 0x000f220000300800 */
[----:B-1----:R-:W-:Y:S02]  /*500a0*/  IMAD.MOV.U32 R5, RZ, RZ, R11 ;  /* 0x000000ffff057224 */ /* 0x002fe400078e000b */
[----:B------:R-:W-:Y:S01]  /*500b0*/  IMAD.MOV.U32 R4, RZ, RZ, R10 ;  /* 0x000000ffff047224 */ /* 0x000fe200078e000a */
[----:B------:R-:W4:Y:S04]  /*500c0*/  LDL.LU R11, [R1+0x1774] ;  /* 0x00177400010b7983 */ /* 0x000f280000300800 */
[----:B------:R-:W4:Y:S01]  /*500d0*/  LDL.LU R10, [R1+0x1778] ;  /* 0x00177800010a7983 */ /* 0x000f220000300800 */
[----:B------:R-:W-:-:S03]  /*500e0*/  UISETP.GT.AND UP1, UPT, UR17, 0x37, UPT ;  /* 0x000000371100788c */ /* 0x000fc6000bf24270 */
[----:B------:R1:W-:Y:S01]  /*500f0*/  LDGSTS.E [R2+0x19d00], desc[UR14][R4.64], P0 ;  /* 0x19d0000004027fae */ /* 0x0003e2000812184e */
[----:B------:R-:W-:-:S04]  /*50100*/  USEL UR12, URZ, 0x4, !UP1 ;  /* 0x000000043f0c7887 */ /* 0x000fc8000c800000 */
[----:B------:R-:W-:Y:S01]  /*50110*/  USEL UR12, UR12, URZ, !UP0 ;  /* 0x0000003f0c0c7287 */ /* 0x000fe2000c000000 */
[----:B---3--:R-:W-:-:S04]  /*50120*/  IADD3 R6, P1, R6, UR13, RZ ;  /* 0x0000000d06067c10 */ /* 0x008fc8000ff3e0ff */
[----:B------:R-:W-:Y:S01]  /*50130*/  IADD3.X R8, R8, UR7, RZ, P1, !PT ;  /* 0x0000000708087c10 */ /* 0x000fe20008ffe4ff */
[----:B------:R-:W-:Y:S01]  /*50140*/  STL [R1+0x1684], R6 ;  /* 0x0016840601007387 */ /* 0x000fe20000100800 */
[----:B-1----:R-:W-:-:S03]  /*50150*/  MOV R4, R6 ;  /* 0x0000000600047202 */ /* 0x002fc60000000f00 */
[----:B------:R-:W-:Y:S01]  /*50160*/  IMAD.MOV.U32 R5, RZ, RZ, R8 ;  /* 0x000000ffff057224 */ /* 0x000fe200078e0008 */
[----:B------:R1:W-:Y:S04]  /*50170*/  STL [R1+0x1680], R8 ;  /* 0x0016800801007387 */ /* 0x0003e80000100800 */
[----:B------:R3:W-:Y:S04]  /*50180*/  LDGSTS.E [R2+0x19e00], desc[UR14][R4.64], P0 ;  /* 0x19e0000004027fae */ /* 0x0007e8000812184e */
[----:B-1----:R-:W4:Y:S01]  /*50190*/  LDL.LU R8, [R1+0x1780] ;  /* 0x0017800001087983 */ /* 0x002f220000300800 */
[----:B------:R-:W-:-:S03]  /*501a0*/  IADD3 R7, P2, R7, UR13, RZ ;  /* 0x0000000d07077c10 */ /* 0x000fc6000ff5e0ff */
[----:B------:R-:W4:Y:S04]  /*501b0*/  LDL.LU R6, [R1+0x1788] ;  /* 0x0017880001067983 */ /* 0x000f280000300800 */
[----:B------:R-:W-:Y:S01]  /*501c0*/  STL [R1+0x168c], R7 ;  /* 0x00168c0701007387 */ /* 0x000fe20000100800 */
[----:B------:R-:W-:Y:S02]  /*501d0*/  IADD3 R17, P3, R17, UR13, RZ ;  /* 0x0000000d11117c10 */ /* 0x000fe4000ff7e0ff */
[----:B--2---:R-:W-:-:S04]  /*501e0*/  IADD3.X R9, R9, UR7, RZ, P2, !PT ;  /* 0x0000000709097c10 */ /* 0x004fc800097fe4ff */
[----:B---3--:R-:W-:Y:S01]  /*501f0*/  MOV R5, R9 ;  /* 0x0000000900057202 */ /* 0x008fe20000000f00 */
[----:B------:R1:W-:Y:S01]  /*50200*/  STL [R1+0x1688], R9 ;  /* 0x0016880901007387 */ /* 0x0003e20000100800 */
[----:B------:R-:W-:-:S03]  /*50210*/  IADD3.X R18, R18, UR7, RZ, P3, !PT ;  /* 0x0000000712127c10 */ /* 0x000fc60009ffe4ff */
[----:B------:R-:W-:Y:S04]  /*50220*/  STL [R1+0x1758], R17 ;  /* 0x0017581101007387 */ /* 0x000fe80000100800 */
[----:B-1----:R-:W2:Y:S01]  /*50230*/  LDL.LU R9, [R1+0x177c] ;  /* 0x00177c0001097983 */ /* 0x002ea20000300800 */
[----:B------:R-:W-:Y:S01]  /*50240*/  IMAD.MOV.U32 R4, RZ, RZ, R7 ;  /* 0x000000ffff047224 */ /* 0x000fe200078e0007 */
[----:B------:R-:W-:Y:S02]  /*50250*/  ISETP.NE.U32.AND P1, PT, RZ, UR12, PT ;  /* 0x0000000cff007c0c */ /* 0x000fe4000bf25070 */
[----:B------:R-:W-:Y:S04]  /*50260*/  STL [R1+0x1754], R18 ;  /* 0x0017541201007387 */ /* 0x000fe80000100800 */
[----:B------:R-:W3:Y:S04]  /*50270*/  LDL.LU R7, [R1+0x1784] ;  /* 0x0017840001077983 */ /* 0x000ee80000300800 */
[----:B------:R1:W-:Y:S01]  /*50280*/  LDGSTS.E [R2+0x19f00], desc[UR14][R4.64], P0 ;  /* 0x19f0000004027fae */ /* 0x0003e2000812184e */
[----:B----4-:R-:W-:-:S02]  /*50290*/  IADD3 R15, P0, R15, UR13, RZ ;  /* 0x0000000d0f0f7c10 */ /* 0x010fc4000ff1e0ff */
[----:B------:R-:W-:Y:S01]  /*502a0*/  IADD3 R3, P2, R3, UR13, RZ ;  /* 0x0000000d03037c10 */ /* 0x000fe2000ff5e0ff */
[----:B-1----:R-:W-:Y:S02]  /*502b0*/  IMAD.MOV.U32 R4, RZ, RZ, R17 ;  /* 0x000000ffff047224 */ /* 0x002fe400078e0011 */
[----:B------:R-:W-:Y:S01]  /*502c0*/  IMAD.MOV.U32 R5, RZ, RZ, R18 ;  /* 0x000000ffff057224 */ /* 0x000fe200078e0012 */
[----:B------:R-:W-:Y:S04]  /*502d0*/  STL [R1+0x1760], R15 ;  /* 0x0017600f01007387 */ /* 0x000fe80000100800 */
[----:B------:R1:W-:Y:S02]  /*502e0*/  LDGSTS.E [R2+0x1b800], desc[UR14][R4.64], P1 ;  /* 0x1b80000004027fae */ /* 0x0003e4000892184e */
[----:B-1----:R-:W-:-:S02]  /*502f0*/  MOV R4, R15 ;  /* 0x0000000f00047202 */ /* 0x002fc40000000f00 */
[----:B------:R-:W-:-:S05]  /*50300*/  IADD3.X R16, R16, UR7, RZ, P0, !PT ;  /* 0x0000000710107c10 */ /* 0x000fca00087fe4ff */
[----:B------:R-:W-:Y:S01]  /*50310*/  IMAD.MOV.U32 R5, RZ, RZ, R16 ;  /* 0x000000ffff057224 */ /* 0x000fe200078e0010 */
[----:B------:R-:W-:Y:S01]  /*50320*/  IADD3.X R14, R14, UR7, RZ, P2, !PT ;  /* 0x000000070e0e7c10 */ /* 0x000fe200097fe4ff */
[----:B------:R1:W-:Y:S04]  /*50330*/  STL [R1+0x175c], R16 ;  /* 0x00175c1001007387 */ /* 0x0003e80000100800 */
[----:B------:R4:W-:Y:S04]  /*50340*/  STL [R1+0x1768], R3 ;  /* 0x0017680301007387 */ /* 0x0009e80000100800 */
[----:B------:R4:W-:Y:S04]  /*50350*/  LDGSTS.E [R2+0x1b900], desc[UR14][R4.64], P1 ;  /* 0x1b90000004027fae */ /* 0x0009e8000892184e */
[----:B------:R4:W-:Y:S04]  /*50360*/  STL [R1+0x1764], R14 ;  /* 0x0017640e01007387 */ /* 0x0009e80000100800 */
[----:B-1----:R-:W3:Y:S01]  /*50370*/  LDL.LU R16, [R1+0x178c] ;  /* 0x00178c0001107983 */ /* 0x002ee20000300800 */
[----:B----4-:R-:W-:-:S03]  /*50380*/  IMAD.MOV.U32 R4, RZ, RZ, R3 ;  /* 0x000000ffff047224 */ /* 0x010fc600078e0003 */
[----:B------:R-:W4:Y:S01]  /*50390*/  LDL.LU R3, [R1+0x1790] ;  /* 0x0017900001037983 */ /* 0x000f220000300800 */
[----:B------:R-:W-:Y:S02]  /*503a0*/  IADD3 R12, P0, R12, UR13, RZ ;  /* 0x0000000d0c0c7c10 */ /* 0x000fe4000ff1e0ff */
[----:B------:R-:W-:Y:S02]  /*503b0*/  IADD3 R10, P2, R10, UR13, RZ ;  /* 0x0000000d0a0a7c10 */ /* 0x000fe4000ff5e0ff */
[----:B------:R-:W-:Y:S02]  /*503c0*/  IADD3.X R13, R13, UR7, RZ, P0, !PT ;  /* 0x000000070d0d7c10 */ /* 0x000fe400087fe4ff */
[----:B------:R-:W-:Y:S01]  /*503d0*/  IADD3.X R11, R11, UR7, RZ, P2, !PT ;  /* 0x000000070b0b7c10 */ /* 0x000fe200097fe4ff */
[----:B------:R1:W-:Y:S01]  /*503e0*/  STL [R1+0x1770], R12 ;  /* 0x0017700c01007387 */ /* 0x0003e20000100800 */
[----:B------:R-:W-:-:S03]  /*503f0*/  MOV R5, R14 ;  /* 0x0000000e00057202 */ /* 0x000fc60000000f00 */
[----:B------:R-:W-:Y:S04]  /*50400*/  STL [R1+0x176c], R13 ;  /* 0x00176c0d01007387 */ /* 0x000fe80000100800 */
[----:B------:R1:W-:Y:S04]  /*50410*/  STL [R1+0x1778], R10 ;  /* 0x0017780a01007387 */ /* 0x0003e80000100800 */
[----:B------:R3:W-:Y:S04]  /*50420*/  STL [R1+0x1774], R11 ;  /* 0x0017740b01007387 */ /* 0x0007e80000100800 */
[----:B------:R-:W4:Y:S04]  /*50430*/  LDL.LU R23, [R1+0x1854] ;  /* 0x0018540001177983 */ /* 0x000f280000300800 */
[----:B------:R-:W4:Y:S04]  /*50440*/  LDL.LU R22, [R1+0x1858] ;  /* 0x0018580001167983 */ /* 0x000f280000300800 */
[----:B------:R1:W-:Y:S04]  /*50450*/  LDGSTS.E [R2+0x1ba00], desc[UR14][R4.64], P1 ;  /* 0x1ba0000004027fae */ /* 0x0003e8000892184e */
[----:B------:R-:W4:Y:S04]  /*50460*/  LDL.LU R15, [R1+0x185c] ;  /* 0x00185c00010f7983 */ /* 0x000f280000300800 */
[----:B------:R-:W4:Y:S01]  /*50470*/  LDL.LU R14, [R1+0x1860] ;  /* 0x00186000010e7983 */ /* 0x000f220000300800 */
[----:B-1----:R-:W-:-:S02]  /*50480*/  IMAD.MOV.U32 R4, RZ, RZ, R12 ;  /* 0x000000ffff047224 */ /* 0x002fc400078e000c */
[----:B------:R-:W-:Y:S01]  /*50490*/  IMAD.MOV.U32 R5, RZ, RZ, R13 ;  /* 0x000000ffff057224 */ /* 0x000fe200078e000d */
[----:B------:R-:W4:Y:S04]  /*504a0*/  LDL.LU R12, [R1+0x1868] ;  /* 0x00186800010c7983 */ /* 0x000f280000300800 */
[----:B------:R1:W-:Y:S02]  /*504b0*/  LDGSTS.E [R2+0x1bb00], desc[UR14][R4.64], P1 ;  /* 0x1bb0000004027fae */ /* 0x0003e4000892184e */
[----:B-1----:R-:W-:Y:S01]  /*504c0*/  MOV R4, R10 ;  /* 0x0000000a00047202 */ /* 0x002fe20000000f00 */
[----:B------:R-:W-:Y:S01]  /*504d0*/  IMAD.MOV.U32 R5, RZ, RZ, R11 ;  /* 0x000000ffff057224 */ /* 0x000fe200078e000b */
[----:B------:R-:W4:Y:S04]  /*504e0*/  LDL.LU R10, [R1+0x1870] ;  /* 0x00187000010a7983 */ /* 0x000f280000300800 */
[----:B------:R1:W-:Y:S01]  /*504f0*/  LDGSTS.E [R2+0x1bc00], desc[UR14][R4.64], P1 ;  /* 0x1bc0000004027fae */ /* 0x0003e2000892184e */
[----:B------:R-:W-:-:S02]  /*50500*/  IADD3 R8, P0, R8, UR13, RZ ;  /* 0x0000000d08087c10 */ /* 0x000fc4000ff1e0ff */
[----:B------:R-:W-:-:S03]  /*50510*/  IADD3 R6, P2, R6, UR13, RZ ;  /* 0x0000000d06067c10 */ /* 0x000fc6000ff5e0ff */
[----:B------:R-:W-:Y:S01]  /*50520*/  STL [R1+0x1780], R8 ;  /* 0x0017800801007387 */ /* 0x000fe20000100800 */
[----:B-1----:R-:W-:Y:S01]  /*50530*/  IMAD.MOV.U32 R4, RZ, RZ, R8 ;  /* 0x000000ffff047224 */ /* 0x002fe200078e0008 */
[----:B--2---:R-:W-:-:S05]  /*50540*/  IADD3.X R9, R9, UR7, RZ, P0, !PT ;  /* 0x0000000709097c10 */ /* 0x004fca00087fe4ff */
[----:B------:R-:W-:Y:S01]  /*50550*/  STL [R1+0x177c], R9 ;  /* 0x00177c0901007387 */ /* 0x000fe20000100800 */
[----:B------:R-:W-:Y:S02]  /*50560*/  MOV R5, R9 ;  /* 0x0000000900057202 */ /* 0x000fe40000000f00 */
[----:B---3--:R-:W-:Y:S01]  /*50570*/  IADD3.X R7, R7, UR7, RZ, P2, !PT ;  /* 0x0000000707077c10 */ /* 0x008fe200097fe4ff */
[----:B------:R-:W-:Y:S04]  /*50580*/  STL [R1+0x1788], R6 ;  /* 0x0017880601007387 */ /* 0x000fe80000100800 */
[----:B------:R-:W2:Y:S04]  /*50590*/  LDL.LU R13, [R1+0x1864] ;  /* 0x00186400010d7983 */ /* 0x000ea80000300800 */
[----:B------:R1:W-:Y:S04]  /*505a0*/  STL [R1+0x1784], R7 ;  /* 0x0017840701007387 */ /* 0x0003e80000100800 */
[----:B------:R3:W-:Y:S04]  /*505b0*/  LDGSTS.E [R2+0x1bd00], desc[UR14][R4.64], P1 ;  /* 0x1bd0000004027fae */ /* 0x0007e8000892184e */
[----:B------:R-:W2:Y:S01]  /*505c0*/  LDL.LU R11, [R1+0x186c] ;  /* 0x00186c00010b7983 */ /* 0x000ea20000300800 */
[----:B---3--:R-:W-:-:S02]  /*505d0*/  IMAD.MOV.U32 R5, RZ, RZ, R7 ;  /* 0x000000ffff057224 */ /* 0x008fc400078e0007 */
[----:B------:R-:W-:Y:S01]  /*505e0*/  IMAD.MOV.U32 R4, RZ, RZ, R6 ;  /* 0x000000ffff047224 */ /* 0x000fe200078e0006 */
[----:B-1----:R-:W3:Y:S04]  /*505f0*/  LDL.LU R7, [R1+0x1874] ;  /* 0x0018740001077983 */ /* 0x002ee80000300800 */
[----:B------:R-:W3:Y:S04]  /*50600*/  LDL.LU R6, [R1+0x1878] ;  /* 0x0018780001067983 */ /* 0x000ee80000300800 */
[----:B------:R-:W3:Y:S04]  /*50610*/  LDL.LU R9, [R1+0x187c] ;  /* 0x00187c0001097983 */ /* 0x000ee80000300800 */
[----:B------:R-:W3:Y:S04]  /*50620*/  LDL.LU R8, [R1+0x1880] ;  /* 0x0018800001087983 */ /* 0x000ee80000300800 */
[----:B------:R1:W-:Y:S01]  /*50630*/  LDGSTS.E [R2+0x1be00], desc[UR14][R4.64], P1 ;  /* 0x1be0000004027fae */ /* 0x0003e2000892184e */
[----:B----4-:R-:W-:-:S04]  /*50640*/  IADD3 R3, P0, R3, UR13, RZ ;  /* 0x0000000d03037c10 */ /* 0x010fc8000ff1e0ff */
[----:B------:R-:W-:Y:S01]  /*50650*/  IADD3.X R16, R16, UR7, RZ, P0, !PT ;  /* 0x0000000710107c10 */ /* 0x000fe200087fe4ff */
[----:B------:R-:W-:Y:S04]  /*50660*/  STL [R1+0x1790], R3 ;  /* 0x0017900301007387 */ /* 0x000fe80000100800 */
[----:B------:R4:W-:Y:S01]  /*50670*/  STL [R1+0x178c], R16 ;  /* 0x00178c1001007387 */ /* 0x0009e20000100800 */
[----:B-1----:R-:W-:-:S03]  /*50680*/  IMAD.MOV.U32 R5, RZ, RZ, R16 ;  /* 0x000000ffff057224 */ /* 0x002fc600078e0010 */
[----:B------:R-:W3:Y:S01]  /*50690*/  LDL.LU R17, [R1+0x1888] ;  /* 0x0018880001117983 */ /* 0x000ee20000300800 */
[----:B------:R-:W-:-:S03]  /*506a0*/  MOV R4, R3 ;  /* 0x0000000300047202 */ /* 0x000fc60000000f00 */
[----:B----4-:R-:W4:Y:S04]  /*506b0*/  LDL.LU R16, [R1+0x188c] ;  /* 0x00188c0001107983 */ /* 0x010f280000300800 */
[----:B------:R-:W4:Y:S04]  /*506c0*/  LDL.LU R18, [R1+0x1890] ;  /* 0x0018900001127983 */ /* 0x000f280000300800 */
[----:B------:R-:W4:Y:S01]  /*506d0*/  LDL.LU R3, [R1+0x1894] ;  /* 0x0018940001037983 */ /* 0x000f220000300800 */
[----:B------:R-:W-:-:S03]  /*506e0*/  UISETP.GT.AND UP1, UPT, UR17, 0x3b, UPT ;  /* 0x0000003b1100788c */ /* 0x000fc6000bf24270 */
[----:B------:R1:W-:Y:S01]  /*506f0*/  LDGSTS.E [R2+0x1bf00], desc[UR14][R4.64], P1 ;  /* 0x1bf0000004027fae */ /* 0x0003e2000892184e */
[----:B------:R-:W-:-:S04]  /*50700*/  USEL UR12, URZ, 0x4, !UP1 ;  /* 0x000000043f0c7887 */ /* 0x000fc8000c800000 */
[----:B------:R-:W-:Y:S01]  /*50710*/  USEL UR12, UR12, URZ, !UP0 ;  /* 0x0000003f0c0c7287 */ /* 0x000fe2000c000000 */
[----:B------:R-:W-:-:S05]  /*50720*/  IADD3 R22, P1, R22, UR13, RZ ;  /* 0x0000000d16167c10 */ /* 0x000fca000ff3e0ff */
[----:B------:R-:W-:Y:S02]  /*50730*/  ISETP.NE.U32.AND P0, PT, RZ, UR12, PT ;  /* 0x0000000cff007c0c */ /* 0x000fe4000bf05070 */
[----:B------:R-:W-:Y:S02]  /*50740*/  IADD3.X R23, R23, UR7, RZ, P1, !PT ;  /* 0x0000000717177c10 */ /* 0x000fe40008ffe4ff */
[----:B------:R-:W-:Y:S01]  /*50750*/  IADD3 R14, P2, R14, UR13, RZ ;  /* 0x0000000d0e0e7c10 */ /* 0x000fe2000ff5e0ff */
[----:B-1----:R-:W-:Y:S01]  /*50760*/  IMAD.MOV.U32 R4, RZ, RZ, R22 ;  /* 0x000000ffff047224 */ /* 0x002fe200078e0016 */
[----:B------:R-:W-:Y:S02]  /*50770*/  MOV R5, R23 ;  /* 0x0000001700057202 */ /* 0x000fe40000000f00 */
[----:B------:R-:W-:Y:S02]  /*50780*/  IADD3.X R15, R15, UR7, RZ, P2, !PT ;  /* 0x000000070f0f7c10 */ /* 0x000fe400097fe4ff */
[----:B------:R-:W-:-:S03]  /*50790*/  IADD3 R12, P1, R12, UR13, RZ ;  /* 0x0000000d0c0c7c10 */ /* 0x000fc6000ff3e0ff */
[----:B------:R1:W-:Y:S02]  /*507a0*/  LDGSTS.E [R2+0x1d800], desc[UR14][R4.64], P0 ;  /* 0x1d80000004027fae */ /* 0x0003e4000812184e */
[----:B-1----:R-:W-:Y:S02]  /*507b0*/  IMAD.MOV.U32 R4, RZ, RZ, R14 ;  /* 0x000000ffff047224 */ /* 0x002fe400078e000e */
[----:B------:R-:W-:Y:S01]  /*507c0*/  IMAD.MOV.U32 R5, RZ, RZ, R15 ;  /* 0x000000ffff057224 */ /* 0x000fe200078e000f */
[----:B------:R-:W-:-:S04]  /*507d0*/  IADD3 R10, P2, R10, UR13, RZ ;  /* 0x0000000d0a0a7c10 */ /* 0x000fc8000ff5e0ff */
[----:B------:R1:W-:Y:S04]  /*507e0*/  LDGSTS.E [R2+0x1d900], desc[UR14][R4.64], P0 ;  /* 0x1d90000004027fae */ /* 0x0003e8000812184e */
[----:B------:R-:W-:Y:S04]  /*507f0*/  STL [R1+0x1858], R22 ;  /* 0x0018581601007387 */ /* 0x000fe80000100800 */
[----:B------:R-:W-:Y:S01]  /*50800*/  STL [R1+0x1854], R23 ;  /* 0x0018541701007387 */ /* 0x000fe20000100800 */
[----:B-1----:R-:W-:-:S03]  /*50810*/  MOV R4, R12 ;  /* 0x0000000c00047202 */ /* 0x002fc60000000f00 */
[----:B------:R-:W-:Y:S04]  /*50820*/  STL [R1+0x1860], R14 ;  /* 0x0018600e01007387 */ /* 0x000fe80000100800 */
[----:B------:R-:W-:Y:S04]  /*50830*/  STL [R1+0x185c], R15 ;  /* 0x00185c0f01007387 */ /* 0x000fe80000100800 */
[----:B------:R-:W-:Y:S01]  /*50840*/  STL [R1+0x1868], R12 ;  /* 0x0018680c01007387 */ /* 0x000fe20000100800 */
[----:B--2---:R-:W-:-:S05]  /*50850*/  IADD3.X R13, R13, UR7, RZ, P1, !PT ;  /* 0x000000070d0d7c10 */ /* 0x004fca0008ffe4ff */
[----:B------:R-:W-:Y:S01]  /*50860*/  IMAD.MOV.U32 R5, RZ, RZ, R13 ;  /* 0x000000ffff057224 */ /* 0x000fe200078e000d */
[----:B------:R-:W-:Y:S04]  /*50870*/  STL [R1+0x1864], R13 ;  /* 0x0018640d01007387 */ /* 0x000fe80000100800 */
[----:B------:R1:W-:Y:S01]  /*50880*/  LDGSTS.E [R2+0x1da00], desc[UR14][R4.64], P0 ;  /* 0x1da0000004027fae */ /* 0x0003e2000812184e */
[----:B------:R-:W-:-:S03]  /*50890*/  IADD3.X R11, R11, UR7, RZ, P2, !PT ;  /* 0x000000070b0b7c10 */ /* 0x000fc600097fe4ff */
[----:B------:R-:W-:Y:S04]  /*508a0*/  STL [R1+0x1870], R10 ;  /* 0x0018700a01007387 */ /* 0x000fe80000100800 */
[----:B------:R-:W-:Y:S01]  /*508b0*/  STL [R1+0x186c], R11 ;  /* 0x00186c0b01007387 */ /* 0x000fe20000100800 */
[----:B-1----:R-:W-:Y:S01]  /*508c0*/  IMAD.MOV.U32 R4, RZ, RZ, R10 ;  /* 0x000000ffff047224 */ /* 0x002fe200078e000a */
[----:B------:R-:W-:Y:S02]  /*508d0*/  MOV R5, R11 ;  /* 0x0000000b00057202 */ /* 0x000fe40000000f00 */
[----:B---3--:R-:W-:-:S03]  /*508e0*/  IADD3 R6, P1, R6, UR13, RZ ;  /* 0x0000000d06067c10 */ /* 0x008fc6000ff3e0ff */
[----:B------:R1:W-:Y:S01]  /*508f0*/  LDGSTS.E [R2+0x1db00], desc[UR14][R4.64], P0 ;  /* 0x1db0000004027fae */ /* 0x0003e2000812184e */
[----:B------:R-:W-:-:S03]  /*50900*/  IADD3.X R7, R7, UR7, RZ, P1, !PT ;  /* 0x0000000707077c10 */ /* 0x000fc60008ffe4ff */
[----:B------:R-:W-:Y:S01]  /*50910*/  STL [R1+0x1878], R6 ;  /* 0x0018780601007387 */ /* 0x000fe20000100800 */
[----:B------:R-:W-:-:S03]  /*50920*/  IADD3 R8, P2, R8, UR13, RZ ;  /* 0x0000000d08087c10 */ /* 0x000fc6000ff5e0ff */
[----:B------:R2:W-:Y:S01]  /*50930*/  STL [R1+0x1874], R7 ;  /* 0x0018740701007387 */ /* 0x0005e20000100800 */
[----:B------:R-:W-:Y:S01]  /*50940*/  IADD3.X R9, R9, UR7, RZ, P2, !PT ;  /* 0x0000000709097c10 */ /* 0x000fe200097fe4ff */
[----:B-1----:R-:W-:Y:S02]  /*50950*/  IMAD.MOV.U32 R4, RZ, RZ, R6 ;  /* 0x000000ffff047224 */ /* 0x002fe400078e0006 */
[----:B------:R-:W-:Y:S01]  /*50960*/  STL [R1+0x1880], R8 ;  /* 0x0018800801007387 */ /* 0x000fe20000100800 */
[----:B------:R-:W-:-:S03]  /*50970*/  IMAD.MOV.U32 R5, RZ, RZ, R7 ;  /* 0x000000ffff057224 */ /* 0x000fc600078e0007 */
[----:B--2---:R-:W2:Y:S04]  /*50980*/  LDL.LU.64 R6, [R1+0xca8] ;  /* 0x000ca80001067983 */ /* 0x004ea80000300a00 */
[----:B------:R1:W-:Y:S04]  /*50990*/  LDGSTS.E [R2+0x1dc00], desc[UR14][R4.64], P0 ;  /* 0x1dc0000004027fae */ /* 0x0003e8000812184e */
[----:B------:R3:W-:Y:S01]  /*509a0*/  STL [R1+0x187c], R9 ;  /* 0x00187c0901007387 */ /* 0x0007e20000100800 */
[----:B-1----:R-:W-:Y:S01]  /*509b0*/  MOV R4, R8 ;  /* 0x0000000800047202 */ /* 0x002fe20000000f00 */
[----:B------:R-:W-:-:S02]  /*509c0*/  IMAD.MOV.U32 R5, RZ, RZ, R9 ;  /* 0x000000ffff057224 */ /* 0x000fc400078e0009 */
[----:B---3--:R-:W3:Y:S04]  /*509d0*/  LDL.LU.64 R8, [R1+0xca0] ;  /* 0x000ca00001087983 */ /* 0x008ee80000300a00 */
[----:B------:R-:W3:Y:S04]  /*509e0*/  LDL.LU.64 R10, [R1+0xc98] ;  /* 0x000c9800010a7983 */ /* 0x000ee80000300a00 */
[----:B------:R-:W3:Y:S04]  /*509f0*/  LDL.LU.64 R12, [R1+0xc90] ;  /* 0x000c9000010c7983 */ /* 0x000ee80000300a00 */
[----:B------:R-:W3:Y:S04]  /*50a00*/  LDL.LU.64 R14, [R1+0xc88] ;  /* 0x000c8800010e7983 */ /* 0x000ee80000300a00 */
[----:B------:R1:W-:Y:S01]  /*50a10*/  LDGSTS.E [R2+0x1dd00], desc[UR14][R4.64], P0 ;  /* 0x1dd0000004027fae */ /* 0x0003e2000812184e */
[----:B----4-:R-:W-:-:S04]  /*50a20*/  IADD3 R16, P1, R16, UR13, RZ ;  /* 0x0000000d10107c10 */ /* 0x010fc8000ff3e0ff */
[----:B------:R-:W-:Y:S01]  /*50a30*/  IADD3.X R17, R17, UR7, RZ, P1, !PT ;  /* 0x0000000711117c10 */ /* 0x000fe20008ffe4ff */
[----:B------:R-:W-:Y:S01]  /*50a40*/  STL [R1+0x188c], R16 ;  /* 0x00188c1001007387 */ /* 0x000fe20000100800 */
[----:B------:R-:W-:-:S03]  /*50a50*/  IADD3 R3, P2, R3, UR13, RZ ;  /* 0x0000000d03037c10 */ /* 0x000fc6000ff5e0ff */
[----:B------:R4:W-:Y:S01]  /*50a60*/  STL [R1+0x1888], R17 ;  /* 0x0018881101007387 */ /* 0x0009e20000100800 */
[----:B-1----:R-:W-:Y:S01]  /*50a70*/  IMAD.MOV.U32 R4, RZ, RZ, R16 ;  /* 0x000000ffff047224 */ /* 0x002fe200078e0010 */
[----:B------:R-:W-:Y:S02]  /*50a80*/  MOV R5, R17 ;  /* 0x0000001100057202 */ /* 0x000fe40000000f00 */
[----:B------:R1:W-:Y:S01]  /*50a90*/  STL [R1+0x1894], R3 ;  /* 0x0018940301007387 */ /* 0x0003e20000100800 */
[----:B------:R-:W-:-:S03]  /*50aa0*/  IADD3.X R18, R18, UR7, RZ, P2, !PT ;  /* 0x0000000712127c10 */ /* 0x000fc600097fe4ff */
[----:B------:R1:W-:Y:S04]  /*50ab0*/  LDGSTS.E [R2+0x1de00], desc[UR14][R4.64], P0 ;  /* 0x1de0000004027fae */ /* 0x0003e8000812184e */
[----:B----4-:R-:W4:Y:S04]  /*50ac0*/  LDL.LU.64 R16, [R1+0xc80] ;  /* 0x000c800001107983 */ /* 0x010f280000300a00 */
[----:B------:R4:W-:Y:S04]  /*50ad0*/  STL [R1+0x1890], R18 ;  /* 0x0018901201007387 */ /* 0x0009e80000100800 */
[----:B------:R-:W4:Y:S04]  /*50ae0*/  LDL.LU.64 R24, [R1+0xc78] ;  /* 0x000c780001187983 */ /* 0x000f280000300a00 */
[----:B------:R-:W4:Y:S01]  /*50af0*/  LDL.LU.64 R22, [R1+0xc70] ;  /* 0x000c700001167983 */ /* 0x000f220000300a00 */
[----:B-1----:R-:W-:-:S02]  /*50b00*/  IMAD.MOV.U32 R4, RZ, RZ, R3 ;  /* 0x000000ffff047224 */ /* 0x002fc400078e0003 */
[----:B------:R-:W-:Y:S01]  /*50b10*/  IMAD.MOV.U32 R5, RZ, RZ, R18 ;  /* 0x000000ffff057224 */ /* 0x000fe200078e0012 */
[----:B------:R-:W-:Y:S01]  /*50b20*/  PLOP3.LUT P1, PT, PT, PT, UP0, 0x80, 0x0 ;  /* 0x000000000000781c */ /* 0x000fe20003f2f008 */
[----:B------:R-:W4:Y:S04]  /*50b30*/  LDL.LU.64 R92, [R1+0xc68] ;  /* 0x000c6800015c7983 */ /* 0x000f280000300a00 */
[----:B------:R2:W-:Y:S01]  /*50b40*/  LDGSTS.E [R2+0x1df00], desc[UR14][R4.64], P0 ;  /* 0x1df0000004027fae */ /* 0x0005e2000812184e */
[----:B------:R-:W-:-:S03]  /*50b50*/  ISETP.GE.AND P0, PT, R21, UR17, PT ;  /* 0x0000001115007c0c */ /* 0x000fc6000bf06270 */
[----:B------:R-:W4:Y:S01]  /*50b60*/  LDL.LU.64 R90, [R1+0xc28] ;  /* 0x000c2800015a7983 */ /* 0x000f220000300a00 */
[----:B------:R-:W-:-:S03]  /*50b70*/  SEL R3, RZ, 0x4, P0 ;  /* 0x00000004ff037807 */ /* 0x000fc60000000000 */
[----:B------:R-:W4:Y:S01]  /*50b80*/  LDL.LU.64 R88, [R1+0xbe8] ;  /* 0x000be80001587983 */ /* 0x000f220000300a00 */
[----:B------:R-:W-:-:S03]  /*50b90*/  SEL R3, R3, RZ, !P1 ;  /* 0x000000ff03037207 */ /* 0x000fc60004800000 */
[----:B------:R-:W4:Y:S01]  /*50ba0*/  LDL.LU.64 R86, [R1+0xbb0] ;  /* 0x000bb00001567983 */ /* 0x000f220000300a00 */
[----:B------:R-:W-:Y:S01]  /*50bb0*/  ISETP.NE.U32.AND P0, PT, R3, RZ, PT ;  /* 0x000000ff0300720c */ /* 0x000fe20003f05070 */
[----:B------:R-:W-:Y:S02]  /*50bc0*/  UISETP.GT.AND UP1, UPT, UR17, 0x3f, UPT ;  /* 0x0000003f1100788c */ /* 0x000fe4000bf24270 */
[----:B------:R-:W4:Y:S02]  /*50bd0*/  LDL.LU.64 R84, [R1+0xb70] ;  /* 0x000b700001547983 */ /* 0x000f240000300a00 */
[----:B------:R-:W-:Y:S02]  /*50be0*/  USEL UR12, URZ, 0x4, !UP1 ;  /* 0x000000043f0c7887 */ /* 0x000fe4000c800000 */
[----:B------:R-:W4:Y:S02]  /*50bf0*/  LDL.LU.64 R82, [R1+0xb38] ;  /* 0x000b380001527983 */ /* 0x000f240000300a00 */
[----:B------:R-:W-:-:S02]  /*50c00*/  USEL UR12, UR12, URZ, !UP0 ;  /* 0x0000003f0c0c7287 */ /* 0x000fc4000c000000 */
[----:B------:R-:W4:Y:S01]  /*50c10*/  LDL.LU.64 R80, [R1+0xb58] ;  /* 0x000b580001507983 */ /* 0x000f220000300a00 */
[----:B--2---:R-:W-:-:S04]  /*50c20*/  IADD3 R4, P1, R6, UR13, RZ ;  /* 0x0000000d06047c10 */ /* 0x004fc8000ff3e0ff */
[----:B------:R-:W-:Y:S02]  /*50c30*/  IADD3.X R3, R7, UR7, RZ, P1, !PT ;  /* 0x0000000707037c10 */ /* 0x000fe40008ffe4ff */
        /* <DEDUP_REMOVED lines=18> */
[----:B------:R1:W-:Y:S04]  /*50d60*/  STL.64 [R1+0xca8], R76 ;  /* 0x000ca84c01007387 */ /* 0x0003e80000100a00 */
[----:B------:R2:W-:Y:S04]  /*50d70*/  STL.64 [R1+0xca0], R34 ;  /* 0x000ca02201007387 */ /* 0x0005e80000100a00 */
[----:B------:R3:W-:Y:S04]  /*50d80*/  STL.64 [R1+0xc98], R32 ;  /* 0x000c982001007387 */ /* 0x0007e80000100a00 */
[----:B------:R3:W-:Y:S04]  /*50d90*/  STL.64 [R1+0xc90], R30 ;  /* 0x000c901e01007387 */ /* 0x0007e80000100a00 */
[----:B------:R3:W-:Y:S01]  /*50da0*/  STL.64 [R1+0xc88], R28 ;  /* 0x000c881c01007387 */ /* 0x0007e20000100a00 */
[----:B----4-:R-:W-:-:S04]  /*50db0*/  IADD3 R14, P1, R16, UR13, RZ ;  /* 0x0000000d100e7c10 */ /* 0x010fc8000ff3e0ff */
[----:B------:R-:W-:Y:S02]  /*50dc0*/  IADD3.X R13, R17, UR7, RZ, P1, !PT ;  /* 0x00000007110d7c10 */ /* 0x000fe40008ffe4ff */
[----:B------:R-:W-:Y:S02]  /*50dd0*/  MOV R26, R14 ;  /* 0x0000000e001a7202 */ /* 0x000fe40000000f00 */
[----:B------:R-:W-:Y:S01]  /*50de0*/  IADD3 R16, P1, R24, UR13, RZ ;  /* 0x0000000d18107c10 */ /* 0x000fe2000ff3e0ff */
[----:B------:R-:W-:-:S03]  /*50df0*/  IMAD.MOV.U32 R27, RZ, RZ, R13 ;  /* 0x000000ffff1b7224 */ /* 0x000fc600078e000d */
[----:B------:R-:W-:Y:S02]  /*50e00*/  IADD3.X R15, R25, UR7, RZ, P1, !PT ;  /* 0x00000007190f7c10 */ /* 0x000fe40008ffe4ff */
[----:B------:R-:W-:Y:S02]  /*50e10*/  IADD3 R18, P2, R22, UR13, RZ ;  /* 0x0000000d16127c10 */ /* 0x000fe4000ff5e0ff */
[----:B------:R-:W-:Y:S01]  /*50e20*/  ISETP.NE.U32.AND P1, PT, RZ, UR12, PT ;  /* 0x0000000cff007c0c */ /* 0x000fe2000bf25070 */
[----:B------:R4:W-:Y:S01]  /*50e30*/  STL.64 [R1+0xc80], R26 ;  /* 0x000c801a01007387 */ /* 0x0009e20000100a00 */
[----:B------:R-:W-:-:S03]  /*50e40*/  IADD3.X R17, R23, UR7, RZ, P2, !PT ;  /* 0x0000000717117c10 */ /* 0x000fc600097fe4ff */
[----:B------:R-:W4:Y:S01]  /*50e50*/  LDL.LU.64 R78, [R1+0xb48] ;  /* 0x000b4800014e7983 */ /* 0x000f220000300a00 */
[----:B------:R-:W-:Y:S01]  /*50e60*/  MOV R24, R16 ;  /* 0x0000001000187202 */ /* 0x000fe20000000f00 */
[----:B------:R-:W-:Y:S01]  /*50e70*/  IMAD.MOV.U32 R25, RZ, RZ, R15 ;  /* 0x000000ffff197224 */ /* 0x000fe200078e000f */
[----:B------:R-:W-:Y:S01]  /*50e80*/  MOV R22, R18 ;  /* 0x0000001200167202 */ /* 0x000fe20000000f00 */
[----:B------:R-:W-:-:S03]  /*50e90*/  IMAD.MOV.U32 R23, RZ, RZ, R17 ;  /* 0x000000ffff177224 */ /* 0x000fc600078e0011 */
[----:B------:R4:W-:Y:S04]  /*50ea0*/  STL.64 [R1+0xc78], R24 ;  /* 0x000c781801007387 */ /* 0x0009e80000100a00 */
[----:B------:R-:W-:Y:S04]  /*50eb0*/  LDGSTS.E [R2+0x1f800], desc[UR14][R76.64], P1 ;  /* 0x1f8000004c027fae */ /* 0x000fe8000892184e */
[----:B------:R4:W-:Y:S04]  /*50ec0*/  STL.64 [R1+0xc70], R22 ;  /* 0x000c701601007387 */ /* 0x0009e80000100a00 */
[----:B------:R-:W-:Y:S04]  /*50ed0*/  LDGSTS.E [R2+0x1f900], desc[UR14][R34.64], P1 ;  /* 0x1f90000022027fae */ /* 0x000fe8000892184e */
[----:B-1----:R-:W4:Y:S04]  /*50ee0*/  LDL.LU.64 R76, [R1+0xc60] ;  /* 0x000c6000014c7983 */ /* 0x002f280000300a00 */
[----:B------:R-:W-:Y:S04]  /*50ef0*/  LDGSTS.E [R2+0x1fa00], desc[UR14][R32.64], P1 ;  /* 0x1fa0000020027fae */ /* 0x000fe8000892184e */
[----:B--2---:R-:W2:Y:S04]  /*50f00*/  LDL.LU.64 R34, [R1+0xc20] ;  /* 0x000c200001227983 */ /* 0x004ea80000300a00 */
[----:B------:R-:W-:Y:S04]  /*50f10*/  LDGSTS.E [R2+0x1fb00], desc[UR14][R30.64], P1 ;  /* 0x1fb000001e027fae */ /* 0x000fe8000892184e */
[----:B---3--:R-:W3:Y:S04]  /*50f20*/  LDL.LU.64 R32, [R1+0xbe0] ;  /* 0x000be00001207983 */ /* 0x008ee80000300a00 */
[----:B------:R-:W-:Y:S04]  /*50f30*/  LDGSTS.E [R2+0x1fc00], desc[UR14][R28.64], P1 ;  /* 0x1fc000001c027fae */ /* 0x000fe8000892184e */
[----:B------:R-:W3:Y:S04]  /*50f40*/  LDL.LU.64 R30, [R1+0xba8] ;  /* 0x000ba800011e7983 */ /* 0x000ee80000300a00 */
[----:B------:R-:W-:Y:S04]  /*50f50*/  LDGSTS.E [R2+0x1fd00], desc[UR14][R26.64], P1 ;  /* 0x1fd000001a027fae */ /* 0x000fe8000892184e */
[----:B------:R-:W3:Y:S04]  /*50f60*/  LDL.LU.64 R28, [R1+0xb28] ;  /* 0x000b2800011c7983 */ /* 0x000ee80000300a00 */
[----:B------:R-:W-:Y:S04]  /*50f70*/  LDGSTS.E [R2+0x1fe00], desc[UR14][R24.64], P1 ;  /* 0x1fe0000018027fae */ /* 0x000fe8000892184e */
[----:B----4-:R-:W4:Y:S04]  /*50f80*/  LDL.LU.64 R26, [R1+0xaa0] ;  /* 0x000aa000011a7983 */ /* 0x010f280000300a00 */
[----:B------:R1:W-:Y:S04]  /*50f90*/  LDGSTS.E [R2+0x1ff00], desc[UR14][R22.64], P1 ;  /* 0x1ff0000016027fae */ /* 0x0003e8000892184e */
[----:B------:R-:W4:Y:S01]  /*50fa0*/  LDL.LU.64 R24, [R1+0xb00] ;  /* 0x000b000001187983 */ /* 0x000f220000300a00 */
[----:B------:R-:W-:Y:S01]  /*50fb0*/  IADD3 R3, P1, R92, UR16, RZ ;  /* 0x000000105c037c10 */ /* 0x000fe2000ff3e0ff */
[----:B------:R-:W-:-:S02]  /*50fc0*/  ULEA UR12, UR11, UR5, 0xe ;  /* 0x000000050b0c7291 */ /* 0x000fc4000f8e703f */
[----:B------:R-:W0:Y:S04]  /*50fd0*/  LDGDEPBAR ;  /* 0x00000000000079af */ /* 0x000e280000000000 */
[----:B------:R-:W4:Y:S01]  /*50fe0*/  LDL.LU.64 R22, [R1+0xad0] ;  /* 0x000ad00001167983 */ /* 0x000f220000300a00 */
[----:B-1----:R-:W-:Y:S02]  /*50ff0*/  IADD3.X R2, R93, UR8, RZ, P1, !PT ;  /* 0x000000085d027c10 */ /* 0x002fe40008ffe4ff */
[----:B------:R-:W-:-:S04]  /*51000*/  IADD3 R5, P1, R90, UR16, RZ ;  /* 0x000000105a057c10 */ /* 0x000fc8000ff3e0ff */
[----:B------:R-:W-:Y:S02]  /*51010*/  IADD3.X R4, R91, UR8, RZ, P1, !PT ;  /* 0x000000085b047c10 */ /* 0x000fe40008ffe4ff */
        /* <DEDUP_REMOVED lines=8> */
[----:B------:R-:W-:Y:S02]  /*510a0*/  IADD3 R15, P1, R80, UR16, RZ ;  /* 0x00000010500f7c10 */ /* 0x000fe4000ff3e0ff */
[----:B------:R-:W-:Y:S02]  /*510b0*/  LOP3.LUT R5, R5, R4, RZ, 0x3c, !PT ;  /* 0x0000000405057212 */ /* 0x000fe400078e3cff */
[----:B------:R-:W-:Y:S02]  /*510c0*/  IADD3.X R14, R81, UR8, RZ, P1, !PT ;  /* 0x00000008510e7c10 */ /* 0x000fe40008ffe4ff */
[----:B------:R-:W-:Y:S02]  /*510d0*/  LOP3.LUT R7, R7, R6, RZ, 0x3c, !PT ;  /* 0x0000000607077212 */ /* 0x000fe400078e3cff */
[----:B------:R-:W-:-:S02]  /*510e0*/  LOP3.LUT R9, R9, R8, RZ, 0x3c, !PT ;  /* 0x0000000809097212 */ /* 0x000fc400078e3cff */
[----:B------:R-:W-:Y:S02]  /*510f0*/  LOP3.LUT R11, R11, R10, RZ, 0x3c, !PT ;  /* 0x0000000a0b0b7212 */ /* 0x000fe400078e3cff */
[----:B------:R-:W-:Y:S02]  /*51100*/  LOP3.LUT R4, R5, R4, RZ, 0x3c, !PT ;  /* 0x0000000405047212 */ /* 0x000fe400078e3cff */
[----:B------:R-:W-:Y:S01]  /*51110*/  LOP3.LUT R15, R15, R14, RZ, 0x3c, !PT ;  /* 0x0000000e0f0f7212 */ /* 0x000fe200078e3cff */
[----:B------:R-:W-:Y:S01]  /*51120*/  IMAD.MOV.U32 R83, RZ, RZ, R2 ;  /* 0x000000ffff537224 */ /* 0x000fe200078e0002 */
[----:B------:R-:W-:Y:S02]  /*51130*/  LOP3.LUT R6, R7, R6, RZ, 0x3c, !PT ;  /* 0x0000000607067212 */ /* 0x000fe400078e3cff */
[----:B------:R-:W-:Y:S02]  /*51140*/  LOP3.LUT R8, R9, R8, RZ, 0x3c, !PT ;  /* 0x0000000809087212 */ /* 0x000fe400078e3cff */
[----:B------:R-:W-:-:S02]  /*51150*/  MOV R82, R3 ;  /* 0x0000000300527202 */ /* 0x000fc40000000f00 */
[----:B------:R-:W-:Y:S02]  /*51160*/  LOP3.LUT R10, R11, R10, RZ, 0x3c, !PT ;  /* 0x0000000a0b0a7212 */ /* 0x000fe400078e3cff */
[----:B------:R-:W-:Y:S02]  /*51170*/  IADD3 R2, R19, UR12, RZ ;  /* 0x0000000c13027c10 */ /* 0x000fe4000fffe0ff */
[----:B------:R-:W-:Y:S02]  /*51180*/  LOP3.LUT R5, R5, R4, RZ, 0x3c, !PT ;  /* 0x0000000405057212 */ /* 0x000fe400078e3cff */
[----:B------:R-:W-:Y:S01]  /*51190*/  LOP3.LUT R14, R15, R14, RZ, 0x3c, !PT ;  /* 0x0000000e0f0e7212 */ /* 0x000fe200078e3cff */
[----:B------:R-:W-:Y:S01]  /*511a0*/  LDGSTS.E [R2+0x40000], desc[UR14][R82.64], P0 ;  /* 0x4000000052027fae */ /* 0x000fe2000812184e */
[----:B------:R-:W-:Y:S02]  /*511b0*/  LOP3.LUT R7, R7, R6, RZ, 0x3c, !PT ;  /* 0x0000000607077212 */ /* 0x000fe400078e3cff */
[----:B------:R-:W-:Y:S01]  /*511c0*/  LOP3.LUT R9, R9, R8, RZ, 0x3c, !PT ;  /* 0x0000000809097212 */ /* 0x000fe200078e3cff */
[----:B------:R-:W-:Y:S01]  /*511d0*/  LDGSTS.E [R2+0x40800], desc[UR14][R4.64], P0 ;  /* 0x4080000004027fae */ /* 0x000fe2000812184e */
[----:B------:R-:W-:-:S02]  /*511e0*/  LOP3.LUT R11, R11, R10, RZ, 0x3c, !PT ;  /* 0x0000000a0b0b7212 */ /* 0x000fc400078e3cff */
[----:B------:R-:W-:Y:S01]  /*511f0*/  LOP3.LUT R15, R15, R14, RZ, 0x3c, !PT ;  /* 0x0000000e0f0f7212 */ /* 0x000fe200078e3cff */
[----:B------:R-:W-:Y:S04]  /*51200*/  LDGSTS.E [R2+0x41000], desc[UR14][R6.64], P0 ;  /* 0x4100000006027fae */ /* 0x000fe8000812184e */
[----:B------:R-:W-:Y:S04]  /*51210*/  LDGSTS.E [R2+0x41800], desc[UR14][R8.64], P0 ;  /* 0x4180000008027fae */ /* 0x000fe8000812184e */
[----:B------:R-:W-:Y:S04]  /*51220*/  LDGSTS.E [R2+0x42000], desc[UR14][R10.64], P0 ;  /* 0x420000000a027fae */ /* 0x000fe8000812184e */
[----:B------:R-:W-:Y:S04]  /*51230*/  LDGSTS.E [R2+0x42800], desc[UR14][R14.64], P0 ;  /* 0x428000000e027fae */ /* 0x000fe8000812184e */
[----:B------:R-:W-:Y:S04]  /*51240*/  STL.64 [R1+0xc68], R82 ;  /* 0x000c685201007387 */ /* 0x000fe80000100a00 */
[----:B------:R2:W-:Y:S04]  /*51250*/  STL.64 [R1+0xc28], R4 ;  /* 0x000c280401007387 */ /* 0x0005e80000100a00 */
[----:B------:R3:W-:Y:S04]  /*51260*/  STL.64 [R1+0xbe8], R6 ;  /* 0x000be80601007387 */ /* 0x0007e80000100a00 */
[----:B------:R1:W-:Y:S04]  /*51270*/  STL.64 [R1+0xbb0], R8 ;  /* 0x000bb00801007387 */ /* 0x0003e80000100a00 */
[----:B------:R1:W-:Y:S01]  /*51280*/  STL.64 [R1+0xb70], R10 ;  /* 0x000b700a01007387 */ /* 0x0003e20000100a00 */
[----:B------:R-:W-:-:S04]  /*51290*/  IADD3 R17, P1, R78, UR16, RZ ;  /* 0x000000104e117c10 */ /* 0x000fc8000ff3e0ff */
[----:B------:R-:W-:Y:S01]  /*512a0*/  IADD3.X R16, R79, UR8, RZ, P1, !PT ;  /* 0x000000084f107c10 */ /* 0x000fe20008ffe4ff */
[----:B------:R-:W-:Y:S01]  /*512b0*/  IMAD.MOV.U32 R80, RZ, RZ, R17 ;  /* 0x000000ffff507224 */ /* 0x000fe200078e0011 */
[----:B------:R-:W-:Y:S01]  /*512c0*/  MOV R78, R13 ;  /* 0x0000000d004e7202 */ /* 0x000fe20000000f00 */
[----:B------:R-:W-:Y:S01]  /*512d0*/  IMAD.MOV.U32 R79, RZ, RZ, R12 ;  /* 0x000000ffff4f7224 */ /* 0x000fe200078e000c */
[----:B------:R-:W-:-:S05]  /*512e0*/  MOV R81, R16 ;  /* 0x0000001000517202 */ /* 0x000fca0000000f00 */
[----:B------:R-:W-:Y:S04]  /*512f0*/  LDGSTS.E [R2+0x43000], desc[UR14][R80.64], P0 ;  /* 0x4300000050027fae */ /* 0x000fe8000812184e */
[----:B------:R1:W-:Y:S01]  /*51300*/  LDGSTS.E [R2+0x43800], desc[UR14][R78.64], P0 ;  /* 0x438000004e027fae */ /* 0x0003e2000812184e */
[----:B------:R-:W-:-:S04]  /*51310*/  IADD3 R3, P1, R76, UR16, RZ ;  /* 0x000000104c037c10 */ /* 0x000fc8000ff3e0ff */
[----:B-1----:R-:W-:Y:S02]  /*51320*/  IADD3.X R2, R77, UR8, RZ, P1, !PT ;  /* 0x000000084d027c10 */ /* 0x002fe40008ffe4ff */
[----:B--2---:R-:W-:Y:S01]  /*51330*/  IADD3 R5, P1, R34, UR16, RZ ;  /* 0x0000001022057c10 */ /* 0x004fe2000ff3e0ff */
[----:B------:R-:W-:Y:S03]  /*51340*/  STL.64 [R1+0xb38], R78 ;  /* 0x000b384e01007387 */ /* 0x000fe60000100a00 */
[----:B------:R-:W-:Y:S01]  /*51350*/  IADD3.X R4, R35, UR8, RZ, P1, !PT ;  /* 0x0000000823047c10 */ /* 0x000fe20008ffe4ff */
[----:B------:R1:W-:Y:S01]  /*51360*/  STL.64 [R1+0xb58], R14 ;  /* 0x000b580e01007387 */ /* 0x0003e20000100a00 */
[----:B---3--:R-:W-:-:S03]  /*51370*/  IADD3 R7, P1, R32, UR16, RZ ;  /* 0x0000001020077c10 */ /* 0x008fc6000ff3e0ff */
[----:B------:R2:W-:Y:S01]  /*51380*/  STL.64 [R1+0xb48], R80 ;  /* 0x000b485001007387 */ /* 0x0005e20000100a00 */
[----:B------:R-:W-:-:S03]  /*51390*/  IADD3.X R6, R33, UR8, RZ, P1, !PT ;  /* 0x0000000821067c10 */ /* 0x000fc60008ffe4ff */
[----:B------:R-:W3:Y:S01]  /*513a0*/  LDL.LU.64 R92, [R1+0xc58] ;  /* 0x000c5800015c7983 */ /* 0x000ee20000300a00 */
[----:B------:R-:W-:-:S03]  /*513b0*/  IADD3 R9, P1, R30, UR16, RZ ;  /* 0x000000101e097c10 */ /* 0x000fc6000ff3e0ff */
[----:B------:R-:W3:Y:S01]  /*513c0*/  LDL.LU.64 R90, [R1+0xc18] ;  /* 0x000c1800015a7983 */ /* 0x000ee20000300a00 */
[----:B------:R-:W-:-:S03]  /*513d0*/  IADD3.X R8, R31, UR8, RZ, P1, !PT ;  /* 0x000000081f087c10 */ /* 0x000fc60008ffe4ff */
[----:B------:R-:W3:Y:S01]  /*513e0*/  LDL.LU.64 R88, [R1+0xbd8] ;  /* 0x000bd80001587983 */ /* 0x000ee20000300a00 */
[----:B------:R-:W-:-:S03]  /*513f0*/  IADD3 R11, P1, R28, UR16, RZ ;  /* 0x000000101c0b7c10 */ /* 0x000fc6000ff3e0ff */
[----:B------:R-:W3:Y:S01]  /*51400*/  LDL.LU.64 R86, [R1+0xba0] ;  /* 0x000ba00001567983 */ /* 0x000ee20000300a00 */
[----:B------:R-:W-:-:S03]  /*51410*/  IADD3.X R10, R29, UR8, RZ, P1, !PT ;  /* 0x000000081d0a7c10 */ /* 0x000fc60008ffe4ff */
[----:B------:R-:W3:Y:S01]  /*51420*/  LDL.LU.64 R84, [R1+0xb20] ;  /* 0x000b200001547983 */ /* 0x000ee20000300a00 */
[----:B----4-:R-:W-:-:S03]  /*51430*/  IADD3 R13, P1, R26, UR16, RZ ;  /* 0x000000101a0d7c10 */ /* 0x010fc6000ff3e0ff */
[----:B------:R-:W4:Y:S01]  /*51440*/  LDL.LU.64 R82, [R1+0xaf8] ;  /* 0x000af80001527983 */ /* 0x000f220000300a00 */
[----:B------:R-:W-:Y:S02]  /*51450*/  IADD3.X R12, R27, UR8, RZ, P1, !PT ;  /* 0x000000081b0c7c10 */ /* 0x000fe40008ffe4ff */
[----:B------:R-:W-:Y:S02]  /*51460*/  LOP3.LUT R5, R5, R4, RZ, 0x3c, !PT ;  /* 0x0000000405057212 */ /* 0x000fe400078e3cff */
[----:B------:R-:W-:Y:S02]  /*51470*/  LOP3.LUT R7, R7, R6, RZ, 0x3c, !PT ;  /* 0x0000000607077212 */ /* 0x000fe400078e3cff */
[----:B------:R-:W-:Y:S02]  /*51480*/  LOP3.LUT R9, R9, R8, RZ, 0x3c, !PT ;  /* 0x0000000809097212 */ /* 0x000fe400078e3cff */
[----:B------:R-:W-:Y:S01]  /*51490*/  LOP3.LUT R11, R11, R10, RZ, 0x3c, !PT ;  /* 0x0000000a0b0b7212 */ /* 0x000fe200078e3cff */
[----:B------:R-:W-:Y:S01]  /*514a0*/  IMAD.MOV.U32 R26, RZ, RZ, R3 ;  /* 0x000000ffff1a7224 */ /* 0x000fe200078e0003 */
[----:B-1----:R-:W-:Y:S01]  /*514b0*/  IADD3 R15, P1, R24, UR16, RZ ;  /* 0x00000010180f7c10 */ /* 0x002fe2000ff3e0ff */
[----:B--2---:R-:W2:Y:S03]  /*514c0*/  LDL.LU.64 R80, [R1+0xac8] ;  /* 0x000ac80001507983 */ /* 0x004ea60000300a00 */
[----:B------:R-:W-:-:S02]  /*514d0*/  IADD3.X R14, R25, UR8, RZ, P1, !PT ;  /* 0x00000008190e7c10 */ /* 0x000fc40008ffe4ff */
[----:B------:R-:W-:Y:S02]  /*514e0*/  LOP3.LUT R4, R5, R4, RZ, 0x3c, !PT ;  /* 0x0000000405047212 */ /* 0x000fe400078e3cff */
[----:B------:R-:W-:Y:S02]  /*514f0*/  LOP3.LUT R6, R7, R6, RZ, 0x3c, !PT ;  /* 0x0000000607067212 */ /* 0x000fe400078e3cff */
[----:B------:R-:W-:Y:S02]  /*51500*/  LOP3.LUT R15, R15, R14, RZ, 0x3c, !PT ;  /* 0x0000000e0f0f7212 */ /* 0x000fe400078e3cff */
[----:B------:R-:W-:Y:S02]  /*51510*/  LOP3.LUT R8, R9, R8, RZ, 0x3c, !PT ;  /* 0x0000000809087212 */ /* 0x000fe400078e3cff */
[----:B------:R-:W-:Y:S02]  /*51520*/  IADD3 R17, P1, R22, UR16, RZ ;  /* 0x0000001016117c10 */ /* 0x000fe4000ff3e0ff */
[----:B------:R-:W-:-:S02]  /*51530*/  MOV R27, R2 ;  /* 0x00000002001b7202 */ /* 0x000fc40000000f00 */
[----:B------:R-:W-:Y:S02]  /*51540*/  LOP3.LUT R10, R11, R10, RZ, 0x3c, !PT ;  /* 0x0000000a0b0a7212 */ /* 0x000fe400078e3cff */
[----:B------:R-:W-:Y:S02]  /*51550*/  LOP3.LUT R5, R5, R4, RZ, 0x3c, !PT ;  /* 0x0000000405057212 */ /* 0x000fe400078e3cff */
[----:B------:R-:W-:Y:S02]  /*51560*/  LOP3.LUT R7, R7, R6, RZ, 0x3c, !PT ;  /* 0x0000000607077212 */ /* 0x000fe400078e3cff */
[----:B------:R-:W-:Y:S02]  /*51570*/  LOP3.LUT R14, R15, R14, RZ, 0x3c, !PT ;  /* 0x0000000e0f0e7212 */ /* 0x000fe400078e3cff */
[----:B------:R-:W-:Y:S01]  /*51580*/  LOP3.LUT R9, R9, R8, RZ, 0x3c, !PT ;  /* 0x0000000809097212 */ /* 0x000fe200078e3cff */
[----:B------:R1:W-:Y:S01]  /*51590*/  STL.64 [R1+0xc60], R26 ;  /* 0x000c601a01007387 */ /* 0x0003e20000100a00 */
[----:B------:R-:W-:Y:S01]  /*515a0*/  IADD3.X R16, R23, UR8, RZ, P1, !PT ;  /* 0x0000000817107c10 */ /* 0x000fe20008ffe4ff */
[----:B------:R-:W-:Y:S01]  /*515b0*/  IMAD.MOV.U32 R23, RZ, RZ, R12 ;  /* 0x000000ffff177224 */ /* 0x000fe200078e000c */
[----:B------:R-:W-:Y:S01]  /*515c0*/  LOP3.LUT R11, R11, R10, RZ, 0x3c, !PT ;  /* 0x0000000a0b0b7212 */ /* 0x000fe200078e3cff */
[----:B------:R-:W-:Y:S01]  /*515d0*/  STL.64 [R1+0xc20], R4 ;  /* 0x000c200401007387 */ /* 0x000fe20000100a00 */
[----:B------:R-:W-:-:S02]  /*515e0*/  MOV R22, R13 ;  /* 0x0000000d00167202 */ /* 0x000fc40000000f00 */
[----:B------:R-:W-:Y:S01]  /*515f0*/  LOP3.LUT R15, R15, R14, RZ, 0x3c, !PT ;  /* 0x0000000e0f0f7212 */ /* 0x000fe200078e3cff */
[----:B------:R-:W-:Y:S04]  /*51600*/  STL.64 [R1+0xbe0], R6 ;  /* 0x000be00601007387 */ /* 0x000fe80000100a00 */
[----:B------:R-:W-:Y:S04]  /*51610*/  STL.64 [R1+0xba8], R8 ;  /* 0x000ba80801007387 */ /* 0x000fe80000100a00 */
[----:B------:R-:W-:Y:S04]  /*51620*/  STL.64 [R1+0xb28], R10 ;  /* 0x000b280a01007387 */ /* 0x000fe80000100a00 */
[----:B------:R-:W-:Y:S04]  /*51630*/  STL.64 [R1+0xaa0], R22 ;  /* 0x000aa01601007387 */ /* 0x000fe80000100a00 */
[----:B------:R-:W-:Y:S04]  /*51640*/  STL.64 [R1+0xb00], R14 ;  /* 0x000b000e01007387 */ /* 0x000fe80000100a00 */
[----:B------:R-:W2:Y:S01]  /*51650*/  LDL.LU.64 R78, [R1+0xa98] ;  /* 0x000a9800014e7983 */ /* 0x000ea20000300a00 */
[----:B------:R-:W-:Y:S01]  /*51660*/  MOV R24, R17 ;  /* 0x0000001100187202 */ /* 0x000fe20000000f00 */
[----:B------:R-:W-:-:S05]  /*51670*/  IMAD.MOV.U32 R25, RZ, RZ, R16 ;  /* 0x000000ffff197224 */ /* 0x000fca00078e0010 */
[----:B------:R1:W-:Y:S04]  /*51680*/  STL.64 [R1+0xad0], R24 ;  /* 0x000ad01801007387 */ /* 0x0003e80000100a00 */
[----:B------:R-:W2:Y:S04]  /*51690*/  LDL.LU.64 R76, [R1+0xc50] ;  /* 0x000c5000014c7983 */ /* 0x000ea80000300a00 */
[----:B------:R-:W2:Y:S04]  /*516a0*/  LDL.LU.64 R34, [R1+0xc10] ;  /* 0x000c100001227983 */ /* 0x000ea80000300a00 */
[----:B------:R-:W2:Y:S01]  /*516b0*/  LDL.LU.64 R32, [R1+0xbd0] ;  /* 0x000bd00001207983 */ /* 0x000ea20000300a00 */
[----:B------:R-:W-:-:S03]  /*516c0*/  LOP3.LUT R2, R19, 0x10, RZ, 0x3c, !PT ;  /* 0x0000001013027812 */ /* 0x000fc600078e3cff */
[----:B------:R-:W2:Y:S02]  /*516d0*/  LDL.LU.64 R30, [R1+0xb98] ;  /* 0x000b9800011e7983 */ /* 0x000ea40000300a00 */
[----:B------:R-:W-:Y:S02]  /*516e0*/  VIADD R2, R2, UR12 ;  /* 0x0000000c02027c36 */ /* 0x000fe40008000000 */
[----:B------:R-:W2:Y:S04]  /*516f0*/  LDL.LU.64 R28, [R1+0xb18] ;  /* 0x000b1800011c7983 */ /* 0x000ea80000300a00 */
[----:B------:R-:W-:Y:S04]  /*51700*/  LDGSTS.E [R2+0x40100], desc[UR14][R26.64], P0 ;  /* 0x401000001a027fae */ /* 0x000fe8000812184e */
[----:B------:R-:W-:Y:S04]  /*51710*/  LDGSTS.E [R2+0x40900], desc[UR14][R4.64], P0 ;  /* 0x4090000004027fae */ /* 0x000fe8000812184e */
[----:B------:R-:W-:Y:S04]  /*51720*/  LDGSTS.E [R2+0x41100], desc[UR14][R6.64], P0 ;  /* 0x4110000006027fae */ /* 0x000fe8000812184e */
[----:B-1----:R-:W2:Y:S04]  /*51730*/  LDL.LU.64 R26, [R1+0xaf0] ;  /* 0x000af000011a7983 */ /* 0x002ea80000300a00 */
[----:B------:R-:W-:Y:S04]  /*51740*/  LDGSTS.E [R2+0x41900], desc[UR14][R8.64], P0 ;  /* 0x4190000008027fae */ /* 0x000fe8000812184e */
[----:B------:R-:W-:Y:S04]  /*51750*/  LDGSTS.E [R2+0x42100], desc[UR14][R10.64], P0 ;  /* 0x421000000a027fae */ /* 0x000fe8000812184e */
[----:B------:R-:W-:Y:S04]  /*51760*/  LDGSTS.E [R2+0x42900], desc[UR14][R14.64], P0 ;  /* 0x429000000e027fae */ /* 0x000fe8000812184e */
[----:B------:R-:W-:Y:S04]  /*51770*/  LDGSTS.E [R2+0x43100], desc[UR14][R24.64], P0 ;  /* 0x4310000018027fae */ /* 0x000fe8000812184e */
[----:B------:R1:W-:Y:S04]  /*51780*/  LDGSTS.E [R2+0x43900], desc[UR14][R22.64], P0 ;  /* 0x4390000016027fae */ /* 0x0003e8000812184e */
[----:B------:R-:W2:Y:S04]  /*51790*/  LDL.LU.64 R24, [R1+0xa90] ;  /* 0x000a900001187983 */ /* 0x000ea80000300a00 */
[----:B------:R-:W2:Y:S01]  /*517a0*/  LDL.LU.64 R22, [R1+0xac0] ;  /* 0x000ac00001167983 */ /* 0x000ea20000300a00 */
[----:B---3--:R-:W-:-:S04]  /*517b0*/  IADD3 R3, P1, R92, UR16, RZ ;  /* 0x000000105c037c10 */ /* 0x008fc8000ff3e0ff */
        /* <DEDUP_REMOVED lines=9> */
[----:B----4-:R-:W-:-:S04]  /*51850*/  IADD3 R13, P1, R82, UR16, RZ ;  /* 0x00000010520d7c10 */ /* 0x010fc8000ff3e0ff */
[----:B------:R-:W-:Y:S02]  /*51860*/  IADD3.X R12, R83, UR8, RZ, P1, !PT ;  /* 0x00000008530c7c10 */ /* 0x000fe40008ffe4ff */
[----:B--2---:R-:W-:Y:S02]  /*51870*/  IADD3 R15, P1, R80, UR16, RZ ;  /* 0x00000010500f7c10 */ /* 0x004fe4000ff3e0ff */
[----:B------:R-:W-:Y:S02]  /*51880*/  LOP3.LUT R5, R5, R4, RZ, 0x3c, !PT ;  /* 0x0000000405057212 */ /* 0x000fe400078e3cff */
[----:B------:R-:W-:Y:S01]  /*51890*/  IADD3.X R14, R81, UR8, RZ, P1, !PT ;  /* 0x00000008510e7c10 */ /* 0x000fe20008ffe4ff */
[----:B------:R-:W-:Y:S01]  /*518a0*/  IMAD.MOV.U32 R81, RZ, RZ, R2 ;  /* 0x000000ffff517224 */ /* 0x000fe200078e0002 */
[----:B------:R-:W-:Y:S02]  /*518b0*/  LOP3.LUT R7, R7, R6, RZ, 0x3c, !PT ;  /* 0x0000000607077212 */ /* 0x000fe400078e3cff */
[----:B------:R-:W-:-:S02]  /*518c0*/  LOP3.LUT R9, R9, R8, RZ, 0x3c, !PT ;  /* 0x0000000809097212 */ /* 0x000fc400078e3cff */
[----:B------:R-:W-:Y:S02]  /*518d0*/  LOP3.LUT R2, R19, 0x20, RZ, 0x3c, !PT ;  /* 0x0000002013027812 */ /* 0x000fe400078e3cff */
[----:B------:R-:W-:Y:S02]  /*518e0*/  LOP3.LUT R11, R11, R10, RZ, 0x3c, !PT ;  /* 0x0000000a0b0b7212 */ /* 0x000fe400078e3cff */
[----:B------:R-:W-:Y:S02]  /*518f0*/  LOP3.LUT R4, R5, R4, RZ, 0x3c, !PT ;  /* 0x0000000405047212 */ /* 0x000fe400078e3cff */
[----:B------:R-:W-:Y:S02]  /*51900*/  LOP3.LUT R13, R13, R12, RZ, 0x3c, !PT ;  /* 0x0000000c0d0d7212 */ /* 0x000fe400078e3cff */
[----:B------:R-:W-:Y:S02]  /*51910*/  LOP3.LUT R6, R7, R6, RZ, 0x3c, !PT ;  /* 0x0000000607067212 */ /* 0x000fe400078e3cff */
[----:B------:R-:W-:-:S02]  /*51920*/  LOP3.LUT R15, R15, R14, RZ, 0x3c, !PT ;  /* 0x0000000e0f0f7212 */ /* 0x000fc400078e3cff */
[----:B------:R-:W-:Y:S02]  /*51930*/  LOP3.LUT R8, R9, R8, RZ, 0x3c, !PT ;  /* 0x0000000809087212 */ /* 0x000fe400078e3cff */
[----:B------:R-:W-:Y:S02]  /*51940*/  MOV R80, R3 ;  /* 0x0000000300507202 */ /* 0x000fe40000000f00 */
[----:B------:R-:W-:Y:S02]  /*51950*/  IADD3 R2, R2, UR12, RZ ;  /* 0x0000000c02027c10 */ /* 0x000fe4000fffe0ff */
[----:B------:R-:W-:Y:S02]  /*51960*/  LOP3.LUT R10, R11, R10, RZ, 0x3c, !PT ;  /* 0x0000000a0b0a7212 */ /* 0x000fe400078e3cff */
[----:B------:R-:W-:Y:S01]  /*51970*/  LOP3.LUT R5, R5, R4, RZ, 0x3c, !PT ;  /* 0x0000000405057212 */ /* 0x000fe200078e3cff */
[----:B------:R-:W-:Y:S01]  /*51980*/  LDGSTS.E [R2+0x40200], desc[UR14][R80.64], P0 ;  /* 0x4020000050027fae */ /* 0x000fe2000812184e */
[----:B------:R-:W-:-:S02]  /*51990*/  LOP3.LUT R12, R13, R12, RZ, 0x3c, !PT ;  /* 0x0000000c0d0c7212 */ /* 0x000fc400078e3cff */
[----:B------:R-:W-:Y:S01]  /*519a0*/  LOP3.LUT R7, R7, R6, RZ, 0x3c, !PT ;  /* 0x0000000607077212 */ /* 0x000fe200078e3cff */
[----:B------:R-:W-:Y:S01]  /*519b0*/  LDGSTS.E [R2+0x40a00], desc[UR14][R4.64], P0 ;  /* 0x40a0000004027fae */ /* 0x000fe2000812184e */
[----:B------:R-:W-:Y:S02]  /*519c0*/  LOP3.LUT R14, R15, R14, RZ, 0x3c, !PT ;  /* 0x0000000e0f0e7212 */ /* 0x000fe400078e3cff */
[----:B------:R-:W-:Y:S01]  /*519d0*/  LOP3.LUT R9, R9, R8, RZ, 0x3c, !PT ;  /* 0x0000000809097212 */ /* 0x000fe200078e3cff */
[----:B------:R-:W-:Y:S01]  /*519e0*/  LDGSTS.E [R2+0x41200], desc[UR14][R6.64], P0 ;  /* 0x4120000006027fae */ /* 0x000fe2000812184e */
[----:B------:R-:W-:Y:S02]  /*519f0*/  LOP3.LUT R11, R11, R10, RZ, 0x3c, !PT ;  /* 0x0000000a0b0b7212 */ /* 0x000fe400078e3cff */
[----:B------:R-:W-:Y:S01]  /*51a00*/  LOP3.LUT R13, R13, R12, RZ, 0x3c, !PT ;  /* 0x0000000c0d0d7212 */ /* 0x000fe200078e3cff */
[----:B------:R-:W-:Y:S01]  /*51a10*/  LDGSTS.E [R2+0x41a00], desc[UR14][R8.64], P0 ;  /* 0x41a0000008027fae */ /* 0x000fe2000812184e */
[----:B------:R-:W-:-:S02]  /*51a20*/  LOP3.LUT R15, R15, R14, RZ, 0x3c, !PT ;  /* 0x0000000e0f0f7212 */ /* 0x000fc400078e3cff */
[----:B------:R-:W-:Y:S01]  /*51a30*/  IADD3 R17, P1, R78, UR16, RZ ;  /* 0x000000104e117c10 */ /* 0x000fe2000ff3e0ff */
[----:B------:R-:W-:Y:S03]  /*51a40*/  STL.64 [R1+0xc58], R80 ;  /* 0x000c585001007387 */ /* 0x000fe60000100a00 */
[----:B------:R-:W-:Y:S01]  /*51a50*/  IADD3.X R16, R79, UR8, RZ, P1, !PT ;  /* 0x000000084f107c10 */ /* 0x000fe20008ffe4ff */
[----:B------:R-:W-:Y:S01]  /*51a60*/  IMAD.MOV.U32 R78, RZ, RZ, R17 ;  /* 0x000000ffff4e7224 */ /* 0x000fe200078e0011 */
[----:B------:R-:W-:Y:S02]  /*51a70*/  LDGSTS.E [R2+0x42200], desc[UR14][R10.64], P0 ;  /* 0x422000000a027fae */ /* 0x000fe4000812184e */
[----:B------:R-:W-:Y:S02]  /*51a80*/  MOV R79, R16 ;  /* 0x00000010004f7202 */ /* 0x000fe40000000f00 */
[----:B------:R1:W-:Y:S01]  /*51a90*/  STL.64 [R1+0xc18], R4 ;  /* 0x000c180401007387 */ /* 0x0003e20000100a00 */
[----:B------:R-:W-:-:S03]  /*51aa0*/  IADD3 R3, P1, R76, UR16, RZ ;  /* 0x000000104c037c10 */ /* 0x000fc6000ff3e0ff */
[----:B------:R-:W-:Y:S04]  /*51ab0*/  LDGSTS.E [R2+0x42a00], desc[UR14][R12.64], P0 ;  /* 0x42a000000c027fae */ /* 0x000fe8000812184e */
[----:B------:R2:W-:Y:S04]  /*51ac0*/  STL.64 [R1+0xbd8], R6 ;  /* 0x000bd80601007387 */ /* 0x0005e80000100a00 */
[----:B------:R-:W-:Y:S04]  /*51ad0*/  LDGSTS.E [R2+0x43200], desc[UR14][R14.64], P0 ;  /* 0x432000000e027fae */ /* 0x000fe8000812184e */
[----:B------:R3:W-:Y:S04]  /*51ae0*/  STL.64 [R1+0xba0], R8 ;  /* 0x000ba00801007387 */ /* 0x0007e80000100a00 */
[----:B------:R4:W-:Y:S04]  /*51af0*/  LDGSTS.E [R2+0x43a00], desc[UR14][R78.64], P0 ;  /* 0x43a000004e027fae */ /* 0x0009e8000812184e */
[----:B------:R3:W-:Y:S04]  /*51b00*/  STL.64 [R1+0xb20], R10 ;  /* 0x000b200a01007387 */ /* 0x0007e80000100a00 */
[----:B------:R3:W-:Y:S01]  /*51b10*/  STL.64 [R1+0xaf8], R12 ;  /* 0x000af80c01007387 */ /* 0x0007e20000100a00 */
[----:B----4-:R-:W-:-:S03]  /*51b20*/  IADD3.X R2, R77, UR8, RZ, P1, !PT ;  /* 0x000000084d027c10 */ /* 0x010fc60008ffe4ff */
[----:B------:R4:W-:Y:S01]  /*51b30*/  STL.64 [R1+0xac8], R14 ;  /* 0x000ac80e01007387 */ /* 0x0009e20000100a00 */
[----:B-1----:R-:W-:-:S03]  /*51b40*/  IADD3 R5, P1, R34, UR16, RZ ;  /* 0x0000001022057c10 */ /* 0x002fc6000ff3e0ff */
[----:B------:R1:W-:Y:S01]  /*51b50*/  STL.64 [R1+0xa98], R78 ;  /* 0x000a984e01007387 */ /* 0x0003e20000100a00 */
[----:B------:R-:W-:-:S03]  /*51b60*/  IADD3.X R4, R35, UR8, RZ, P1, !PT ;  /* 0x0000000823047c10 */ /* 0x000fc60008ffe4ff */
[----:B------:R-:W4:Y:S01]  /*51b70*/  LDL.LU.64 R92, [R1+0xc48] ;  /* 0x000c4800015c7983 */ /* 0x000f220000300a00 */
[----:B--2---:R-:W-:-:S03]  /*51b80*/  IADD3 R7, P1, R32, UR16, RZ ;  /* 0x0000001020077c10 */ /* 0x004fc6000ff3e0ff */
[----:B------:R-:W2:Y:S01]  /*51b90*/  LDL.LU.64 R90, [R1+0xc08] ;  /* 0x000c0800015a7983 */ /* 0x000ea20000300a00 */
[----:B------:R-:W-:Y:S02]  /*51ba0*/  IADD3.X R6, R33, UR8, RZ, P1, !PT ;  /* 0x0000000821067c10 */ /* 0x000fe40008ffe4ff */
[----:B---3--:R-:W-:Y:S01]  /*51bb0*/  IADD3 R9, P1, R30, UR16, RZ ;  /* 0x000000101e097c10 */ /* 0x008fe2000ff3e0ff */
[----:B------:R-:W3:Y:S03]  /*51bc0*/  LDL.LU.64 R88, [R1+0xa70] ;  /* 0x000a700001587983 */ /* 0x000ee60000300a00 */
[----:B------:R-:W-:Y:S01]  /*51bd0*/  IADD3.X R8, R31, UR8, RZ, P1, !PT ;  /* 0x000000081f087c10 */ /* 0x000fe20008ffe4ff */
[----:B------:R-:W3:Y:S01]  /*51be0*/  LDL.LU.64 R86, [R1+0xb90] ;  /* 0x000b900001567983 */ /* 0x000ee20000300a00 */
[----:B------:R-:W-:Y:S02]  /*51bf0*/  IADD3 R11, P1, R28, UR16, RZ ;  /* 0x000000101c0b7c10 */ /* 0x000fe4000ff3e0ff */
[----:B------:R-:W-:Y:S01]  /*51c00*/  LOP3.LUT R5, R5, R4, RZ, 0x3c, !PT ;  /* 0x0000000405057212 */ /* 0x000fe200078e3cff */
[----:B------:R-:W3:Y:S01]  /*51c10*/  LDL.LU.64 R84, [R1+0xb68] ;  /* 0x000b680001547983 */ /* 0x000ee20000300a00 */
[----:B------:R-:W-:-:S02]  /*51c20*/  IADD3.X R10, R29, UR8, RZ, P1, !PT ;  /* 0x000000081d0a7c10 */ /* 0x000fc40008ffe4ff */
[----:B------:R-:W-:Y:S01]  /*51c30*/  IADD3 R13, P1, R26, UR16, RZ ;  /* 0x000000101a0d7c10 */ /* 0x000fe2000ff3e0ff */
[----:B------:R-:W3:Y:S01]  /*51c40*/  LDL.LU.64 R82, [R1+0xae8] ;  /* 0x000ae80001527983 */ /* 0x000ee20000300a00 */
[----:B------:R-:W-:Y:S02]  /*51c50*/  LOP3.LUT R7, R7, R6, RZ, 0x3c, !PT ;  /* 0x0000000607077212 */ /* 0x000fe400078e3cff */
[----:B------:R-:W-:Y:S02]  /*51c60*/  IADD3.X R12, R27, UR8, RZ, P1, !PT ;  /* 0x000000081b0c7c10 */ /* 0x000fe40008ffe4ff */
[----:B------:R-:W-:Y:S02]  /*51c70*/  LOP3.LUT R9, R9, R8, RZ, 0x3c, !PT ;  /* 0x0000000809097212 */ /* 0x000fe400078e3cff */
[----:B------:R-:W-:Y:S02]  /*51c80*/  LOP3.LUT R11, R11, R10, RZ, 0x3c, !PT ;  /* 0x0000000a0b0b7212 */ /* 0x000fe400078e3cff */
[----:B------:R-:W-:Y:S01]  /*51c90*/  LOP3.LUT R4, R5, R4, RZ, 0x3c, !PT ;  /* 0x0000000405047212 */ /* 0x000fe200078e3cff */
[----:B------:R-:W-:Y:S01]  /*51ca0*/  IMAD.MOV.U32 R26, RZ, RZ, R3 ;  /* 0x000000ffff1a7224 */ /* 0x000fe200078e0003 */
[----:B------:R-:W-:Y:S01]  /*51cb0*/  LOP3.LUT R13, R13, R12, RZ, 0x3c, !PT ;  /* 0x0000000c0d0d7212 */ /* 0x000fe200078e3cff */
[----:B------:R-:W3:Y:S01]  /*51cc0*/  LDL.LU.64 R80, [R1+0xab8] ;  /* 0x000ab80001507983 */ /* 0x000ee20000300a00 */
[----:B------:R-:W-:-:S02]  /*51cd0*/  LOP3.LUT R6, R7, R6, RZ, 0x3c, !PT ;  /* 0x0000000607067212 */ /* 0x000fc400078e3cff */
[----:B------:R-:W-:Y:S02]  /*51ce0*/  LOP3.LUT R8, R9, R8, RZ, 0x3c, !PT ;  /* 0x0000000809087212 */ /* 0x000fe400078e3cff */
[----:B------:R-:W-:Y:S02]  /*51cf0*/  MOV R27, R2 ;  /* 0x00000002001b7202 */ /* 0x000fe40000000f00 */
[----:B------:R-:W-:Y:S02]  /*51d00*/  LOP3.LUT R10, R11, R10, RZ, 0x3c, !PT ;  /* 0x0000000a0b0a7212 */ /* 0x000fe400078e3cff */
[----:B----4-:R-:W-:Y:S02]  /*51d10*/  IADD3 R15, P1, R24, UR16, RZ ;  /* 0x00000010180f7c10 */ /* 0x010fe4000ff3e0ff */
[----:B------:R-:W-:Y:S02]  /*51d20*/  LOP3.LUT R5, R5, R4, RZ, 0x3c, !PT ;  /* 0x0000000405057212 */ /* 0x000fe400078e3cff */
[----:B------:R-:W-:-:S02]  /*51d30*/  LOP3.LUT R12, R13, R12, RZ, 0x3c, !PT ;  /* 0x0000000c0d0c7212 */ /* 0x000fc400078e3cff */
[----:B------:R-:W-:Y:S02]  /*51d40*/  LOP3.LUT R7, R7, R6, RZ, 0x3c, !PT ;  /* 0x0000000607077212 */ /* 0x000fe400078e3cff */
[----:B------:R-:W-:Y:S01]  /*51d50*/  LOP3.LUT R9, R9, R8, RZ, 0x3c, !PT ;  /* 0x0000000809097212 */ /* 0x000fe200078e3cff */
[----:B------:R4:W-:Y:S01]  /*51d60*/  STL.64 [R1+0xc50], R26 ;  /* 0x000c501a01007387 */ /* 0x0009e20000100a00 */
[----:B------:R-:W-:Y:S02]  /*51d70*/  LOP3.LUT R11, R11, R10, RZ, 0x3c, !PT ;  /* 0x0000000a0b0b7212 */ /* 0x000fe400078e3cff */
[----:B------:R-:W-:Y:S01]  /*51d80*/  IADD3.X R14, R25, UR8, RZ, P1, !PT ;  /* 0x00000008190e7c10 */ /* 0x000fe20008ffe4ff */
[----:B------:R-:W-:Y:S01]  /*51d90*/  STL.64 [R1+0xc10], R4 ;  /* 0x000c100401007387 */ /* 0x000fe20000100a00 */
[----:B------:R-:W-:Y:S02]  /*51da0*/  LOP3.LUT R13, R13, R12, RZ, 0x3c, !PT ;  /* 0x0000000c0d0d7212 */ /* 0x000fe400078e3cff */
[----:B------:R-:W-:Y:S01]  /*51db0*/  IADD3 R17, P1, R22, UR16, RZ ;  /* 0x0000001016117c10 */ /* 0x000fe2000ff3e0ff */
[----:B------:R-:W-:Y:S04]  /*51dc0*/  STL.64 [R1+0xbd0], R6 ;  /* 0x000bd00601007387 */ /* 0x000fe80000100a00 */
[----:B------:R-:W-:Y:S01]  /*51dd0*/  STL.64 [R1+0xb98], R8 ;  /* 0x000b980801007387 */ /* 0x000fe20000100a00 */
[----:B------:R-:W-:-:S03]  /*51de0*/  IADD3.X R16, R23, UR8, RZ, P1, !PT ;  /* 0x0000000817107c10 */ /* 0x000fc60008ffe4ff */
[----:B------:R-:W-:Y:S04]  /*51df0*/  STL.64 [R1+0xb18], R10 ;  /* 0x000b180a01007387 */ /* 0x000fe80000100a00 */
[----:B------:R-:W-:Y:S01]  /*51e00*/  STL.64 [R1+0xaf0], R12 ;  /* 0x000af00c01007387 */ /* 0x000fe20000100a00 */
[----:B------:R-:W-:-:S03]  /*51e10*/  MOV R22, R15 ;  /* 0x0000000f00167202 */ /* 0x000fc60000000f00 */
[----:B-1----:R-:W3:Y:S01]  /*51e20*/  LDL.LU.64 R78, [R1+0xa88] ;  /* 0x000a8800014e7983 */ /* 0x002ee20000300a00 */
[----:B------:R-:W-:Y:S01]  /*51e30*/  IMAD.MOV.U32 R23, RZ, RZ, R14 ;  /* 0x000000ffff177224 */ /* 0x000fe200078e000e */
[----:B------:R-:W-:Y:S01]  /*51e40*/  MOV R24, R17 ;  /* 0x0000001100187202 */ /* 0x000fe20000000f00 */
[----:B------:R-:W-:-:S03]  /*51e50*/  IMAD.MOV.U32 R25, RZ, RZ, R16 ;  /* 0x000000ffff197224 */ /* 0x000fc600078e0010 */
[----:B------:R-:W-:Y:S04]  /*51e60*/  STL.64 [R1+0xa90], R22 ;  /* 0x000a901601007387 */ /* 0x000fe80000100a00 */
[----:B------:R1:W-:Y:S04]  /*51e70*/  STL.64 [R1+0xac0], R24 ;  /* 0x000ac01801007387 */ /* 0x0003e80000100a00 */
[----:B------:R-:W3:Y:S04]  /*51e80*/  LDL.LU.64 R76, [R1+0xc40] ;  /* 0x000c4000014c7983 */ /* 0x000ee80000300a00 */
[----:B------:R-:W3:Y:S01]  /*51e90*/  LDL.LU.64 R34, [R1+0xc00] ;  /* 0x000c000001227983 */ /* 0x000ee20000300a00 */
[----:B------:R-:W-:-:S03]  /*51ea0*/  LOP3.LUT R2, R19, 0x30, RZ, 0x3c, !PT ;  /* 0x0000003013027812 */ /* 0x000fc600078e3cff */
[----:B------:R-:W3:Y:S04]  /*51eb0*/  LDL.LU.64 R32, [R1+0xbc8] ;  /* 0x000bc80001207983 */ /* 0x000ee80000300a00 */
[----:B------:R-:W3:Y:S01]  /*51ec0*/  LDL.LU.64 R30, [R1+0xb88] ;  /* 0x000b8800011e7983 */ /* 0x000ee20000300a00 */
[----:B------:R-:W-:-:S03]  /*51ed0*/  VIADD R2, R2, UR12 ;  /* 0x0000000c02027c36 */ /* 0x000fc60008000000 */
[----:B------:R-:W3:Y:S04]  /*51ee0*/  LDL.LU.64 R28, [R1+0xb10] ;  /* 0x000b1000011c7983 */ /* 0x000ee80000300a00 */
[----:B------:R-:W-:Y:S04]  /*51ef0*/  LDGSTS.E [R2+0x40300], desc[UR14][R26.64], P0 ;  /* 0x403000001a027fae */ /* 0x000fe8000812184e */
[----:B------:R-:W-:Y:S04]  /*51f00*/  LDGSTS.E [R2+0x40b00], desc[UR14][R4.64], P0 ;  /* 0x40b0000004027fae */ /* 0x000fe8000812184e */
[----:B------:R-:W-:Y:S04]  /*51f10*/  LDGSTS.E [R2+0x41300], desc[UR14][R6.64], P0 ;  /* 0x4130000006027fae */ /* 0x000fe8000812184e */
[----:B----4-:R-:W4:Y:S04]  /*51f20*/  LDL.LU.64 R26, [R1+0xae0] ;  /* 0x000ae000011a7983 */ /* 0x010f280000300a00 */
[----:B------:R-:W-:Y:S04]  /*51f30*/  LDGSTS.E [R2+0x41b00], desc[UR14][R8.64], P0 ;  /* 0x41b0000008027fae */ /* 0x000fe8000812184e */
[----:B------:R-:W-:Y:S04]  /*51f40*/  LDGSTS.E [R2+0x42300], desc[UR14][R10.64], P0 ;  /* 0x423000000a027fae */ /* 0x000fe8000812184e */
[----:B------:R-:W-:Y:S04]  /*51f50*/  LDGSTS.E [R2+0x42b00], desc[UR14][R12.64], P0 ;  /* 0x42b000000c027fae */ /* 0x000fe8000812184e */
[----:B------:R-:W-:Y:S04]  /*51f60*/  LDGSTS.E [R2+0x43300], desc[UR14][R24.64], P0 ;  /* 0x4330000018027fae */ /* 0x000fe8000812184e */
[----:B------:R2:W-:Y:S04]  /*51f70*/  LDGSTS.E [R2+0x43b00], desc[UR14][R22.64], P0 ;  /* 0x43b0000016027fae */ /* 0x0005e8000812184e */
[----:B-1----:R-:W4:Y:S04]  /*51f80*/  LDL.LU.64 R24, [R1+0xab0] ;  /* 0x000ab00001187983 */ /* 0x002f280000300a00 */
[----:B------:R-:W4:Y:S01]  /*51f90*/  LDL.LU.64 R22, [R1+0xa80] ;  /* 0x000a800001167983 */ /* 0x000f220000300a00 */
[----:B------:R-:W-:-:S04]  /*51fa0*/  IADD3 R3, P1, R92, UR16, RZ ;  /* 0x000000105c037c10 */ /* 0x000fc8000ff3e0ff */
[----:B--2---:R-:W-:Y:S02]  /*51fb0*/  IADD3.X R2, R93, UR8, RZ, P1, !PT ;  /* 0x000000085d027c10 */ /* 0x004fe40008ffe4ff */
[----:B------:R-:W-:-:S04]  /*51fc0*/  IADD3 R5, P1, R90, UR16, RZ ;  /* 0x000000105a057c10 */ /* 0x000fc8000ff3e0ff */
        /* <DEDUP_REMOVED lines=23> */
[----:B------:R-:W-:Y:S02]  /*52140*/  LOP3.LUT R8, R9, R8, RZ, 0x3c, !PT ;  /* 0x0000000809087212 */ /* 0x000fe400078e3cff */
[----:B------:R-:W-:Y:S02]  /*52150*/  IADD3 R2, R2, UR12, RZ ;  /* 0x0000000c02027c10 */ /* 0x000fe4000fffe0ff */
[----:B------:R-:W-:Y:S02]  /*52160*/  LOP3.LUT R5, R5, R4, RZ, 0x3c, !PT ;  /* 0x0000000405057212 */ /* 0x000fe400078e3cff */
[----:B------:R-:W-:Y:S01]  /*52170*/  LOP3.LUT R12, R13, R12, RZ, 0x3c, !PT ;  /* 0x0000000c0d0c7212 */ /* 0x000fe200078e3cff */
[----:B------:R-:W-:Y:S01]  /*52180*/  LDGSTS.E [R2+0x40400], desc[UR14][R80.64], P0 ;  /* 0x4040000050027fae */ /* 0x000fe2000812184e */
[----:B------:R-:W-:-:S02]  /*52190*/  LOP3.LUT R14, R15, R14, RZ, 0x3c, !PT ;  /* 0x0000000e0f0e7212 */ /* 0x000fc400078e3cff */
[----:B------:R-:W-:Y:S01]  /*521a0*/  IADD3 R17, P1, R78, UR16, RZ ;  /* 0x000000104e117c10 */ /* 0x000fe2000ff3e0ff */
[----:B------:R-:W-:Y:S01]  /*521b0*/  LDGSTS.E [R2+0x40c00], desc[UR14][R4.64], P0 ;  /* 0x40c0000004027fae */ /* 0x000fe2000812184e */
[----:B------:R-:W-:Y:S02]  /*521c0*/  LOP3.LUT R11, R11, R10, RZ, 0x3c, !PT ;  /* 0x0000000a0b0b7212 */ /* 0x000fe400078e3cff */
[----:B------:R-:W-:Y:S02]  /*521d0*/  IADD3.X R16, R79, UR8, RZ, P1, !PT ;  /* 0x000000084f107c10 */ /* 0x000fe40008ffe4ff */
[----:B------:R-:W-:Y:S02]  /*521e0*/  LOP3.LUT R7, R7, R6, RZ, 0x3c, !PT ;  /* 0x0000000607077212 */ /* 0x000fe400078e3cff */
[----:B------:R-:W-:Y:S02]  /*521f0*/  LOP3.LUT R9, R9, R8, RZ, 0x3c, !PT ;  /* 0x0000000809097212 */ /* 0x000fe400078e3cff */
[----:B------:R-:W-:Y:S01]  /*52200*/  LOP3.LUT R13, R13, R12, RZ, 0x3c, !PT ;  /* 0x0000000c0d0d7212 */ /* 0x000fe200078e3cff */
[----:B------:R-:W-:Y:S01]  /*52210*/  IMAD.MOV.U32 R78, RZ, RZ, R17 ;  /* 0x000000ffff4e7224 */ /* 0x000fe200078e0011 */
[----:B------:R-:W-:Y:S01]  /*52220*/  LOP3.LUT R15, R15, R14, RZ, 0x3c, !PT ;  /* 0x0000000e0f0f7212 */ /* 0x000fe200078e3cff */
[----:B------:R-:W-:Y:S01]  /*52230*/  LDGSTS.E [R2+0x41400], desc[UR14][R10.64], P0 ;  /* 0x414000000a027fae */ /* 0x000fe2000812184e */
[----:B------:R-:W-:-:S02]  /*52240*/  MOV R79, R16 ;  /* 0x00000010004f7202 */ /* 0x000fc40000000f00 */
[----:B------:R-:W-:Y:S01]  /*52250*/  IADD3 R3, P1, R76, UR16, RZ ;  /* 0x000000104c037c10 */ /* 0x000fe2000ff3e0ff */
[----:B------:R-:W-:Y:S04]  /*52260*/  LDGSTS.E [R2+0x41c00], desc[UR14][R6.64], P0 ;  /* 0x41c0000006027fae */ /* 0x000fe8000812184e */
[----:B------:R-:W-:Y:S04]  /*52270*/  LDGSTS.E [R2+0x42400], desc[UR14][R8.64], P0 ;  /* 0x4240000008027fae */ /* 0x000fe8000812184e */
[----:B------:R-:W-:Y:S04]  /*52280*/  LDGSTS.E [R2+0x42c00], desc[UR14][R12.64], P0 ;  /* 0x42c000000c027fae */ /* 0x000fe8000812184e */
[----:B------:R-:W-:Y:S04]  /*52290*/  STL.64 [R1+0xc48], R80 ;  /* 0x000c485001007387 */ /* 0x000fe80000100a00 */
[----:B------:R-:W-:Y:S04]  /*522a0*/  LDGSTS.E [R2+0x43400], desc[UR14][R14.64], P0 ;  /* 0x434000000e027fae */ /* 0x000fe8000812184e */
[----:B------:R1:W-:Y:S04]  /*522b0*/  STL.64 [R1+0xc08], R4 ;  /* 0x000c080401007387 */ /* 0x0003e80000100a00 */
[----:B------:R2:W-:Y:S04]  /*522c0*/  LDGSTS.E [R2+0x43c00], desc[UR14][R78.64], P0 ;  /* 0x43c000004e027fae */ /* 0x0005e8000812184e */
[----:B------:R3:W-:Y:S04]  /*522d0*/  STL.64 [R1+0xb90], R6 ;  /* 0x000b900601007387 */ /* 0x0007e80000100a00 */
[----:B------:R3:W-:Y:S01]  /*522e0*/  STL.64 [R1+0xb68], R8 ;  /* 0x000b680801007387 */ /* 0x0007e20000100a00 */
[----:B--2---:R-:W-:-:S03]  /*522f0*/  IADD3.X R2, R77, UR8, RZ, P1, !PT ;  /* 0x000000084d027c10 */ /* 0x004fc60008ffe4ff */
[----:B------:R-:W-:Y:S01]  /*52300*/  STL.64 [R1+0xae8], R12 ;  /* 0x000ae80c01007387 */ /* 0x000fe20000100a00 */
[----:B-1----:R-:W-:-:S03]  /*52310*/  IADD3 R5, P1, R34, UR16, RZ ;  /* 0x0000001022057c10 */ /* 0x002fc6000ff3e0ff */
[----:B------:R-:W-:Y:S01]  /*52320*/  STL.64 [R1+0xab8], R14 ;  /* 0x000ab80e01007387 */ /* 0x000fe20000100a00 */
[----:B------:R-:W-:-:S03]  /*52330*/  IADD3.X R4, R35, UR8, RZ, P1, !PT ;  /* 0x0000000823047c10 */ /* 0x000fc60008ffe4ff */
[----:B------:R1:W-:Y:S01]  /*52340*/  STL.64 [R1+0xa70], R10 ;  /* 0x000a700a01007387 */ /* 0x0003e20000100a00 */
[----:B---3--:R-:W-:-:S03]  /*52350*/  IADD3 R7, P1, R32, UR16, RZ ;  /* 0x0000001020077c10 */ /* 0x008fc6000ff3e0ff */
[----:B------:R2:W-:Y:S04]  /*52360*/  STL.64 [R1+0xa88], R78 ;  /* 0x000a884e01007387 */ /* 0x0005e80000100a00 */
[----:B------:R-:W3:Y:S01]  /*52370*/  LDL.LU.64 R92, [R1+0xc38] ;  /* 0x000c3800015c7983 */ /* 0x000ee20000300a00 */
[----:B------:R-:W-:Y:S02]  /*52380*/  IADD3.X R6, R33, UR8, RZ, P1, !PT ;  /* 0x0000000821067c10 */ /* 0x000fe40008ffe4ff */
[----:B------:R-:W-:Y:S01]  /*52390*/  IADD3 R9, P1, R30, UR16, RZ ;  /* 0x000000101e097c10 */ /* 0x000fe2000ff3e0ff */
[----:B------:R-:W3:Y:S03]  /*523a0*/  LDL.LU.64 R90, [R1+0xbf8] ;  /* 0x000bf800015a7983 */ /* 0x000ee60000300a00 */
[----:B------:R-:W-:Y:S01]  /*523b0*/  IADD3.X R8, R31, UR8, RZ, P1, !PT ;  /* 0x000000081f087c10 */ /* 0x000fe20008ffe4ff */
[----:B------:R-:W3:Y:S01]  /*523c0*/  LDL.LU.64 R88, [R1+0xbc0] ;  /* 0x000bc00001587983 */ /* 0x000ee20000300a00 */
[----:B-1----:R-:W-:-:S03]  /*523d0*/  IADD3 R11, P1, R28, UR16, RZ ;  /* 0x000000101c0b7c10 */ /* 0x002fc6000ff3e0ff */
[----:B------:R-:W3:Y:S01]  /*523e0*/  LDL.LU.64 R86, [R1+0xb80] ;  /* 0x000b800001567983 */ /* 0x000ee20000300a00 */
[----:B------:R-:W-:Y:S02]  /*523f0*/  IADD3.X R10, R29, UR8, RZ, P1, !PT ;  /* 0x000000081d0a7c10 */ /* 0x000fe40008ffe4ff */
[----:B----4-:R-:W-:Y:S01]  /*52400*/  IADD3 R13, P1, R26, UR16, RZ ;  /* 0x000000101a0d7c10 */ /* 0x010fe2000ff3e0ff */
[----:B------:R-:W4:Y:S01]  /*52410*/  LDL.LU.64 R84, [R1+0xb60] ;  /* 0x000b600001547983 */ /* 0x000f220000300a00 */
[----:B------:R-:W-:Y:S02]  /*52420*/  LOP3.LUT R5, R5, R4, RZ, 0x3c, !PT ;  /* 0x0000000405057212 */ /* 0x000fe400078e3cff */
[----:B------:R-:W-:Y:S01]  /*52430*/  IADD3.X R12, R27, UR8, RZ, P1, !PT ;  /* 0x000000081b0c7c10 */ /* 0x000fe20008ffe4ff */
[----:B------:R-:W4:Y:S01]  /*52440*/  LDL.LU.64 R82, [R1+0xb50] ;  /* 0x000b500001527983 */ /* 0x000f220000300a00 */
[----:B------:R-:W-:Y:S02]  /*52450*/  IADD3 R15, P1, R24, UR16, RZ ;  /* 0x00000010180f7c10 */ /* 0x000fe4000ff3e0ff */
[----:B------:R-:W-:Y:S01]  /*52460*/  LOP3.LUT R7, R7, R6, RZ, 0x3c, !PT ;  /* 0x0000000607077212 */ /* 0x000fe200078e3cff */
[----:B------:R-:W4:Y:S01]  /*52470*/  LDL.LU.64 R80, [R1+0xb40] ;  /* 0x000b400001507983 */ /* 0x000f220000300a00 */
[----:B------:R-:W-:-:S02]  /*52480*/  LOP3.LUT R9, R9, R8, RZ, 0x3c, !PT ;  /* 0x0000000809097212 */ /* 0x000fc400078e3cff */
[----:B------:R-:W-:Y:S02]  /*52490*/  LOP3.LUT R11, R11, R10, RZ, 0x3c, !PT ;  /* 0x0000000a0b0b7212 */ /* 0x000fe400078e3cff */
[----:B------:R-:W-:Y:S02]  /*524a0*/  IADD3.X R14, R25, UR8, RZ, P1, !PT ;  /* 0x00000008190e7c10 */ /* 0x000fe40008ffe4ff */
[----:B------:R-:W-:Y:S02]  /*524b0*/  LOP3.LUT R4, R5, R4, RZ, 0x3c, !PT ;  /* 0x0000000405047212 */ /* 0x000fe400078e3cff */
[----:B------:R-:W-:Y:S02]  /*524c0*/  LOP3.LUT R13, R13, R12, RZ, 0x3c, !PT ;  /* 0x0000000c0d0d7212 */ /* 0x000fe400078e3cff */
[----:B------:R-:W-:Y:S01]  /*524d0*/  LOP3.LUT R6, R7, R6, RZ, 0x3c, !PT ;  /* 0x0000000607067212 */ /* 0x000fe200078e3cff */
[----:B------:R-:W-:Y:S01]  /*524e0*/  IMAD.MOV.U32 R24, RZ, RZ, R3 ;  /* 0x000000ffff187224 */ /* 0x000fe200078e0003 */
[----:B------:R-:W-:-:S02]  /*524f0*/  LOP3.LUT R8, R9, R8, RZ, 0x3c, !PT ;  /* 0x0000000809087212 */ /* 0x000fc400078e3cff */
[----:B------:R-:W-:Y:S02]  /*52500*/  MOV R25, R2 ;  /* 0x0000000200197202 */ /* 0x000fe40000000f00 */
[----:B------:R-:W-:Y:S02]  /*52510*/  LOP3.LUT R10, R11, R10, RZ, 0x3c, !PT ;  /* 0x0000000a0b0a7212 */ /* 0x000fe400078e3cff */
[----:B------:R-:W-:Y:S02]  /*52520*/  IADD3 R17, P1, R22, UR16, RZ ;  /* 0x0000001016117c10 */ /* 0x000fe4000ff3e0ff */
[----:B------:R-:W-:Y:S02]  /*52530*/  LOP3.LUT R5, R5, R4, RZ, 0x3c, !PT ;  /* 0x0000000405057212 */ /* 0x000fe400078e3cff */
        /* <DEDUP_REMOVED lines=9> */
[C---:B------:R-:W-:Y:S01]  /*525d0*/  LOP3.LUT R14, R15.reuse, R14, RZ, 0x3c, !PT ;  /* 0x0000000e0f0e7212 */ /* 0x040fe200078e3cff */
[----:B------:R-:W-:Y:S01]  /*525e0*/  STL.64 [R1+0xbc8], R6 ;  /* 0x000bc80601007387 */ /* 0x000fe20000100a00 */
[----:B------:R-:W-:Y:S01]  /*525f0*/  MOV R22, R17 ;  /* 0x0000001100167202 */ /* 0x000fe20000000f00 */
[----:B------:R-:W-:Y:S01]  /*52600*/  IMAD.MOV.U32 R23, RZ, RZ, R16 ;  /* 0x000000ffff177224 */ /* 0x000fe200078e0010 */
[----:B------:R-:W-:Y:S01]  /*52610*/  LOP3.LUT R15, R15, R14, RZ, 0x3c, !PT ;  /* 0x0000000e0f0f7212 */ /* 0x000fe200078e3cff */
[----:B------:R-:W-:Y:S04]  /*52620*/  STL.64 [R1+0xb88], R8 ;  /* 0x000b880801007387 */ /* 0x000fe80000100a00 */
[----:B------:R-:W-:Y:S04]  /*52630*/  STL.64 [R1+0xb10], R10 ;  /* 0x000b100a01007387 */ /* 0x000fe80000100a00 */
[----:B------:R-:W-:Y:S04]  /*52640*/  STL.64 [R1+0xae0], R12 ;  /* 0x000ae00c01007387 */ /* 0x000fe80000100a00 */
[----:B--2---:R-:W2:Y:S04]  /*52650*/  LDL.LU.64 R78, [R1+0xb30] ;  /* 0x000b3000014e7983 */ /* 0x004ea80000300a00 */
[----:B------:R-:W-:Y:S04]  /*52660*/  STL.64 [R1+0xab0], R14 ;  /* 0x000ab00e01007387 */ /* 0x000fe80000100a00 */
        /* <DEDUP_REMOVED lines=8> */
[----:B------:R-:W2:Y:S04]  /*526f0*/  LDL.LU.64 R26, [R1+0xad8] ;  /* 0x000ad800011a7983 */ /* 0x000ea80000300a00 */
[----:B------:R-:W-:Y:S04]  /*52700*/  LDGSTS.E [R2+0x40500], desc[UR14][R24.64], P0 ;  /* 0x4050000018027fae */ /* 0x000fe8000812184e */
[----:B------:R-:W-:Y:S04]  /*52710*/  LDGSTS.E [R2+0x40d00], desc[UR14][R4.64], P0 ;  /* 0x40d0000004027fae */ /* 0x000fe8000812184e */
[----:B------:R-:W-:Y:S04]  /*52720*/  LDGSTS.E [R2+0x41500], desc[UR14][R6.64], P0 ;  /* 0x4150000006027fae */ /* 0x000fe8000812184e */
[----:B------:R-:W-:Y:S04]  /*52730*/  LDGSTS.E [R2+0x41d00], desc[UR14][R8.64], P0 ;  /* 0x41d0000008027fae */ /* 0x000fe8000812184e */
[----:B-1----:R-:W2:Y:S04]  /*52740*/  LDL.LU.64 R24, [R1+0xaa8] ;  /* 0x000aa80001187983 */ /* 0x002ea80000300a00 */
[----:B------:R-:W-:Y:S04]  /*52750*/  LDGSTS.E [R2+0x42500], desc[UR14][R10.64], P0 ;  /* 0x425000000a027fae */ /* 0x000fe8000812184e */
[----:B------:R-:W-:Y:S04]  /*52760*/  LDGSTS.E [R2+0x42d00], desc[UR14][R12.64], P0 ;  /* 0x42d000000c027fae */ /* 0x000fe8000812184e */
[----:B------:R-:W-:Y:S04]  /*52770*/  LDGSTS.E [R2+0x43500], desc[UR14][R14.64], P0 ;  /* 0x435000000e027fae */ /* 0x000fe8000812184e */
[----:B------:R1:W-:Y:S04]  /*52780*/  LDGSTS.E [R2+0x43d00], desc[UR14][R22.64], P0 ;  /* 0x43d0000016027fae */ /* 0x0003e8000812184e */
        /* <DEDUP_REMOVED lines=11> */
[----:B------:R-:W-:Y:S02]  /*52840*/  IADD3 R13, P1, R82, UR16, RZ ;  /* 0x00000010520d7c10 */ /* 0x000fe4000ff3e0ff */
[-C--:B------:R-:W-:Y:S02]  /*52850*/  LOP3.LUT R5, R5, R4.reuse, RZ, 0x3c, !PT ;  /* 0x0000000405057212 */ /* 0x080fe400078e3cff */
[----:B------:R-:W-:Y:S02]  /*52860*/  IADD3.X R12, R83, UR8, RZ, P1, !PT ;  /* 0x00000008530c7c10 */ /* 0x000fe40008ffe4ff */
[----:B------:R-:W-:Y:S02]  /*52870*/  IADD3 R15, P1, R80, UR16, RZ ;  /* 0x00000010500f7c10 */ /* 0x000fe4000ff3e0ff */
[----:B------:R-:W-:-:S02]  /*52880*/  LOP3.LUT R4, R5, R4, RZ, 0x3c, !PT ;  /* 0x0000000405047212 */ /* 0x000fc400078e3cff */
[----:B------:R-:W-:Y:S01]  /*52890*/  IADD3.X R14, R81, UR8, RZ, P1, !PT ;  /* 0x00000008510e7c10 */ /* 0x000fe20008ffe4ff */
[----:B------:R-:W-:Y:S01]  /*528a0*/  IMAD.MOV.U32 R81, RZ, RZ, R2 ;  /* 0x000000ffff517224 */ /* 0x000fe200078e0002 */
[----:B------:R-:W-:Y:S02]  /*528b0*/  LOP3.LUT R7, R7, R6, RZ, 0x3c, !PT ;  /* 0x0000000607077212 */ /* 0x000fe400078e3cff */
[----:B------:R-:W-:Y:S02]  /*528c0*/  MOV R80, R3 ;  /* 0x0000000300507202 */ /* 0x000fe40000000f00 */
[----:B------:R-:W-:Y:S02]  /*528d0*/  IADD3 R2, R20, UR12, RZ ;  /* 0x0000000c14027c10 */ /* 0x000fe4000fffe0ff */
[----:B------:R-:W-:Y:S02]  /*528e0*/  LOP3.LUT R5, R5, R4, RZ, 0x3c, !PT ;  /* 0x0000000405057212 */ /* 0x000fe400078e3cff */
[----:B------:R-:W-:-:S02]  /*528f0*/  LOP3.LUT R6, R7, R6, RZ, 0x3c, !PT ;  /* 0x0000000607067212 */ /* 0x000fc400078e3cff */
[----:B------:R-:W-:Y:S01]  /*52900*/  LOP3.LUT R9, R9, R8, RZ, 0x3c, !PT ;  /* 0x0000000809097212 */ /* 0x000fe200078e3cff */
[----:B------:R-:W-:Y:S01]  /*52910*/  STL.64 [R1+0xc38], R80 ;  /* 0x000c385001007387 */ /* 0x000fe20000100a00 */
[----:B------:R-:W-:-:S03]  /*52920*/  LOP3.LUT R7, R7, R6, RZ, 0x3c, !PT ;  /* 0x0000000607077212 */ /* 0x000fc600078e3cff */
[----:B------:R-:W-:Y:S01]  /*52930*/  LDGSTS.E [R2+0x40600], desc[UR14][R80.64], P0 ;  /* 0x4060000050027fae */ /* 0x000fe2000812184e */
[----:B------:R-:W-:-:S03]  /*52940*/  LOP3.LUT R8, R9, R8, RZ, 0x3c, !PT ;  /* 0x0000000809087212 */ /* 0x000fc600078e3cff */
[----:B------:R1:W-:Y:S01]  /*52950*/  STL.64 [R1+0xbf8], R4 ;  /* 0x000bf80401007387 */ /* 0x0003e20000100a00 */
[----:B------:R-:W-:-:S03]  /*52960*/  LOP3.LUT R11, R11, R10, RZ, 0x3c, !PT ;  /* 0x0000000a0b0b7212 */ /* 0x000fc600078e3cff */
[----:B------:R1:W-:Y:S01]  /*52970*/  LDGSTS.E [R2+0x40e00], desc[UR14][R4.64], P0 ;  /* 0x40e0000004027fae */ /* 0x0003e2000812184e */
[----:B------:R-:W-:Y:S02]  /*52980*/  LOP3.LUT R9, R9, R8, RZ, 0x3c, !PT ;  /* 0x0000000809097212 */ /* 0x000fe400078e3cff */
[----:B------:R-:W-:Y:S01]  /*52990*/  LOP3.LUT R10, R11, R10, RZ, 0x3c, !PT ;  /* 0x0000000a0b0a7212 */ /* 0x000fe200078e3cff */
[----:B------:R3:W-:Y:S01]  /*529a0*/  STL.64 [R1+0xbc0], R6 ;  /* 0x000bc00601007387 */ /* 0x0007e20000100a00 */
[----:B------:R-:W-:-:S03]  /*529b0*/  LOP3.LUT R13, R13, R12, RZ, 0x3c, !PT ;  /* 0x0000000c0d0d7212 */ /* 0x000fc600078e3cff */
[----:B------:R3:W-:Y:S01]  /*529c0*/  LDGSTS.E [R2+0x41600], desc[UR14][R6.64], P0 ;  /* 0x4160000006027fae */ /* 0x0007e2000812184e */
[----:B--2---:R-:W-:-:S03]  /*529d0*/  IADD3 R17, P1, R78, UR16, RZ ;  /* 0x000000104e117c10 */ /* 0x004fc6000ff3e0ff */
[----:B------:R2:W-:Y:S01]  /*529e0*/  STL.64 [R1+0xb80], R8 ;  /* 0x000b800801007387 */ /* 0x0005e20000100a00 */
[----:B------:R-:W-:-:S03]  /*529f0*/  IADD3.X R16, R79, UR8, RZ, P1, !PT ;  /* 0x000000084f107c10 */ /* 0x000fc60008ffe4ff */
[----:B------:R2:W-:Y:S01]  /*52a00*/  LDGSTS.E [R2+0x41e00], desc[UR14][R8.64], P0 ;  /* 0x41e0000008027fae */ /* 0x0005e2000812184e */
[----:B-1----:R-:W-:-:S04]  /*52a10*/  IADD3 R4, P1, R76, UR16, RZ ;  /* 0x000000104c047c10 */ /* 0x002fc8000ff3e0ff */
[----:B------:R-:W-:Y:S02]  /*52a20*/  IADD3.X R3, R77, UR8, RZ, P1, !PT ;  /* 0x000000084d037c10 */ /* 0x000fe40008ffe4ff */
[----:B---3--:R-:W-:Y:S02]  /*52a30*/  IADD3 R6, P1, R34, UR16, RZ ;  /* 0x0000001022067c10 */ /* 0x008fe4000ff3e0ff */
[----:B------:R-:W-:Y:S02]  /*52a40*/  LOP3.LUT R11, R11, R10, RZ, 0x3c, !PT ;  /* 0x0000000a0b0b7212 */ /* 0x000fe400078e3cff */
[----:B------:R-:W-:Y:S02]  /*52a50*/  IADD3.X R5, R35, UR8, RZ, P1, !PT ;  /* 0x0000000823057c10 */ /* 0x000fe40008ffe4ff */
[----:B------:R-:W-:Y:S01]  /*52a60*/  LOP3.LUT R12, R13, R12, RZ, 0x3c, !PT ;  /* 0x0000000c0d0c7212 */ /* 0x000fe200078e3cff */
[----:B------:R1:W-:Y:S01]  /*52a70*/  LDGSTS.E [R2+0x42600], desc[UR14][R10.64], P0 ;  /* 0x426000000a027fae */ /* 0x0003e2000812184e */
[----:B--2---:R-:W-:-:S02]  /*52a80*/  IADD3 R8, P1, R32, UR16, RZ ;  /* 0x0000001020087c10 */ /* 0x004fc4000ff3e0ff */
[----:B------:R-:W-:Y:S01]  /*52a90*/  LOP3.LUT R15, R15, R14, RZ, 0x3c, !PT ;  /* 0x0000000e0f0f7212 */ /* 0x000fe200078e3cff */
[----:B------:R1:W-:Y:S01]  /*52aa0*/  STL.64 [R1+0xb60], R10 ;  /* 0x000b600a01007387 */ /* 0x0003e20000100a00 */
[----:B------:R-:W-:Y:S02]  /*52ab0*/  LOP3.LUT R13, R13, R12, RZ, 0x3c, !PT ;  /* 0x0000000c0d0d7212 */ /* 0x000fe400078e3cff */
[----:B------:R-:W-:Y:S02]  /*52ac0*/  IADD3.X R7, R33, UR8, RZ, P1, !PT ;  /* 0x0000000821077c10 */ /* 0x000fe40008ffe4ff */
[----:B------:R-:W-:Y:S01]  /*52ad0*/  LOP3.LUT R14, R15, R14, RZ, 0x3c, !PT ;  /* 0x0000000e0f0e7212 */ /* 0x000fe200078e3cff */
[----:B------:R2:W-:Y:S04]  /*52ae0*/  STL.64 [R1+0xb50], R12 ;  /* 0x000b500c01007387 */ /* 0x0005e80000100a00 */
[----:B------:R2:W-:Y:S01]  /*52af0*/  LDGSTS.E [R2+0x42e00], desc[UR14][R12.64], P0 ;  /* 0x42e000000c027fae */ /* 0x0005e2000812184e */
[----:B-1----:R-:W-:-:S02]  /*52b00*/  IADD3 R10, P1, R30, UR16, RZ ;  /* 0x000000101e0a7c10 */ /* 0x002fc4000ff3e0ff */
[----:B------:R-:W-:Y:S02]  /*52b10*/  LOP3.LUT R15, R15, R14, RZ, 0x3c, !PT ;  /* 0x0000000e0f0f7212 */ /* 0x000fe400078e3cff */
[----:B------:R-:W-:Y:S01]  /*52b20*/  IADD3.X R9, R31, UR8, RZ, P1, !PT ;  /* 0x000000081f097c10 */ /* 0x000fe20008ffe4ff */
[----:B------:R-:W-:Y:S02]  /*52b30*/  IMAD.MOV.U32 R78, RZ, RZ, R17 ;  /* 0x000000ffff4e7224 */ /* 0x000fe400078e0011 */
[----:B------:R1:W-:Y:S01]  /*52b40*/  LDGSTS.E [R2+0x43600], desc[UR14][R14.64], P0 ;  /* 0x436000000e027fae */ /* 0x0003e2000812184e */
[----:B--2---:R-:W-:-:S03]  /*52b50*/  IADD3 R12, P1, R28, UR16, RZ ;  /* 0x000000101c0c7c10 */ /* 0x004fc6000ff3e0ff */
[----:B------:R1:W-:Y:S01]  /*52b60*/  STL.64 [R1+0xb40], R14 ;  /* 0x000b400e01007387 */ /* 0x0003e20000100a00 */
[----:B------:R-:W-:Y:S02]  /*52b70*/  MOV R79, R16 ;  /* 0x00000010004f7202 */ /* 0x000fe40000000f00 */
[----:B------:R-:W-:-:S03]  /*52b80*/  IADD3.X R11, R29, UR8, RZ, P1, !PT ;  /* 0x000000081d0b7c10 */ /* 0x000fc60008ffe4ff */
[----:B------:R2:W-:Y:S01]  /*52b90*/  LDGSTS.E [R2+0x43e00], desc[UR14][R78.64], P0 ;  /* 0x43e000004e027fae */ /* 0x0005e2000812184e */
[----:B-1----:R-:W-:-:S04]  /*52ba0*/  IADD3 R14, P1, R26, UR16, RZ ;  /* 0x000000101a0e7c10 */ /* 0x002fc8000ff3e0ff */
[----:B------:R-:W-:Y:S02]  /*52bb0*/  IADD3.X R13, R27, UR8, RZ, P1, !PT ;  /* 0x000000081b0d7c10 */ /* 0x000fe40008ffe4ff */
[----:B------:R-:W-:Y:S02]  /*52bc0*/  IADD3 R16, P1, R24, UR16, RZ ;  /* 0x0000001018107c10 */ /* 0x000fe4000ff3e0ff */
[----:B--2---:R-:W-:Y:S02]  /*52bd0*/  LOP3.LUT R2, R19, 0x70, RZ, 0x3c, !PT ;  /* 0x0000007013027812 */ /* 0x004fe400078e3cff */
[----:B------:R-:W-:Y:S01]  /*52be0*/  IADD3.X R15, R25, UR8, RZ, P1, !PT ;  /* 0x00000008190f7c10 */ /* 0x000fe20008ffe4ff */
[----:B------:R-:W-:Y:S01]  /*52bf0*/  IMAD.MOV.U32 R34, RZ, RZ, R4 ;  /* 0x000000ffff227224 */ /* 0x000fe200078e0004 */
[----:B------:R-:W-:Y:S01]  /*52c00*/  MOV R35, R3 ;  /* 0x0000000300237202 */ /* 0x000fe20000000f00 */
[----:B------:R-:W-:Y:S01]  /*52c10*/  VIADD R2, R2, UR12 ;  /* 0x0000000c02027c36 */ /* 0x000fe20008000000 */
[----:B------:R-:W-:Y:S01]  /*52c20*/  IADD3 R18, P1, R22, UR16, RZ ;  /* 0x0000001016127c10 */ /* 0x000fe2000ff3e0ff */
[----:B------:R-:W-:Y:S01]  /*52c30*/  IMAD.MOV.U32 R32, RZ, RZ, R6 ;  /* 0x000000ffff207224 */ /* 0x000fe200078e0006 */
[----:B------:R-:W-:Y:S01]  /*52c40*/  MOV R33, R5 ;  /* 0x0000000500217202 */ /* 0x000fe20000000f00 */
[----:B------:R-:W-:Y:S01]  /*52c50*/  IMAD.MOV.U32 R30, RZ, RZ, R8 ;  /* 0x000000ffff1e7224 */ /* 0x000fe200078e0008 */
[----:B------:R-:W-:Y:S01]  /*52c60*/  IADD3.X R17, R23, UR8, RZ, P1, !PT ;  /* 0x0000000817117c10 */ /* 0x000fe20008ffe4ff */
[----:B------:R-:W-:Y:S01]  /*52c70*/  IMAD.MOV.U32 R28, RZ, RZ, R10 ;  /* 0x000000ffff1c7224 */ /* 0x000fe200078e000a */
[----:B------:R-:W-:Y:S01]  /*52c80*/  MOV R31, R7 ;  /* 0x00000007001f7202 */ /* 0x000fe20000000f00 */
[----:B------:R1:W-:Y:S01]  /*52c90*/  STL.64 [R1+0xb30], R78 ;  /* 0x000b304e01007387 */ /* 0x0003e20000100a00 */
[----:B------:R-:W-:Y:S01]  /*52ca0*/  MOV R29, R9 ;  /* 0x00000009001d7202 */ /* 0x000fe20000000f00 */
[----:B------:R-:W-:Y:S01]  /*52cb0*/  IMAD.MOV.U32 R27, RZ, RZ, R11 ;  /* 0x000000ffff1b7224 */ /* 0x000fe200078e000b */
[----:B------:R-:W-:Y:S01]  /*52cc0*/  MOV R26, R12 ;  /* 0x0000000c001a7202 */ /* 0x000fe20000000f00 */
[----:B------:R1:W-:Y:S01]  /*52cd0*/  STL.64 [R1+0xc30], R34 ;  /* 0x000c302201007387 */ /* 0x0003e20000100a00 */
[----:B------:R-:W-:Y:S01]  /*52ce0*/  MOV R24, R14 ;  /* 0x0000000e00187202 */ /* 0x000fe20000000f00 */
[----:B------:R-:W-:Y:S01]  /*52cf0*/  IMAD.MOV.U32 R25, RZ, RZ, R13 ;  /* 0x000000ffff197224 */ /* 0x000fe200078e000d */
[----:B------:R-:W-:Y:S01]  /*52d00*/  MOV R22, R16 ;  /* 0x0000001000167202 */ /* 0x000fe20000000f00 */
[----:B------:R1:W-:Y:S01]  /*52d10*/  LDGSTS.E [R2+0x40700], desc[UR14][R34.64], P0 ;  /* 0x4070000022027fae */ /* 0x0003e2000812184e */
[----:B------:R-:W-:Y:S01]  /*52d20*/  IMAD.MOV.U32 R23, RZ, RZ, R15 ;  /* 0x000000ffff177224 */ /* 0x000fe200078e000f */
[----:B------:R-:W-:Y:S01]  /*52d30*/  MOV R20, R18 ;  /* 0x0000001200147202 */ /* 0x000fe20000000f00 */
[----:B------:R-:W-:Y:S01]  /*52d40*/  IMAD.MOV.U32 R21, RZ, RZ, R17 ;  /* 0x000000ffff157224 */ /* 0x000fe200078e0011 */
[----:B------:R1:W-:Y:S04]  /*52d50*/  STL.64 [R1+0xbf0], R32 ;  /* 0x000bf02001007387 */ /* 0x0003e80000100a00 */
[----:B------:R1:W-:Y:S04]  /*52d60*/  LDGSTS.E [R2+0x40f00], desc[UR14][R32.64], P0 ;  /* 0x40f0000020027fae */ /* 0x0003e8000812184e */
        /* <DEDUP_REMOVED lines=11> */
[----:B------:R1:W-:Y:S01]  /*52e20*/  LDGSTS.E [R2+0x43f00], desc[UR14][R20.64], P0 ;  /* 0x43f0000014027fae */ /* 0x0003e2000812184e */
[----:B------:R-:W-:-:S03]  /*52e30*/  UIADD3 UR4, UR4, 0x1, URZ ;  /* 0x0000000104047890 */ /* 0x000fc6000fffe03f */
[----:B------:R-:W0:Y:S01]  /*52e40*/  LDGDEPBAR ;  /* 0x00000000000079af */ /* 0x000e220000000000 */
[----:B------:R-:W-:-:S06]  /*52e50*/  UISETP.NE.U32.AND UP0, UPT, UR4, UR9, UPT ;  /* 0x000000090400728c */ /* 0x000fcc000bf05070 */
[----:B------:R-:W-:-:S13]  /*52e60*/  PLOP3.LUT P0, PT, PT, PT, UP0, 0x80, 0x0 ;  /* 0x000000000000781c */ /* 0x000fda0003f0f008 */
[----:B-1----:R-:W-:Y:S05]  /*52e70*/  @P0 BRA `(.L_x_1) ;  /* 0xfffffce400700947 */ /* 0x002fea000383ffff */
.L_x_0:
[----:B------:R-:W1:Y:S01]  /*52e80*/  S2R R0, SR_TID.X ;  /* 0x0000000000007919 */ /* 0x000e620000002100 */
[----:B------:R-:W-:-:S04]  /*52e90*/  DEPBAR.LE SB0, 0x0 ;  /* 0x000080000000791a */ /* 0x000fc80000000000 */
[----:B------:R-:W2:Y:S01]  /*52ea0*/  LDL.LU R13, [R1+0x260] ;  /* 0x00026000010d7983 */ /* 0x000ea20000300800 */
[----:B------:R-:W3:Y:S01]  /*52eb0*/  S2R R8, SR_TID.X ;  /* 0x0000000000087919 */ /* 0x000ee20000002100 */
[----:B-----5:R-:W-:Y:S01]  /*52ec0*/  MOV R10, R204 ;  /* 0x000000cc000a7202 */ /* 0x020fe20000000f00 */
[----:B------:R-:W-:Y:S01]  /*52ed0*/  IMAD.MOV.U32 R11, RZ, RZ, R206 ;  /* 0x000000ffff0b7224 */ /* 0x000fe200078e00ce */
[----:B------:R-:W-:Y:S01]  /*52ee0*/  MOV R16, R121 ;  /* 0x0000007900107202 */ /* 0x000fe20000000f00 */
[----:B------:R-:W4:Y:S01]  /*52ef0*/  LDL.LU R12, [R1+0x268] ;  /* 0x00026800010c7983 */ /* 0x000f220000300800 */
        /* <DEDUP_REMOVED lines=13> */
[----:B------:R-:W-:Y:S01]  /*52fd0*/  ULDC UR4, c[0x0][0x244] ;  /* 0x0000910000047ab9 */ /* 0x000fe20000000800 */
[----:B------:R-:W-:Y:S01]  /*52fe0*/  ULDC.64 UR6, c[0x0][0x228] ;  /* 0x00008a0000067ab9 */ /* 0x000fe20000000a00 */
[----:B------:R-:W-:Y:S01]  /*52ff0*/  ULDC.64 UR28, c[0x0][0x228] ;  /* 0x00008a00001c7ab9 */ /* 0x000fe20000000a00 */
[----:B------:R-:W-:Y:S01]  /*53000*/  ULDC.64 UR8, c[0x0][0x220] ;  /* 0x0000880000087ab9 */ /* 0x000fe20000000a00 */
[----:B------:R-:W-:Y:S01]  /*53010*/  ULDC.64 UR10, c[0x0][0x220] ;  /* 0x00008800000a7ab9 */ /* 0x000fe20000000a00 */
[C---:B-1----:R-:W-:Y:S01]  /*53020*/  IMAD.SHL.U32 R2, R0.reuse, 0x20, RZ ;  /* 0x0000002000027824 */ /* 0x042fe200078e00ff */
[C---:B------:R-:W-:Y:S01]  /*53030*/  SHF.L.U32 R3, R0.reuse, 0x4, RZ ;  /* 0x0000000400037819 */ /* 0x040fe200000006ff */
[----:B------:R-:W-:Y:S01]  /*53040*/  ULDC.64 UR12, c[0x0][0x220] ;  /* 0x00008800000c7ab9 */ /* 0x000fe20000000a00 */
[----:B------:R-:W-:Y:S01]  /*53050*/  SHF.L.U32 R4, R0, 0x3, RZ ;  /* 0x0000000300047819 */ /* 0x000fe200000006ff */
[----:B------:R-:W-:Y:S01]  /*53060*/  ULDC.64 UR16, c[0x0][0x220] ;  /* 0x0000880000107ab9 */ /* 0x000fe20000000a00 */
[----:B------:R-:W-:Y:S01]  /*53070*/  LOP3.LUT R3, R3, 0xf0, RZ, 0xc0, !PT ;  /* 0x000000f003037812 */ /* 0x000fe200078ec0ff */
[----:B------:R-:W-:Y:S01]  /*53080*/  ULDC.64 UR18, c[0x0][0x220] ;  /* 0x0000880000127ab9 */ /* 0x000fe20000000a00 */
[----:B------:R-:W-:Y:S01]  /*53090*/  LOP3.LUT R2, R2, 0x200, RZ, 0xc0, !PT ;  /* 0x0000020002027812 */ /* 0x000fe200078ec0ff */
[----:B------:R-:W-:Y:S01]  /*530a0*/  ULDC.64 UR20, c[0x0][0x220] ;  /* 0x0000880000147ab9 */ /* 0x000fe20000000a00 */
[----:B------:R-:W-:Y:S01]  /*530b0*/  ULDC.64 UR26, c[0x0][0x228] ;  /* 0x00008a00001a7ab9 */ /* 0x000fe20000000a00 */
[----:B------:R-:W-:Y:S01]  /*530c0*/  ULDC.64 UR24, c[0x0][0x228] ;  /* 0x00008a0000187ab9 */ /* 0x000fe20000000a00 */
[----:B------:R-:W-:Y:S01]  /*530d0*/  IADD3 R0, R2, UR5, R3 ;  /* 0x0000000502007c10 */ /* 0x000fe2000fffe003 */
[----:B------:R-:W-:Y:S01]  /*530e0*/  ULDC.64 UR22, c[0x0][0x228] ;  /* 0x00008a0000167ab9 */ /* 0x000fe20000000a00 */
[----:B------:R-:W-:-:S02]  /*530f0*/  LOP3.LUT R2, R4, 0x100, RZ, 0xc0, !PT ;  /* 0x0000010004027812 */ /* 0x000fc400078ec0ff */
[----:B------:R-:W2:Y:S03]  /*53100*/  LDL.LU R4, [R1+0x620] ;  /* 0x0006200001047983 */ /* 0x000ea60000300800 */
[----:B------:R-:W-:Y:S01]  /*53110*/  IMAD.IADD R0, R0, 0x1, R2 ;  /* 0x0000000100007824 */ /* 0x000fe200078e0202 */
[----:B------:R-:W2:Y:S04]  /*53120*/  LDL.LU R5, [R1+0x628] ;  /* 0x0006280001057983 */ /* 0x000ea80000300800 */
[----:B------:R-:W2:Y:S04]  /*53130*/  LDL.LU R6, [R1+0x7b0] ;  /* 0x0007b00001067983 */ /* 0x000ea80000300800 */
[----:B------:R-:W2:Y:S01]  /*53140*/  LDL.LU R7, [R1+0x7b8] ;  /* 0x0007b80001077983 */ /* 0x000ea20000300800 */
[----:B------:R-:W-:Y:S01]  /*53150*/  BAR.SYNC.DEFER_BLOCKING 0x0 ;  /* 0x0000000000007b1d */ /* 0x000fe20000010000 */
[----:B---3--:R-:W-:-:S04]  /*53160*/  LOP3.LUT R8, R8, 0x3f, RZ, 0xc0, !PT ;  /* 0x0000003f08087812 */ /* 0x008fc800078ec0ff */
[----:B------:R-:W-:Y:S02]  /*53170*/  LEA R252, R8, UR5, 0x4 ;  /* 0x0000000508fc7c11 */ /* 0x000fe4000f8e20ff */
[----:B------:R-:W3:Y:S04]  /*53180*/  LDL.LU R8, [R1+0x680] ;  /* 0x0006800001087983 */ /* 0x000ee80000300800 */
[----:B------:R-:W3:Y:S04]  /*53190*/  LDL.LU R9, [R1+0x688] ;  /* 0x0006880001097983 */ /* 0x000ee80000300800 */
[----:B--2---:R-:W-:Y:S01]  /*531a0*/  STSM.16.M88.4 [R0], R4 ;  /* 0x0000000400007844 */ /* 0x004fe20000000200 */
[----:B------:R-:W-:Y:S06]  /*531b0*/  BAR.SYNC.DEFER_BLOCKING 0x0 ;  /* 0x0000000000007b1d */ /* 0x000fec0000010000 */
[----:B------:R-:W1:Y:S02]  /*531c0*/  LDS.128 R4, [R252] ;  /* 0x00000000fc047984 */ /* 0x000e640000000c00 */
[----:B------:R-:W-:Y:S06]  /*531d0*/  BAR.SYNC.DEFER_BLOCKING 0x0 ;  /* 0x0000000000007b1d */ /* 0x000fec0000010000 */
[----:B-1----:R1:W-:Y:S04]  /*531e0*/  STL.64 [R1+0xf0], R4 ;  /* 0x0000f00401007387 */ /* 0x0023e80000100a00 */
[----:B------:R2:W-:Y:S04]  /*531f0*/  STL.64 [R1+0xf8], R6 ;  /* 0x0000f80601007387 */ /* 0x0005e80000100a00 */
[----:B-1----:R-:W4:Y:S04]  /*53200*/  LDL.LU R4, [R1+0x8f0] ;  /* 0x0008f00001047983 */ /* 0x002f280000300800 */
[----:B------:R-:W4:Y:S04]  /*53210*/  LDL.LU R5, [R1+0x8f8] ;  /* 0x0008f80001057983 */ /* 0x000f280000300800 */
[----:B--2---:R-:W4:Y:S04]  /*53220*/  LDL.LU R6, [R1+0x1d0] ;  /* 0x0001d00001067983 */ /* 0x004f280000300800 */
[----:B------:R-:W4:Y:S04]  /*53230*/  LDL.LU R7, [R1+0x1d8] ;  /* 0x0001d80001077983 */ /* 0x000f280000300800 */
[----:B---3--:R-:W-:Y:S01]  /*53240*/  STSM.16.M88.4 [R0], R8 ;  /* 0x0000000800007844 */ /* 0x008fe20000000200 */
[----:B------:R-:W-:Y:S06]  /*53250*/  BAR.SYNC.DEFER_BLOCKING 0x0 ;  /* 0x0000000000007b1d */ /* 0x000fec0000010000 */
[----:B------:R-:W1:Y:S02]  /*53260*/  LDS.128 R8, [R252] ;  /* 0x00000000fc087984 */ /* 0x000e640000000c00 */
[----:B------:R-:W-:Y:S06]  /*53270*/  BAR.SYNC.DEFER_BLOCKING 0x0 ;  /* 0x0000000000007b1d */ /* 0x000fec0000010000 */
[----:B-1----:R-:W-:Y:S04]  /*53280*/  STL.64 [R1+0xc0], R8 ;  /* 0x0000c00801007387 */ /* 0x002fe80000100a00 */
[----:B------:R-:W-:Y:S04]  /*53290*/  STL.64 [R1+0xc8], R10 ;  /* 0x0000c80a01007387 */ /* 0x000fe80000100a00 */
[----:B----4-:R1:W-:Y:S01]  /*532a0*/  STSM.16.M88.4 [R0], R4 ;  /* 0x0000000400007844 */ /* 0x0103e20000000200 */
[----:B------:R-:W-:Y:S06]  /*532b0*/  BAR.SYNC.DEFER_BLOCKING 0x0 ;  /* 0x0000000000007b1d */ /* 0x000fec0000010000 */
[----:B------:R-:W2:Y:S01]  /*532c0*/  LDS.128 R8, [R252] ;  /* 0x00000000fc087984 */ /* 0x000ea20000000c00 */
[----:B-1----:R-:W-:Y:S01]  /*532d0*/  MOV R4, R240 ;  /* 0x000000f000047202 */ /* 0x002fe20000000f00 */
[----:B------:R-:W-:Y:S01]  /*532e0*/  IMAD.MOV.U32 R5, RZ, RZ, R242 ;  /* 0x000000ffff057224 */ /* 0x000fe200078e00f2 */
[----:B------:R-:W-:Y:S01]  /*532f0*/  MOV R6, R176 ;  /* 0x000000b000067202 */ /* 0x000fe20000000f00 */
[----:B------:R-:W-:Y:S01]  /*53300*/  IMAD.MOV.U32 R7, RZ, RZ, R178 ;  /* 0x000000ffff077224 */ /* 0x000fe200078e00b2 */
[----:B------:R-:W-:Y:S06]  /*53310*/  BAR.SYNC.DEFER_BLOCKING 0x0 ;  /* 0x0000000000007b1d */ /* 0x000fec0000010000 */
[----:B------:R1:W-:Y:S04]  /*53320*/  STSM.16.M88.4 [R0], R4 ;  /* 0x0000000400007844 */ /* 0x0003e80000000200 */
[----:B--2---:R-:W-:Y:S04]  /*53330*/  STL.64 [R1+0x2a0], R8 ;  /* 0x0002a00801007387 */ /* 0x004fe80000100a00 */
[----:B------:R-:W-:Y:S04]  /*53340*/  STL.64 [R1+0x2a8], R10 ;  /* 0x0002a80a01007387 */ /* 0x000fe80000100a00 */
[----:B-1----:R-:W2:Y:S04]  /*53350*/  LDL.LU R4, [R1+0x1a0] ;  /* 0x0001a00001047983 */ /* 0x002ea80000300800 */
[----:B------:R-:W2:Y:S04]  /*53360*/  LDL.LU R5, [R1+0x1a8] ;  /* 0x0001a80001057983 */ /* 0x000ea80000300800 */
[----:B------:R-:W2:Y:S04]  /*53370*/  LDL.LU R6, [R1+0x120] ;  /* 0x0001200001067983 */ /* 0x000ea80000300800 */
[----:B------:R-:W2:Y:S01]  /*53380*/  LDL.LU R7, [R1+0x128] ;  /* 0x0001280001077983 */ /* 0x000ea20000300800 */
[----:B------:R-:W-:Y:S06]  /*53390*/  BAR.SYNC.DEFER_BLOCKING 0x0 ;  /* 0x0000000000007b1d */ /* 0x000fec0000010000 */
[----:B------:R-:W1:Y:S02]  /*533a0*/  LDS.128 R8, [R252] ;  /* 0x00000000fc087984 */ /* 0x000e640000000c00 */
[----:B------:R-:W-:Y:S06]  /*533b0*/  BAR.SYNC.DEFER_BLOCKING 0x0 ;  /* 0x0000000000007b1d */ /* 0x000fec0000010000 */
[----:B-1----:R-:W-:Y:S04]  /*533c0*/  STL.64 [R1+0x280], R8 ;  /* 0x0002800801007387 */ /* 0x002fe80000100a00 */
[----:B------:R-:W-:Y:S04]  /*533d0*/  STL.64 [R1+0x288], R10 ;  /* 0x0002880a01007387 */ /* 0x000fe80000100a00 */
[----:B--2---:R-:W-:Y:S01]  /*533e0*/  STSM.16.M88.4 [R0], R4 ;  /* 0x0000000400007844 */ /* 0x004fe20000000200 */
[----:B------:R-:W-:Y:S06]  /*533f0*/  BAR.SYNC.DEFER_BLOCKING 0x0 ;  /* 0x0000000000007b1d */ /* 0x000fec0000010000 */
[----:B------:R-:W1:Y:S04]  /*53400*/  LDS.128 R4, [R252] ;  /* 0x00000000fc047984 */ /* 0x000e680000000c00 */
[----:B-1----:R1:W-:Y:S04]  /*53410*/  STL.64 [R1+0x250], R4 ;  /* 0x0002500401007387 */ /* 0x0023e80000100a00 */
[----:B------:R2:W-:Y:S04]  /*53420*/  STL.64 [R1+0x258], R6 ;  /* 0x0002580601007387 */ /* 0x0005e80000100a00 */
[----:B-1----:R-:W3:Y:S04]  /*53430*/  LDL.LU R4, [R1+0x820] ;  /* 0x0008200001047983 */ /* 0x002ee80000300800 */
[----:B------:R-:W3:Y:S04]  /*53440*/  LDL.LU R5, [R1+0x828] ;  /* 0x0008280001057983 */ /* 0x000ee80000300800 */
[----:B--2---:R-:W3:Y:S04]  /*53450*/  LDL.LU R6, [R1+0x700] ;  /* 0x0007000001067983 */ /* 0x004ee80000300800 */
[----:B------:R-:W3:Y:S01]  /*53460*/  LDL.LU R7, [R1+0x708] ;  /* 0x0007080001077983 */ /* 0x000ee20000300800 */
[----:B------:R-:W-:Y:S01]  /*53470*/  BAR.SYNC.DEFER_BLOCKING 0x0 ;  /* 0x0000000000007b1d */ /* 0x000fe20000010000 */
[----:B------:R-:W-:Y:S01]  /*53480*/  MOV R8, R136 ;  /* 0x0000008800087202 */ /* 0x000fe20000000f00 */
[----:B------:R-:W-:Y:S01]  /*53490*/  IMAD.MOV.U32 R9, RZ, RZ, R138 ;  /* 0x000000ffff097224 */ /* 0x000fe200078e008a */
[----:B------:R-:W-:Y:S01]  /*534a0*/  MOV R10, R72 ;  /* 0x00000048000a7202 */ /* 0x000fe20000000f00 */
[----:B------:R-:W-:-:S05]  /*534b0*/  IMAD.MOV.U32 R11, RZ, RZ, R74 ;  /* 0x000000ffff0b7224 */ /* 0x000fca00078e004a */
[----:B------:R-:W-:Y:S01]  /*534c0*/  STSM.16.M88.4 [R0], R8 ;  /* 0x0000000800007844 */ /* 0x000fe20000000200 */
[----:B------:R-:W-:Y:S06]  /*534d0*/  BAR.SYNC.DEFER_BLOCKING 0x0 ;  /* 0x0000000000007b1d */ /* 0x000fec0000010000 */
[----:B------:R-:W1:Y:S02]  /*534e0*/  LDS.128 R8, [R252] ;  /* 0x00000000fc087984 */ /* 0x000e640000000c00 */
[----:B------:R-:W-:Y:S06]  /*534f0*/  BAR.SYNC.DEFER_BLOCKING 0x0 ;  /* 0x0000000000007b1d */ /* 0x000fec0000010000 */
[----:B-1----:R-:W-:Y:S04]  /*53500*/  STL.64 [R1+0xd0], R8 ;  /* 0x0000d00801007387 */ /* 0x002fe80000100a00 */
[----:B------:R-:W-:Y:S04]  /*53510*/  STL.64 [R1+0xd8], R10 ;  /* 0x0000d80a01007387 */ /* 0x000fe80000100a00 */
[----:B---3--:R1:W-:Y:S01]  /*53520*/  STSM.16.M88.4 [R0], R4 ;  /* 0x0000000400007844 */ /* 0x0083e20000000200 */
        /* <DEDUP_REMOVED lines=17> */
[----:B-1----:R1:W-:Y:S04]  /*53640*/  STL.64 [R1+0x220], R8 ;  /* 0x0002200801007387 */ /* 0x0023e80000100a00 */
[----:B------:R-:W-:Y:S04]  /*53650*/  STL.64 [R1+0x228], R10 ;  /* 0x0002280a01007387 */ /* 0x000fe80000100a00 */
[----:B-1----:R-:W3:Y:S04]  /*53660*/  LDL.LU R8, [R1+0x684] ;  /* 0x0006840001087983 */ /* 0x002ee80000300800 */
[----:B------:R-:W3:Y:S04]  /*53670*/  LDL.LU R9, [R1+0x68c] ;  /* 0x00068c0001097983 */ /* 0x000ee80000300800 */
[----:B--2---:R-:W-:Y:S01]  /*53680*/  STSM.16.M88.4 [R0], R4 ;  /* 0x0000000400007844 */ /* 0x004fe20000000200 */
[----:B------:R-:W-:Y:S06]  /*53690*/  BAR.SYNC.DEFER_BLOCKING 0x0 ;  /* 0x0000000000007b1d */ /* 0x000fec0000010000 */
[----:B------:R-:W1:Y:S04]  /*536a0*/  LDS.128 R4, [R252] ;  /* 0x00000000fc047984 */ /* 0x000e680000000c00 */
[----:B-1----:R1:W-:Y:S04]  /*536b0*/  STL.64 [R1+0xa0], R4 ;  /* 0x0000a00401007387 */ /* 0x0023e80000100a00 */
[----:B------:R2:W-:Y:S04]  /*536c0*/  STL.64 [R1+0xa8], R6 ;  /* 0x0000a80601007387 */ /* 0x0005e80000100a00 */
[----:B-1----:R-:W4:Y:S04]  /*536d0*/  LDL.LU R4, [R1+0x8f4] ;  /* 0x0008f40001047983 */ /* 0x002f280000300800 */
[----:B------:R-:W4:Y:S04]  /*536e0*/  LDL.LU R5, [R1+0x8fc] ;  /* 0x0008fc0001057983 */ /* 0x000f280000300800 */
[----:B--2---:R-:W4:Y:S04]  /*536f0*/  LDL.LU R6, [R1+0x1d4] ;  /* 0x0001d40001067983 */ /* 0x004f280000300800 */
[----:B------:R-:W4:Y:S01]  /*53700*/  LDL.LU R7, [R1+0x1dc] ;  /* 0x0001dc0001077983 */ /* 0x000f220000300800 */
[----:B------:R-:W-:Y:S01]  /*53710*/  BAR.SYNC.DEFER_BLOCKING 0x0 ;  /* 0x0000000000007b1d */ /* 0x000fe20000010000 */
[----:B------:R-:W-:Y:S01]  /*53720*/  MOV R10, R205 ;  /* 0x000000cd000a7202 */ /* 0x000fe20000000f00 */
[----:B------:R-:W-:-:S05]  /*53730*/  IMAD.MOV.U32 R11, RZ, RZ, R207 ;  /* 0x000000ffff0b7224 */ /* 0x000fca00078e00cf */
[----:B---3--:R-:W-:Y:S01]  /*53740*/  STSM.16.M88.4 [R0], R8 ;  /* 0x0000000800007844 */ /* 0x008fe20000000200 */
[----:B------:R-:W-:Y:S06]  /*53750*/  BAR.SYNC.DEFER_BLOCKING 0x0 ;  /* 0x0000000000007b1d */ /* 0x000fec0000010000 */
[----:B------:R-:W1:Y:S02]  /*53760*/  LDS.128 R8, [R252] ;  /* 0x00000000fc087984 */ /* 0x000e640000000c00 */
[----:B------:R-:W-:Y:S06]  /*53770*/  BAR.SYNC.DEFER_BLOCKING 0x0 ;  /* 0x0000000000007b1d */ /* 0x000fec0000010000 */
[----:B-1----:R-:W-:Y:S01]  /*53780*/  STL.64 [R1+0x90], R8 ;  /* 0x0000900801007387 */ /* 0x002fe20000100a00 */
[----:B------:R-:W-:-:S03]  /*53790*/  MOV R242, R10 ;  /* 0x0000000a00f27202 */ /* 0x000fc60000000f00 */
[----:B------:R-:W-:Y:S04]  /*537a0*/  STL [R1+0x9c], R11 ;  /* 0x00009c0b01007387 */ /* 0x000fe80000100800 */
[----:B------:R-:W-:Y:S04]  /*537b0*/  STL [R1+0x1f6c], R242 ;  /* 0x001f6cf201007387 */ /* 0x000fe80000100800 */
[----:B----4-:R1:W-:Y:S01]  /*537c0*/  STSM.16.M88.4 [R0], R4 ;  /* 0x0000000400007844 */ /* 0x0103e20000000200 */
[----:B------:R-:W-:Y:S06]  /*537d0*/  BAR.SYNC.DEFER_BLOCKING 0x0 ;  /* 0x0000000000007b1d */ /* 0x000fec0000010000 */
[----:B------:R-:W2:Y:S01]  /*537e0*/  LDS.128 R8, [R252] ;  /* 0x00000000fc087984 */ /* 0x000ea20000000c00 */
[----:B-1----:R-:W-:Y:S01]  /*537f0*/  IMAD.MOV.U32 R4, RZ, RZ, R241 ;  /* 0x000000ffff047224 */ /* 0x002fe200078e00f1 */
[----:B------:R-:W-:Y:S01]  /*53800*/  MOV R5, R243 ;  /* 0x000000f300057202 */ /* 0x000fe20000000f00 */
[----:B------:R-:W-:Y:S01]  /*53810*/  IMAD.MOV.U32 R6, RZ, RZ, R177 ;  /* 0x000000ffff067224 */ /* 0x000fe200078e00b1 */
[----:B------:R-:W-:Y:S01]  /*53820*/  MOV R7, R179 ;  /* 0x000000b300077202 */ /* 0x000fe20000000f00 */
        /* <DEDUP_REMOVED lines=10> */
[----:B------:R-:W-:Y:S01]  /*538d0*/  BAR.SYNC.DEFER_BLOCKING 0x0 ;  /* 0x0000000000007b1d */ /* 0x000fe20000010000 */
[----:B-1----:R-:W-:-:S05]  /*538e0*/  IMAD.MOV.U32 R243, RZ, RZ, R10 ;  /* 0x000000fffff37224 */ /* 0x002fca00078e000a */
[----:B------:R-:W-:Y:S04]  /*538f0*/  STL.64 [R1+0x60], R8 ;  /* 0x0000600801007387 */ /* 0x000fe80000100a00 */
[----:B------:R-:W-:Y:S04]  /*53900*/  STL [R1+0x6c], R11 ;  /* 0x00006c0b01007387 */ /* 0x000fe80000100800 */
[----:B------:R-:W-:Y:S04]  /*53910*/  STL [R1+0x1f70], R243 ;  /* 0x001f70f301007387 */ /* 0x000fe80000100800 */
        /* <DEDUP_REMOVED lines=17> */
[----:B------:R-:W-:Y:S01]  /*53a30*/  BAR.SYNC.DEFER_BLOCKING 0x0 ;  /* 0x0000000000007b1d */ /* 0x000fe20000010000 */
[----:B-1----:R-:W-:-:S05]  /*53a40*/  MOV R241, R9 ;  /* 0x0000000900f17202 */ /* 0x002fca0000000f00 */
[----:B------:R-:W-:Y:S04]  /*53a50*/  STL [R1+0x50], R8 ;  /* 0x0000500801007387 */ /* 0x000fe80000100800 */
[----:B------:R-:W-:Y:S04]  /*53a60*/  STL.64 [R1+0x58], R10 ;  /* 0x0000580a01007387 */ /* 0x000fe80000100a00 */
[----:B------:R-:W-:Y:S04]  /*53a70*/  STL [R1+0x1f74], R241 ;  /* 0x001f74f101007387 */ /* 0x000fe80000100800 */
[----:B---3--:R1:W-:Y:S01]  /*53a80*/  STSM.16.M88.4 [R0], R4 ;  /* 0x0000000400007844 */ /* 0x0083e20000000200 */
[----:B------:R-:W-:Y:S06]  /*53a90*/  BAR.SYNC.DEFER_BLOCKING 0x0 ;  /* 0x0000000000007b1d */ /* 0x000fec0000010000 */
[----:B-1----:R-:W2:Y:S04]  /*53aa0*/  LDL.LU R6, [R1+0x264] ;  /* 0x0002640001067983 */ /* 0x002ea80000300800 */
[----:B------:R-:W2:Y:S04]  /*53ab0*/  LDL.LU R7, [R1+0x26c] ;  /* 0x00026c0001077983 */ /* 0x000ea80000300800 */
[----:B------:R-:W1:Y:S01]  /*53ac0*/  LDS.128 R8, [R252] ;  /* 0x00000000fc087984 */ /* 0x000e620000000c00 */
[----:B------:R-:W-:Y:S01]  /*53ad0*/  IMAD.MOV.U32 R4, RZ, RZ, R249 ;  /* 0x000000ffff047224 */ /* 0x000fe200078e00f9 */
[----:B------:R-:W-:Y:S01]  /*53ae0*/  MOV R5, R251 ;  /* 0x000000fb00057202 */ /* 0x000fe20000000f00 */
[----:B------:R-:W-:Y:S06]  /*53af0*/  BAR.SYNC.DEFER_BLOCKING 0x0 ;  /* 0x0000000000007b1d */ /* 0x000fec0000010000 */
[----:B-1----:R-:W-:Y:S04]  /*53b00*/  STL [R1+0x40], R8 ;  /* 0x0000400801007387 */ /* 0x002fe80000100800 */
[----:B------:R-:W-:Y:S04]  /*53b10*/  STL.64 [R1+0x48], R10 ;  /* 0x0000480a01007387 */ /* 0x000fe80000100a00 */
[----:B--2---:R1:W-:Y:S04]  /*53b20*/  STSM.16.M88.4 [R0], R4 ;  /* 0x0000000400007844 */ /* 0x0043e80000000200 */
[----:B-1----:R-:W2:Y:S04]  /*53b30*/  LDL.LU R4, [R1+0x610] ;  /* 0x0006100001047983 */ /* 0x002ea80000300800 */
[----:B------:R-:W2:Y:S04]  /*53b40*/  LDL.LU R5, [R1+0x618] ;  /* 0x0006180001057983 */ /* 0x000ea80000300800 */
[----:B------:R-:W2:Y:S04]  /*53b50*/  LDL.LU R6, [R1+0x7a0] ;  /* 0x0007a00001067983 */ /* 0x000ea80000300800 */
[----:B------:R-:W2:Y:S01]  /*53b60*/  LDL.LU R7, [R1+0x7a8] ;  /* 0x0007a80001077983 */ /* 0x000ea20000300800 */
[----:B------:R-:W-:Y:S01]  /*53b70*/  BAR.SYNC.DEFER_BLOCKING 0x0 ;  /* 0x0000000000007b1d */ /* 0x000fe20000010000 */
[----:B------:R-:W-:-:S05]  /*53b80*/  IMAD.MOV.U32 R243, RZ, RZ, R9 ;  /* 0x000000fffff37224 */ /* 0x000fca00078e0009 */
[----:B------:R-:W1:Y:S02]  /*53b90*/  LDS.128 R8, [R252] ;  /* 0x00000000fc087984 */ /* 0x000e640000000c00 */
[----:B------:R-:W-:Y:S01]  /*53ba0*/  BAR.SYNC.DEFER_BLOCKING 0x0 ;  /* 0x0000000000007b1d */ /* 0x000fe20000010000 */
[----:B-1----:R-:W-:-:S05]  /*53bb0*/  MOV R241, R8 ;  /* 0x0000000800f17202 */ /* 0x002fca0000000f00 */
[----:B------:R-:W-:Y:S01]  /*53bc0*/  STL.64 [R1+0x18], R10 ;  /* 0x0000180a01007387 */ /* 0x000fe20000100a00 */
[----:B------:R-:W-:-:S03]  /*53bd0*/  IMAD.MOV.U32 R242, RZ, RZ, R9 ;  /* 0x000000fffff27224 */ /* 0x000fc600078e0009 */
[----:B------:R-:W3:Y:S04]  /*53be0*/  LDL.LU R8, [R1+0x670] ;  /* 0x0006700001087983 */ /* 0x000ee80000300800 */
        /* <DEDUP_REMOVED lines=61> */
[----:B-1----:R-:W2:Y:S04]  /*53fc0*/  LDL.LU R4, [R1] ;  /* 0x0000000001047983 */ /* 0x002ea80000300800 */
[----:B------:R-:W2:Y:S04]  /*53fd0*/  LDL.LU R5, [R1+0x8] ;  /* 0x0000080001057983 */ /* 0x000ea80000300800 */
[----:B------:R-:W2:Y:S04]  /*53fe0*/  LDL.LU R6, [R1+0x240] ;  /* 0x0002400001067983 */ /* 0x000ea80000300800 */
[----:B------:R-:W2:Y:S04]  /*53ff0*/  LDL.LU R7, [R1+0x248] ;  /* 0x0002480001077983 */ /* 0x000ea80000300800 */
[----:B------:R-:W1:Y:S01]  /*54000*/  LDS.128 R8, [R252] ;  /* 0x00000000fc087984 */ /* 0x000e620000000c00 */
[----:B------:R-:W-:Y:S06]  /*54010*/  BAR.SYNC.DEFER_BLOCKING 0x0 ;  /* 0x0000000000007b1d */ /* 0x000fec0000010000 */
[----:B-1----:R-:W-:Y:S04]  /*54020*/  STL.64 [R1+0x2c0], R8 ;  /* 0x0002c00801007387 */ /* 0x002fe80000100a00 */
[----:B------:R-:W-:Y:S04]  /*54030*/  STL.64 [R1+0x2c8], R10 ;  /* 0x0002c80a01007387 */ /* 0x000fe80000100a00 */
[----:B--2---:R1:W-:Y:S01]  /*54040*/  STSM.16.M88.4 [R0], R4 ;  /* 0x0000000400007844 */ /* 0x0043e20000000200 */
[----:B------:R-:W-:Y:S06]  /*54050*/  BAR.SYNC.DEFER_BLOCKING 0x0 ;  /* 0x0000000000007b1d */ /* 0x000fec0000010000 */
[----:B-1----:R-:W2:Y:S04]  /*54060*/  LDL.LU R4, [R1+0x614] ;  /* 0x0006140001047983 */ /* 0x002ea80000300800 */
[----:B------:R-:W2:Y:S04]  /*54070*/  LDL.LU R5, [R1+0x61c] ;  /* 0x00061c0001057983 */ /* 0x000ea80000300800 */
[----:B------:R-:W2:Y:S04]  /*54080*/  LDL.LU R6, [R1+0x7a4] ;  /* 0x0007a40001067983 */ /* 0x000ea80000300800 */
[----:B------:R-:W2:Y:S04]  /*54090*/  LDL.LU R7, [R1+0x7ac] ;  /* 0x0007ac0001077983 */ /* 0x000ea80000300800 */
[----:B------:R-:W1:Y:S01]  /*540a0*/  LDS.128 R8, [R252] ;  /* 0x00000000fc087984 */ /* 0x000e620000000c00 */
        /* <DEDUP_REMOVED lines=65> */
[----:B-1----:R-:W2:Y:S04]  /*544c0*/  LDL.LU R4, [R1+0x4] ;  /* 0x0000040001047983 */ /* 0x002ea80000300800 */
[----:B------:R-:W2:Y:S04]  /*544d0*/  LDL.LU R5, [R1+0xc] ;  /* 0x00000c0001057983 */ /* 0x000ea80000300800 */
[----:B------:R-:W2:Y:S04]  /*544e0*/  LDL.LU R6, [R1+0x244] ;  /* 0x0002440001067983 */ /* 0x000ea80000300800 */
[----:B------:R-:W2:Y:S04]  /*544f0*/  LDL.LU R7, [R1+0x24c] ;  /* 0x00024c0001077983 */ /* 0x000ea80000300800 */
[----:B------:R-:W1:Y:S01]  /*54500*/  LDS.128 R8, [R252] ;  /* 0x00000000fc087984 */ /* 0x000e620000000c00 */
[----:B------:R-:W-:Y:S06]  /*54510*/  BAR.SYNC.DEFER_BLOCKING 0x0 ;  /* 0x0000000000007b1d */ /* 0x000fec0000010000 */
[----:B-1----:R-:W-:Y:S04]  /*54520*/  STL.64 [R1], R8 ;  /* 0x0000000801007387 */ /* 0x002fe80000100a00 */
        /* <DEDUP_REMOVED lines=9> */
[----:B-1----:R-:W-:Y:S04]  /*545c0*/  STL [R1+0x1f68], R249 ;  /* 0x001f68f901007387 */ /* 0x002fe80000100800 */
[----:B------:R-:W-:Y:S04]  /*545d0*/  STL [R1+0x1f64], R250 ;  /* 0x001f64fa01007387 */ /* 0x000fe80000100800 */
[----:B------:R-:W-:Y:S04]  /*545e0*/  STL [R1+0x1f60], R251 ;  /* 0x001f60fb01007387 */ /* 0x000fe80000100800 */
        /* <DEDUP_REMOVED lines=105> */
[----:B------:R-:W-:Y:S01]  /*54c80*/  BAR.SYNC.DEFER_BLOCKING 0x0 ;  /* 0x0000000000007b1d */ /* 0x000fe20000010000 */
[----:B------:R-:W-:Y:S01]  /*54c90*/  MOV R6, R169 ;  /* 0x000000a900067202 */ /* 0x000fe20000000f00 */
[----:B------:R-:W-:-:S05]  /*54ca0*/  IMAD.MOV.U32 R7, RZ, RZ, R171 ;  /* 0x000000ffff077224 */ /* 0x000fca00078e00ab */
        /* <DEDUP_REMOVED lines=190> */
[----:B-1----:R-:W-:Y:S04]  /*55890*/  STL [R1+0x1f5c], R235 ;  /* 0x001f5ceb01007387 */ /* 0x002fe80000100800 */
[----:B---3--:R1:W-:Y:S01]  /*558a0*/  STSM.16.M88.4 [R0], R4 ;  /* 0x0000000400007844 */ /* 0x0083e20000000200 */
[----:B------:R-:W-:Y:S06]  /*558b0*/  BAR.SYNC.DEFER_BLOCKING 0x0 ;  /* 0x0000000000007b1d */ /* 0x000fec0000010000 */
[----:B-1----:R-:W2:Y:S04]  /*558c0*/  LDL.LU R4, [R1+0x234] ;  /* 0x0002340001047983 */ /* 0x002ea80000300800 */
[----:B------:R-:W2:Y:S04]  /*558d0*/  LDL.LU R5, [R1+0x23c] ;  /* 0x00023c0001057983 */ /* 0x000ea80000300800 */
[----:B------:R-:W2:Y:S04]  /*558e0*/  LDL.LU R6, [R1+0x204] ;  /* 0x0002040001067983 */ /* 0x000ea80000300800 */
[----:B------:R-:W2:Y:S04]  /*558f0*/  LDL.LU R7, [R1+0x20c] ;  /* 0x00020c0001077983 */ /* 0x000ea80000300800 */
[----:B------:R-:W-:Y:S01]  /*55900*/  LDS.128 R228, [R252] ;  /* 0x00000000fce47984 */ /* 0x000fe20000000c00 */
[----:B------:R-:W-:Y:S06]  /*55910*/  BAR.SYNC.DEFER_BLOCKING 0x0 ;  /* 0x0000000000007b1d */ /* 0x000fec0000010000 */
[----:B--2---:R1:W-:Y:S02]  /*55920*/  STSM.16.M88.4 [R0], R4 ;  /* 0x0000000400007844 */ /* 0x0043e40000000200 */
[----:B------:R-:W-:Y:S06]  /*55930*/  BAR.SYNC.DEFER_BLOCKING 0x0 ;  /* 0x0000000000007b1d */ /* 0x000fec0000010000 */
[----:B-1----:R-:W2:Y:S04]  /*55940*/  LDL.LU R4, [R1+0x5e0] ;  /* 0x0005e00001047983 */ /* 0x002ea80000300800 */
[----:B------:R-:W2:Y:S04]  /*55950*/  LDL.LU R5, [R1+0x5e8] ;  /* 0x0005e80001057983 */ /* 0x000ea80000300800 */
[----:B------:R-:W2:Y:S04]  /*55960*/  LDL.LU R6, [R1+0x770] ;  /* 0x0007700001067983 */ /* 0x000ea80000300800 */
[----:B------:R-:W2:Y:S04]  /*55970*/  LDL.LU R7, [R1+0x778] ;  /* 0x0007780001077983 */ /* 0x000ea80000300800 */
[----:B------:R-:W-:Y:S01]  /*55980*/  LDS.128 R216, [R252] ;  /* 0x00000000fcd87984 */ /* 0x000fe20000000c00 */
[----:B------:R-:W-:Y:S06]  /*55990*/  BAR.SYNC.DEFER_BLOCKING 0x0 ;  /* 0x0000000000007b1d */ /* 0x000fec0000010000 */
        /* <DEDUP_REMOVED lines=84> */
[----:B------:R-:W1:Y:S01]  /*55ee0*/  LDS.128 R8, [R252] ;  /* 0x00000000fc087984 */ /* 0x000e620000000c00 */
[----:B------:R-:W-:Y:S01]  /*55ef0*/  MOV R6, R221 ;  /* 0x000000dd00067202 */ /* 0x000fe20000000f00 */
[----:B------:R-:W-:Y:S01]  /*55f00*/  IMAD.MOV.U32 R7, RZ, RZ, R223 ;  /* 0x000000ffff077224 */ /* 0x000fe200078e00df */
        /* <DEDUP_REMOVED lines=13> */
[----:B--2---:R-:W-:Y:S01]  /*55fe0*/  STSM.16.M88.4 [R0], R4 ;  /* 0x0000000400007844 */ /* 0x004fe20000000200 */
[----:B------:R-:W-:Y:S06]  /*55ff0*/  BAR.SYNC.DEFER_BLOCKING 0x0 ;  /* 0x0000000000007b1d */ /* 0x000fec0000010000 */
[----:B------:R-:W1:Y:S04]  /*56000*/  LDS.128 R4, [R252] ;  /* 0x00000000fc047984 */ /* 0x000e680000000c00 */
[----:B-1----:R-:W-:Y:S04]  /*56010*/  STL.64 [R1+0x160], R4 ;  /* 0x0001600401007387 */ /* 0x002fe80000100a00 */
[----:B------:R-:W-:Y:S04]  /*56020*/  STL.64 [R1+0x168], R6 ;  /* 0x0001680601007387 */ /* 0x000fe80000100a00 */
[----:B------:R-:W2:Y:S04]  /*56030*/  LDL.LU R12, [R1+0x854] ;  /* 0x00085400010c7983 */ /* 0x000ea80000300800 */
[----:B------:R-:W2:Y:S04]  /*56040*/  LDL.LU R13, [R1+0x85c] ;  /* 0x00085c00010d7983 */ /* 0x000ea80000300800 */
[----:B------:R-:W2:Y:S04]  /*56050*/  LDL.LU R14, [R1+0xe4] ;  /* 0x0000e400010e7983 */ /* 0x000ea80000300800 */
[----:B------:R-:W2:Y:S01]  /*56060*/  LDL.LU R15, [R1+0xec] ;  /* 0x0000ec00010f7983 */ /* 0x000ea20000300800 */
[----:B------:R-:W-:Y:S01]  /*56070*/  BAR.SYNC.DEFER_BLOCKING 0x0 ;  /* 0x0000000000007b1d */ /* 0x000fe20000010000 */
[----:B------:R-:W-:Y:S01]  /*56080*/  MOV R8, R193 ;  /* 0x000000c100087202 */ /* 0x000fe20000000f00 */
[----:B------:R-:W-:Y:S01]  /*56090*/  IMAD.MOV.U32 R9, RZ, RZ, R195 ;  /* 0x000000ffff097224 */ /* 0x000fe200078e00c3 */
[----:B------:R-:W-:Y:S01]  /*560a0*/  MOV R10, R161 ;  /* 0x000000a1000a7202 */ /* 0x000fe20000000f00 */
[----:B------:R-:W-:-:S05]  /*560b0*/  IMAD.MOV.U32 R11, RZ, RZ, R163 ;  /* 0x000000ffff0b7224 */ /* 0x000fca00078e00a3 */
[----:B------:R-:W-:Y:S01]  /*560c0*/  STSM.16.M88.4 [R0], R8 ;  /* 0x0000000800007844 */ /* 0x000fe20000000200 */
[----:B------:R-:W-:Y:S06]  /*560d0*/  BAR.SYNC.DEFER_BLOCKING 0x0 ;  /* 0x0000000000007b1d */ /* 0x000fec0000010000 */
[----:B------:R-:W-:Y:S02]  /*560e0*/  LDS.128 R4, [R252] ;  /* 0x00000000fc047984 */ /* 0x000fe40000000c00 */
[----:B------:R-:W-:Y:S06]  /*560f0*/  BAR.SYNC.DEFER_BLOCKING 0x0 ;  /* 0x0000000000007b1d */ /* 0x000fec0000010000 */
[----:B--2---:R-:W-:Y:S02]  /*56100*/  STSM.16.M88.4 [R0], R12 ;  /* 0x0000000c00007844 */ /* 0x004fe40000000200 */
[----:B------:R-:W-:Y:S06]  /*56110*/  BAR.SYNC.DEFER_BLOCKING 0x0 ;  /* 0x0000000000007b1d */ /* 0x000fec0000010000 */
[----:B------:R-:W-:Y:S02]  /*56120*/  LDS.128 R8, [R252] ;  /* 0x00000000fc087984 */ /* 0x000fe40000000c00 */
[----:B------:R-:W-:Y:S06]  /*56130*/  BAR.SYNC.DEFER_BLOCKING 0x0 ;  /* 0x0000000000007b1d */ /* 0x000fec0000010000 */
[----:B------:R1:W-:Y:S02]  /*56140*/  STSM.16.M88.4 [R0], R16 ;  /* 0x0000001000007844 */ /* 0x0003e40000000200 */
[----:B------:R-:W-:Y:S06]  /*56150*/  BAR.SYNC.DEFER_BLOCKING 0x0 ;  /* 0x0000000000007b1d */ /* 0x000fec0000010000 */
[----:B-1----:R-:W2:Y:S04]  /*56160*/  LDL.LU R16, [R1+0x7e4] ;  /* 0x0007e40001107983 */ /* 0x002ea80000300800 */
        /* <DEDUP_REMOVED lines=11> */
[----:B------:R-:W-:Y:S01]  /*56220*/  LDS.128 R12, [R252] ;  /* 0x00000000fc0c7984 */ /* 0x000fe20000000c00 */
[----:B------:R-:W-:Y:S06]  /*56230*/  BAR.SYNC.DEFER_BLOCKING 0x0 ;  /* 0x0000000000007b1d */ /* 0x000fec0000010000 */
[----:B--2---:R1:W-:Y:S02]  /*56240*/  STSM.16.M88.4 [R0], R16 ;  /* 0x0000001000007844 */ /* 0x0043e40000000200 */
[----:B------:R-:W-:Y:S06]  /*56250*/  BAR.SYNC.DEFER_BLOCKING 0x0 ;  /* 0x0000000000007b1d */ /* 0x000fec0000010000 */
[----:B-1----:R-:W2:Y:S04]  /*56260*/  LDL.LU R16, [R1+0x630] ;  /* 0x0006300001107983 */ /* 0x002ea80000300800 */
[----:B------:R-:W2:Y:S04]  /*56270*/  LDL.LU R17, [R1+0x638] ;  /* 0x0006380001117983 */ /* 0x000ea80000300800 */
[----:B------:R-:W-:Y:S01]  /*56280*/  LDS.128 R76, [R252] ;  /* 0x00000000fc4c7984 */ /* 0x000fe20000000c00 */
[----:B------:R-:W-:Y:S06]  /*56290*/  BAR.SYNC.DEFER_BLOCKING 0x0 ;  /* 0x0000000000007b1d */ /* 0x000fec0000010000 */
[----:B---3--:R-:W-:Y:S02]  /*562a0*/  STSM.16.M88.4 [R0], R20 ;  /* 0x0000001400007844 */ /* 0x008fe40000000200 */
[----:B------:R-:W-:Y:S06]  /*562b0*/  BAR.SYNC.DEFER_BLOCKING 0x0 ;  /* 0x0000000000007b1d */ /* 0x000fec0000010000 */
[----:B------:R-:W-:Y:S02]  /*562c0*/  LDS.128 R72, [R252] ;  /* 0x00000000fc487984 */ /* 0x000fe40000000c00 */
[----:B------:R-:W-:Y:S06]  /*562d0*/  BAR.SYNC.DEFER_BLOCKING 0x0 ;  /* 0x0000000000007b1d */ /* 0x000fec0000010000 */
[----:B----4-:R-:W-:Y:S02]  /*562e0*/  STSM.16.M88.4 [R0], R24 ;  /* 0x0000001800007844 */ /* 0x010fe40000000200 */
[----:B------:R-:W-:Y:S01]  /*562f0*/  BAR.SYNC.DEFER_BLOCKING 0x0 ;  /* 0x0000000000007b1d */ /* 0x000fe20000010000 */
[----:B------:R-:W-:Y:S01]  /*56300*/  MOV R18, R224 ;  /* 0x000000e000127202 */ /* 0x000fe20000000f00 */
[----:B------:R-:W-:-:S04]  /*56310*/  IMAD.MOV.U32 R19, RZ, RZ, R226 ;  /* 0x000000ffff137224 */ /* 0x000fc800078e00e2 */
[----:B------:R-:W-:Y:S02]  /*56320*/  LDS.128 R52, [R252] ;  /* 0x00000000fc347984 */ /* 0x000fe40000000c00 */
        /* <DEDUP_REMOVED lines=8> */
[----:B------:R-:W-:Y:S01]  /*563b0*/  BAR.SYNC.DEFER_BLOCKING 0x0 ;  /* 0x0000000000007b1d */ /* 0x000fe20000010000 */
[----:B------:R-:W-:Y:S01]  /*563c0*/  MOV R24, R188 ;  /* 0x000000bc00187202 */ /* 0x000fe20000000f00 */
[----:B------:R-:W-:Y:S01]  /*563d0*/  IMAD.MOV.U32 R25, RZ, RZ, R190 ;  /* 0x000000ffff197224 */ /* 0x000fe200078e00be */
[----:B------:R-:W-:Y:S01]  /*563e0*/  MOV R26, R156 ;  /* 0x0000009c001a7202 */ /* 0x000fe20000000f00 */
[----:B------:R-:W-:-:S02]  /*563f0*/  IMAD.MOV.U32 R27, RZ, RZ, R158 ;  /* 0x000000ffff1b7224 */ /* 0x000fc400078e009e */
        /* <DEDUP_REMOVED lines=8> */
[----:B------:R-:W-:Y:S02]  /*56480*/  STSM.16.M88.4 [R0], R24 ;  /* 0x0000001800007844 */ /* 0x000fe40000000200 */
[----:B------:R-:W-:Y:S06]  /*56490*/  BAR.SYNC.DEFER_BLOCKING 0x0 ;  /* 0x0000000000007b1d */ /* 0x000fec0000010000 */
[----:B------:R-:W-:Y:S02]  /*564a0*/  LDS.128 R20, [R252] ;  /* 0x00000000fc147984 */ /* 0x000fe40000000c00 */
[----:B------:R-:W-:Y:S06]  /*564b0*/  BAR.SYNC.DEFER_BLOCKING 0x0 ;  /* 0x0000000000007b1d */ /* 0x000fec0000010000 */
[----:B--2---:R1:W-:Y:S02]  /*564c0*/  STSM.16.M88.4 [R0], R16 ;  /* 0x0000001000007844 */ /* 0x0043e40000000200 */
[----:B------:R-:W-:Y:S06]  /*564d0*/  BAR.SYNC.DEFER_BLOCKING 0x0 ;  /* 0x0000000000007b1d */ /* 0x000fec0000010000 */
[----:B------:R-:W-:Y:S01]  /*564e0*/  LDS.128 R32, [R252] ;  /* 0x00000000fc207984 */ /* 0x000fe20000000c00 */
[----:B-1----:R-:W-:Y:S01]  /*564f0*/  MOV R16, R116 ;  /* 0x0000007400107202 */ /* 0x002fe20000000f00 */
[----:B------:R-:W-:Y:S01]  /*56500*/  IMAD.MOV.U32 R17, RZ, RZ, R118 ;  /* 0x000000ffff117224 */ /* 0x000fe200078e0076 */
[----:B------:R-:W-:Y:S01]  /*56510*/  BAR.SYNC.DEFER_BLOCKING 0x0 ;  /* 0x0000000000007b1d */ /* 0x000fe20000010000 */
[----:B------:R-:W-:Y:S01]  /*56520*/  MOV R18, R44 ;  /* 0x0000002c00127202 */ /* 0x000fe20000000f00 */
[----:B------:R-:W-:-:S05]  /*56530*/  IMAD.MOV.U32 R19, RZ, RZ, R46 ;  /* 0x000000ffff137224 */ /* 0x000fca00078e002e */
[----:B------:R1:W-:Y:S01]  /*56540*/  STSM.16.M88.4 [R0], R16 ;  /* 0x0000001000007844 */ /* 0x0003e20000000200 */
        /* <DEDUP_REMOVED lines=9> */
[----:B------:R-:W-:Y:S01]  /*565e0*/  LDS.128 R24, [R252] ;  /* 0x00000000fc187984 */ /* 0x000fe20000000c00 */
[----:B------:R-:W-:Y:S06]  /*565f0*/  BAR.SYNC.DEFER_BLOCKING 0x0 ;  /* 0x0000000000007b1d */ /* 0x000fec0000010000 */
[----:B--2---:R-:W-:Y:S02]  /*56600*/  STSM.16.M88.4 [R0], R16 ;  /* 0x0000001000007844 */ /* 0x004fe40000000200 */
[----:B------:R-:W-:Y:S06]  /*56610*/  BAR.SYNC.DEFER_BLOCKING 0x0 ;  /* 0x0000000000007b1d */ /* 0x000fec0000010000 */
[----:B------:R-:W-:Y:S02]  /*56620*/  LDS.128 R16, [R252] ;  /* 0x00000000fc107984 */ /* 0x000fe40000000c00 */
[----:B------:R-:W-:Y:S06]  /*56630*/  BAR.SYNC.DEFER_BLOCKING 0x0 ;  /* 0x0000000000007b1d */ /* 0x000fec0000010000 */
[----:B---3--:R1:W-:Y:S02]  /*56640*/  STSM.16.M88.4 [R0], R80 ;  /* 0x0000005000007844 */ /* 0x0083e40000000200 */
[----:B------:R-:W-:Y:S06]  /*56650*/  BAR.SYNC.DEFER_BLOCKING 0x0 ;  /* 0x0000000000007b1d */ /* 0x000fec0000010000 */
[----:B-1----:R-:W2:Y:S04]  /*56660*/  LDL.LU R80, [R1+0x5d4] ;  /* 0x0005d40001507983 */ /* 0x002ea80000300800 */
[----:B------:R-:W2:Y:S04]  /*56670*/  LDL.LU R81, [R1+0x5dc] ;  /* 0x0005dc0001517983 */ /* 0x000ea80000300800 */
[----:B------:R-:W2:Y:S04]  /*56680*/  LDL.LU R82, [R1+0x764] ;  /* 0x0007640001527983 */ /* 0x000ea80000300800 */
[----:B------:R-:W2:Y:S04]  /*56690*/  LDL.LU R83, [R1+0x76c] ;  /* 0x00076c0001537983 */ /* 0x000ea80000300800 */
        /* <DEDUP_REMOVED lines=10> */
[----:B------:R-:W-:Y:S01]  /*56740*/  LDS.128 R84, [R252] ;  /* 0x00000000fc547984 */ /* 0x000fe20000000c00 */
[----:B------:R-:W-:Y:S06]  /*56750*/  BAR.SYNC.DEFER_BLOCKING 0x0 ;  /* 0x0000000000007b1d */ /* 0x000fec0000010000 */
[----:B--2---:R-:W-:Y:S02]  /*56760*/  STSM.16.M88.4 [R0], R80 ;  /* 0x0000005000007844 */ /* 0x004fe40000000200 */
[----:B------:R-:W-:Y:S06]  /*56770*/  BAR.SYNC.DEFER_BLOCKING 0x0 ;  /* 0x0000000000007b1d */ /* 0x000fec0000010000 */
[----:B------:R-:W-:Y:S02]  /*56780*/  LDS.128 R80, [R252] ;  /* 0x00000000fc507984 */ /* 0x000fe40000000c00 */
[----:B------:R-:W-:Y:S06]  /*56790*/  BAR.SYNC.DEFER_BLOCKING 0x0 ;  /* 0x0000000000007b1d */ /* 0x000fec0000010000 */
[----:B---3--:R-:W-:Y:S02]  /*567a0*/  STSM.16.M88.4 [R0], R88 ;  /* 0x0000005800007844 */ /* 0x008fe40000000200 */
[----:B------:R-:W-:Y:S06]  /*567b0*/  BAR.SYNC.DEFER_BLOCKING 0x0 ;  /* 0x0000000000007b1d */ /* 0x000fec0000010000 */
[----:B------:R-:W-:Y:S02]  /*567c0*/  LDS.128 R88, [R252] ;  /* 0x00000000fc587984 */ /* 0x000fe40000000c00 */
[----:B------:R-:W-:Y:S06]  /*567d0*/  BAR.SYNC.DEFER_BLOCKING 0x0 ;  /* 0x0000000000007b1d */ /* 0x000fec0000010000 */
[----:B----4-:R-:W-:Y:S02]  /*567e0*/  STSM.16.M88.4 [R0], R92 ;  /* 0x0000005c00007844 */ /* 0x010fe40000000200 */
[----:B------:R-:W-:Y:S06]  /*567f0*/  BAR.SYNC.DEFER_BLOCKING 0x0 ;  /* 0x0000000000007b1d */ /* 0x000fec0000010000 */
[----:B------:R-:W-:Y:S02]  /*56800*/  LDS.128 R92, [R252] ;  /* 0x00000000fc5c7984 */ /* 0x000fe40000000c00 */
[----:B------:R-:W-:Y:S06]  /*56810*/  BAR.SYNC.DEFER_BLOCKING 0x0 ;  /* 0x0000000000007b1d */ /* 0x000fec0000010000 */
[----:B------:R-:W-:Y:S02]  /*56820*/  STSM.16.M88.4 [R0], R96 ;  /* 0x0000006000007844 */ /* 0x000fe40000000200 */
[----:B------:R-:W-:Y:S06]  /*56830*/  BAR.SYNC.DEFER_BLOCKING 0x0 ;  /* 0x0000000000007b1d */ /* 0x000fec0000010000 */
[----:B------:R-:W-:Y:S02]  /*56840*/  LDS.128 R96, [R252] ;  /* 0x00000000fc607984 */ /* 0x000fe40000000c00 */
[----:B------:R-:W-:Y:S06]  /*56850*/  BAR.SYNC.DEFER_BLOCKING 0x0 ;  /* 0x0000000000007b1d */ /* 0x000fec0000010000 */
[----:B------:R-:W-:Y:S02]  /*56860*/  STSM.16.M88.4 [R0], R100 ;  /* 0x0000006400007844 */ /* 0x000fe40000000200 */
        /* <DEDUP_REMOVED lines=28> */
[----:B------:R-:W-:Y:S01]  /*56a30*/  BAR.SYNC.DEFER_BLOCKING 0x0 ;  /* 0x0000000000007b1d */ /* 0x000fe20000010000 */
[----:B-1----:R-:W-:Y:S01]  /*56a40*/  MOV R104, R196 ;  /* 0x000000c400687202 */ /* 0x002fe20000000f00 */
[----:B------:R-:W-:Y:S01]  /*56a50*/  IMAD.MOV.U32 R105, RZ, RZ, R198 ;  /* 0x000000ffff697224 */ /* 0x000fe200078e00c6 */
[----:B------:R-:W-:Y:S01]  /*56a60*/  MOV R106, R60 ;  /* 0x0000003c006a7202 */ /* 0x000fe20000000f00 */
[----:B------:R-:W-:-:S02]  /*56a70*/  IMAD.MOV.U32 R107, RZ, RZ, R62 ;  /* 0x000000ffff6b7224 */ /* 0x000fc400078e003e */
        /* <DEDUP_REMOVED lines=31> */
[----:B------:R-:W-:Y:S01]  /*56c70*/  MOV R106, R40 ;  /* 0x00000028006a7202 */ /* 0x000fe20000000f00 */
[----:B------:R-:W-:Y:S01]  /*56c80*/  IMAD.MOV.U32 R107, RZ, RZ, R42 ;  /* 0x000000ffff6b7224 */ /* 0x000fe200078e002a */
        /* <DEDUP_REMOVED lines=69> */
[----:B------:R1:W-:Y:S02]  /*570e0*/  STSM.16.M88.4 [R0], R172 ;  /* 0x000000ac00007844 */ /* 0x0003e40000000200 */
[----:B------:R-:W-:Y:S06]  /*570f0*/  BAR.SYNC.DEFER_BLOCKING 0x0 ;  /* 0x0000000000007b1d */ /* 0x000fec0000010000 */
[----:B-1----:R-:W3:Y:S04]  /*57100*/  LDL.LU R172, [R1+0x2d4] ;  /* 0x0002d40001ac7983 */ /* 0x002ee80000300800 */
        /* <DEDUP_REMOVED lines=19> */
[----:B------:R-:W1:Y:S04]  /*57240*/  LDS.128 R176, [R252] ;  /* 0x00000000fcb07984 */ /* 0x000e680000000c00 */
[----:B-1----:R-:W-:Y:S04]  /*57250*/  STL [R1+0x1f58], R179 ;  /* 0x001f58b301007387 */ /* 0x002fe80000100800 */
[----:B------:R-:W2:Y:S04]  /*57260*/  LDL.LU R188, [R1+0x1f0] ;  /* 0x0001f00001bc7983 */ /* 0x000ea80000300800 */
[----:B------:R-:W2:Y:S04]  /*57270*/  LDL.LU R189, [R1+0x1f8] ;  /* 0x0001f80001bd7983 */ /* 0x000ea80000300800 */
[----:B------:R-:W3:Y:S04]  /*57280*/  LDL.LU R196, [R1+0x130] ;  /* 0x0001300001c47983 */ /* 0x000ee80000300800 */
[----:B------:R-:W3:Y:S01]  /*57290*/  LDL.LU R197, [R1+0x138] ;  /* 0x0001380001c57983 */ /* 0x000ee20000300800 */
[----:B------:R-:W-:Y:S01]  /*572a0*/  MOV R184, R200 ;  /* 0x000000c800b87202 */ /* 0x000fe20000000f00 */
[----:B------:R-:W-:Y:S01]  /*572b0*/  IMAD.MOV.U32 R185, RZ, RZ, R202 ;  /* 0x000000ffffb97224 */ /* 0x000fe200078e00ca */
[----:B------:R-:W-:Y:S01]  /*572c0*/  MOV R186, R56 ;  /* 0x0000003800ba7202 */ /* 0x000fe20000000f00 */
[----:B------:R-:W-:Y:S01]  /*572d0*/  IMAD.MOV.U32 R187, RZ, RZ, R58 ;  /* 0x000000ffffbb7224 */ /* 0x000fe200078e003a */
[----:B------:R-:W-:Y:S06]  /*572e0*/  BAR.SYNC.DEFER_BLOCKING 0x0 ;  /* 0x0000000000007b1d */ /* 0x000fec0000010000 */
[----:B------:R-:W-:Y:S02]  /*572f0*/  STSM.16.M88.4 [R0], R184 ;  /* 0x000000b800007844 */ /* 0x000fe40000000200 */
[----:B------:R-:W-:Y:S01]  /*57300*/  BAR.SYNC.DEFER_BLOCKING 0x0 ;  /* 0x0000000000007b1d */ /* 0x000fe20000010000 */
[----:B------:R-:W-:Y:S01]  /*57310*/  MOV R190, R244 ;  /* 0x000000f400be7202 */ /* 0x000fe20000000f00 */
[----:B------:R-:W-:-:S04]  /*57320*/  IMAD.MOV.U32 R191, RZ, RZ, R246 ;  /* 0x000000ffffbf7224 */ /* 0x000fc800078e00f6 */
[----:B------:R-:W-:Y:S02]  /*57330*/  LDS.128 R184, [R252] ;  /* 0x00000000fcb87984 */ /* 0x000fe40000000c00 */
[----:B------:R-:W-:Y:S01]  /*57340*/  BAR.SYNC.DEFER_BLOCKING 0x0 ;  /* 0x0000000000007b1d */ /* 0x000fe20000010000 */
[----:B------:R-:W-:Y:S01]  /*57350*/  MOV R192, R180 ;  /* 0x000000b400c07202 */ /* 0x000fe20000000f00 */
[----:B------:R-:W-:Y:S01]  /*57360*/  IMAD.MOV.U32 R193, RZ, RZ, R182 ;  /* 0x000000ffffc17224 */ /* 0x000fe200078e00b6 */
[----:B------:R-:W-:Y:S01]  /*57370*/  MOV R194, R144 ;  /* 0x0000009000c27202 */ /* 0x000fe20000000f00 */
[----:B------:R-:W-:Y:S01]  /*57380*/  IMAD.MOV.U32 R195, RZ, RZ, R146 ;  /* 0x000000ffffc37224 */ /* 0x000fe200078e0092 */
[----:B------:R-:W-:Y:S01]  /*57390*/  MOV R198, R140 ;  /* 0x0000008c00c67202 */ /* 0x000fe20000000f00 */
[----:B------:R-:W-:Y:S01]  /*573a0*/  IMAD.MOV.U32 R199, RZ, RZ, R142 ;  /* 0x000000ffffc77224 */ /* 0x000fe200078e008e */
[----:B--2---:R-:W-:Y:S01]  /*573b0*/  STSM.16.M88.4 [R0], R188 ;  /* 0x000000bc00007844 */ /* 0x004fe20000000200 */
[----:B------:R-:W-:Y:S06]  /*573c0*/  BAR.SYNC.DEFER_BLOCKING 0x0 ;  /* 0x0000000000007b1d */ /* 0x000fec0000010000 */
[----:B------:R-:W-:Y:S02]  /*573d0*/  LDS.128 R188, [R252] ;  /* 0x00000000fcbc7984 */ /* 0x000fe40000000c00 */
[----:B------:R-:W-:Y:S06]  /*573e0*/  BAR.SYNC.DEFER_BLOCKING 0x0 ;  /* 0x0000000000007b1d */ /* 0x000fec0000010000 */
[----:B------:R-:W-:Y:S02]  /*573f0*/  STSM.16.M88.4 [R0], R192 ;  /* 0x000000c000007844 */ /* 0x000fe40000000200 */
[----:B------:R-:W-:Y:S06]  /*57400*/  BAR.SYNC.DEFER_BLOCKING 0x0 ;  /* 0x0000000000007b1d */ /* 0x000fec0000010000 */
[----:B------:R-:W-:Y:S02]  /*57410*/  LDS.128 R192, [R252] ;  /* 0x00000000fcc07984 */ /* 0x000fe40000000c00 */
[----:B------:R-:W-:Y:S06]  /*57420*/  BAR.SYNC.DEFER_BLOCKING 0x0 ;  /* 0x0000000000007b1d */ /* 0x000fec0000010000 */
[----:B---3--:R-:W-:Y:S02]  /*57430*/  STSM.16.M88.4 [R0], R196 ;  /* 0x000000c400007844 */ /* 0x008fe40000000200 */
[----:B------:R-:W-:Y:S06]  /*57440*/  BAR.SYNC.DEFER_BLOCKING 0x0 ;  /* 0x0000000000007b1d */ /* 0x000fec0000010000 */
[----:B------:R-:W1:Y:S04]  /*57450*/  LDS.128 R196, [R252] ;  /* 0x00000000fcc47984 */ /* 0x000e680000000c00 */
[----:B-1----:R-:W-:Y:S04]  /*57460*/  STL [R1+0x1f54], R199 ;  /* 0x001f54c701007387 */ /* 0x002fe80000100800 */
[----:B------:R-:W2:Y:S04]  /*57470*/  LDL.LU R220, [R1+0x710] ;  /* 0x0007100001dc7983 */ /* 0x000ea80000300800 */
[----:B------:R-:W2:Y:S04]  /*57480*/  LDL.LU R221, [R1+0x718] ;  /* 0x0007180001dd7983 */ /* 0x000ea80000300800 */
[----:B------:R-:W3:Y:S04]  /*57490*/  LDL.LU R208, [R1+0x290] ;  /* 0x0002900001d07983 */ /* 0x000ee80000300800 */
[----:B------:R-:W3:Y:S04]  /*574a0*/  LDL.LU R209, [R1+0x298] ;  /* 0x0002980001d17983 */ /* 0x000ee80000300800 */
[----:B------:R-:W3:Y:S04]  /*574b0*/  LDL.LU R210, [R1+0x20] ;  /* 0x0000200001d27983 */ /* 0x000ee80000300800 */
[----:B------:R-:W3:Y:S01]  /*574c0*/  LDL.LU R211, [R1+0x28] ;  /* 0x0000280001d37983 */ /* 0x000ee20000300800 */
[----:B------:R-:W-:Y:S01]  /*574d0*/  BAR.SYNC.DEFER_BLOCKING 0x0 ;  /* 0x0000000000007b1d */ /* 0x000fe20000010000 */
[----:B------:R-:W-:Y:S01]  /*574e0*/  MOV R204, R68 ;  /* 0x0000004400cc7202 */ /* 0x000fe20000000f00 */
[----:B------:R-:W-:Y:S01]  /*574f0*/  IMAD.MOV.U32 R205, RZ, RZ, R70 ;  /* 0x000000ffffcd7224 */ /* 0x000fe200078e0046 */
[----:B------:R-:W-:Y:S01]  /*57500*/  MOV R206, R36 ;  /* 0x0000002400ce7202 */ /* 0x000fe20000000f00 */
[----:B------:R-:W-:-:S05]  /*57510*/  IMAD.MOV.U32 R207, RZ, RZ, R38 ;  /* 0x000000ffffcf7224 */ /* 0x000fca00078e0026 */
[----:B------:R-:W-:Y:S01]  /*57520*/  STSM.16.M88.4 [R0], R204 ;  /* 0x000000cc00007844 */ /* 0x000fe20000000200 */
[----:B------:R-:W-:Y:S01]  /*57530*/  BAR.SYNC.DEFER_BLOCKING 0x0 ;  /* 0x0000000000007b1d */ /* 0x000fe20000010000 */
[----:B------:R-:W-:Y:S01]  /*57540*/  MOV R222, R152 ;  /* 0x0000009800de7202 */ /* 0x000fe20000000f00 */
[----:B------:R-:W-:-:S04]  /*57550*/  IMAD.MOV.U32 R223, RZ, RZ, R154 ;  /* 0x000000ffffdf7224 */ /* 0x000fc800078e009a */
[----:B------:R-:W-:Y:S02]  /*57560*/  LDS.128 R204, [R252] ;  /* 0x00000000fccc7984 */ /* 0x000fe40000000c00 */
[----:B------:R-:W-:Y:S06]  /*57570*/  BAR.SYNC.DEFER_BLOCKING 0x0 ;  /* 0x0000000000007b1d */ /* 0x000fec0000010000 */
[----:B--2---:R-:W-:Y:S02]  /*57580*/  STSM.16.M88.4 [R0], R220 ;  /* 0x000000dc00007844 */ /* 0x004fe40000000200 */
[----:B------:R-:W-:Y:S06]  /*57590*/  BAR.SYNC.DEFER_BLOCKING 0x0 ;  /* 0x0000000000007b1d */ /* 0x000fec0000010000 */
[----:B------:R-:W1:Y:S02]  /*575a0*/  LDS.128 R212, [R252] ;  /* 0x00000000fcd47984 */ /* 0x000e640000000c00 */
[----:B------:R-:W-:Y:S06]  /*575b0*/  BAR.SYNC.DEFER_BLOCKING 0x0 ;  /* 0x0000000000007b1d */ /* 0x000fec0000010000 */
[----:B---3--:R2:W-:Y:S02]  /*575c0*/  STSM.16.M88.4 [R0], R208 ;  /* 0x000000d000007844 */ /* 0x0085e40000000200 */
[----:B------:R-:W-:Y:S06]  /*575d0*/  BAR.SYNC.DEFER_BLOCKING 0x0 ;  /* 0x0000000000007b1d */ /* 0x000fec0000010000 */
[----:B-1----:R-:W-:Y:S04]  /*575e0*/  STL [R1+0x1f50], R215 ;  /* 0x001f50d701007387 */ /* 0x002fe80000100800 */
[----:B--2---:R-:W2:Y:S04]  /*575f0*/  LDL.LU R208, [R1+0x5b4] ;  /* 0x0005b40001d07983 */ /* 0x004ea80000300800 */
[----:B------:R-:W2:Y:S04]  /*57600*/  LDL.LU R209, [R1+0x5bc] ;  /* 0x0005bc0001d17983 */ /* 0x000ea80000300800 */
[----:B------:R-:W2:Y:S04]  /*57610*/  LDL.LU R210, [R1+0x694] ;  /* 0x0006940001d27983 */ /* 0x000ea80000300800 */
[----:B------:R-:W2:Y:S04]  /*57620*/  LDL.LU R211, [R1+0x69c] ;  /* 0x00069c0001d37983 */ /* 0x000ea80000300800 */
[----:B------:R-:W1:Y:S01]  /*57630*/  LDS.128 R220, [R252] ;  /* 0x00000000fcdc7984 */ /* 0x000e620000000c00 */
[----:B------:R-:W-:Y:S01]  /*57640*/  BAR.SYNC.DEFER_BLOCKING 0x0 ;  /* 0x0000000000007b1d */ /* 0x000fe20000010000 */
[----:B------:R-:W-:Y:S01]  /*57650*/  MOV R200, R201 ;  /* 0x000000c900c87202 */ /* 0x000fe20000000f00 */
[----:B------:R-:W-:Y:S01]  /*57660*/  IMAD.MOV.U32 R201, RZ, RZ, R203 ;  /* 0x000000ffffc97224 */ /* 0x000fe200078e00cb */
[----:B------:R-:W-:Y:S01]  /*57670*/  MOV R202, R57 ;  /* 0x0000003900ca7202 */ /* 0x000fe20000000f00 */
[----:B------:R-:W-:-:S02]  /*57680*/  IMAD.MOV.U32 R203, RZ, RZ, R59 ;  /* 0x000000ffffcb7224 */ /* 0x000fc400078e003b */
[----:B-1----:R-:W-:Y:S04]  /*57690*/  STL [R1+0x1f4c], R223 ;  /* 0x001f4cdf01007387 */ /* 0x002fe80000100800 */
[----:B--2---:R-:W-:Y:S01]  /*576a0*/  STSM.16.M88.4 [R0], R208 ;  /* 0x000000d000007844 */ /* 0x004fe20000000200 */
[----:B------:R-:W-:Y:S06]  /*576b0*/  BAR.SYNC.DEFER_BLOCKING 0x0 ;  /* 0x0000000000007b1d */ /* 0x000fec0000010000 */
[----:B------:R-:W-:Y:S02]  /*576c0*/  LDS.128 R56, [R252] ;  /* 0x00000000fc387984 */ /* 0x000fe40000000c00 */
[----:B------:R-:W-:Y:S06]  /*576d0*/  BAR.SYNC.DEFER_BLOCKING 0x0 ;  /* 0x0000000000007b1d */ /* 0x000fec0000010000 */
[----:B------:R1:W-:Y:S02]  /*576e0*/  STSM.16.M88.4 [R0], R200 ;  /* 0x000000c800007844 */ /* 0x0003e40000000200 */
[----:B------:R-:W-:Y:S06]  /*576f0*/  BAR.SYNC.DEFER_BLOCKING 0x0 ;  /* 0x0000000000007b1d */ /* 0x000fec0000010000 */
[----:B-1----:R-:W2:Y:S04]  /*57700*/  LDL.LU R200, [R1+0x1f4] ;  /* 0x0001f40001c87983 */ /* 0x002ea80000300800 */
[----:B------:R-:W2:Y:S04]  /*57710*/  LDL.LU R201, [R1+0x1fc] ;  /* 0x0001fc0001c97983 */ /* 0x000ea80000300800 */
[----:B------:R-:W1:Y:S01]  /*57720*/  LDS.128 R208, [R252] ;  /* 0x00000000fcd07984 */ /* 0x000e620000000c00 */
[----:B------:R-:W-:Y:S01]  /*57730*/  MOV R202, R245 ;  /* 0x000000f500ca7202 */ /* 0x000fe20000000f00 */
[----:B------:R-:W-:Y:S01]  /*57740*/  IMAD.MOV.U32 R203, RZ, RZ, R247 ;  /* 0x000000ffffcb7224 */ /* 0x000fe200078e00f7 */
        /* <DEDUP_REMOVED lines=8> */
[----:B------:R-:W1:Y:S02]  /*577d0*/  LDS.128 R144, [R252] ;  /* 0x00000000fc907984 */ /* 0x000e640000000c00 */
[----:B------:R-:W-:Y:S06]  /*577e0*/  BAR.SYNC.DEFER_BLOCKING 0x0 ;  /* 0x0000000000007b1d */ /* 0x000fec0000010000 */
[----:B------:R2:W-:Y:S04]  /*577f0*/  STSM.16.M88.4 [R0], R180 ;  /* 0x000000b400007844 */ /* 0x0005e80000000200 */
[----:B-1----:R-:W-:Y:S04]  /*57800*/  STL [R1+0x1f3c], R147 ;  /* 0x001f3c9301007387 */ /* 0x002fe80000100800 */
[----:B--2---:R-:W2:Y:S04]  /*57810*/  LDL.LU R180, [R1+0x134] ;  /* 0x0001340001b47983 */ /* 0x004ea80000300800 */
[----:B------:R-:W2:Y:S01]  /*57820*/  LDL.LU R181, [R1+0x13c] ;  /* 0x00013c0001b57983 */ /* 0x000ea20000300800 */
[----:B------:R-:W-:Y:S01]  /*57830*/  MOV R182, R141 ;  /* 0x0000008d00b67202 */ /* 0x000fe20000000f00 */
[----:B------:R-:W-:Y:S01]  /*57840*/  IMAD.MOV.U32 R183, RZ, RZ, R143 ;  /* 0x000000ffffb77224 */ /* 0x000fe200078e008f */
[----:B------:R-:W-:Y:S06]  /*57850*/  BAR.SYNC.DEFER_BLOCKING 0x0 ;  /* 0x0000000000007b1d */ /* 0x000fec0000010000 */
[----:B------:R-:W1:Y:S02]  /*57860*/  LDS.128 R140, [R252] ;  /* 0x00000000fc8c7984 */ /* 0x000e640000000c00 */
[----:B------:R-:W-:Y:S01]  /*57870*/  BAR.SYNC.DEFER_BLOCKING 0x0 ;  /* 0x0000000000007b1d */ /* 0x000fe20000010000 */
[----:B------:R-:W-:Y:S01]  /*57880*/  MOV R202, R37 ;  /* 0x0000002500ca7202 */ /* 0x000fe20000000f00 */
[----:B------:R-:W-:-:S04]  /*57890*/  IMAD.MOV.U32 R203, RZ, RZ, R39 ;  /* 0x000000ffffcb7224 */ /* 0x000fc800078e0027 */
[----:B-1----:R-:W-:Y:S04]  /*578a0*/  STL [R1+0x1f44], R143 ;  /* 0x001f448f01007387 */ /* 0x002fe80000100800 */
[----:B--2---:R-:W-:Y:S01]  /*578b0*/  STSM.16.M88.4 [R0], R180 ;  /* 0x000000b400007844 */ /* 0x004fe20000000200 */
[----:B------:R-:W-:Y:S06]  /*578c0*/  BAR.SYNC.DEFER_BLOCKING 0x0 ;  /* 0x0000000000007b1d */ /* 0x000fec0000010000 */
[----:B------:R-:W1:Y:S04]  /*578d0*/  LDS.128 R36, [R252] ;  /* 0x00000000fc247984 */ /* 0x000e680000000c00 */
[----:B-1----:R-:W-:Y:S04]  /*578e0*/  STL [R1+0x1f38], R39 ;  /* 0x001f382701007387 */ /* 0x002fe80000100800 */
[----:B------:R-:W2:Y:S04]  /*578f0*/  LDL.LU R180, [R1+0x714] ;  /* 0x0007140001b47983 */ /* 0x000ea80000300800 */
[----:B------:R-:W2:Y:S01]  /*57900*/  LDL.LU R181, [R1+0x71c] ;  /* 0x00071c0001b57983 */ /* 0x000ea20000300800 */
[----:B------:R-:W-:Y:S01]  /*57910*/  MOV R200, R69 ;  /* 0x0000004500c87202 */ /* 0x000fe20000000f00 */
[----:B------:R-:W-:Y:S01]  /*57920*/  IMAD.MOV.U32 R201, RZ, RZ, R71 ;  /* 0x000000ffffc97224 */ /* 0x000fe200078e0047 */
[----:B------:R-:W-:Y:S06]  /*57930*/  BAR.SYNC.DEFER_BLOCKING 0x0 ;  /* 0x0000000000007b1d */ /* 0x000fec0000010000 */
[----:B------:R-:W-:Y:S02]  /*57940*/  STSM.16.M88.4 [R0], R200 ;  /* 0x000000c800007844 */ /* 0x000fe40000000200 */
[----:B------:R-:W-:Y:S06]  /*57950*/  BAR.SYNC.DEFER_BLOCKING 0x0 ;  /* 0x0000000000007b1d */ /* 0x000fec0000010000 */
[----:B------:R-:W1:Y:S01]  /*57960*/  LDS.128 R68, [R252] ;  /* 0x00000000fc447984 */ /* 0x000e620000000c00 */
[----:B------:R-:W-:Y:S01]  /*57970*/  MOV R182, R153 ;  /* 0x0000009900b67202 */ /* 0x000fe20000000f00 */
[----:B------:R-:W-:Y:S01]  /*57980*/  IMAD.MOV.U32 R183, RZ, RZ, R155 ;  /* 0x000000ffffb77224 */ /* 0x000fe200078e009b */
[----:B------:R-:W-:Y:S06]  /*57990*/  BAR.SYNC.DEFER_BLOCKING 0x0 ;  /* 0x0000000000007b1d */ /* 0x000fec0000010000 */
[----:B-1----:R-:W-:Y:S04]  /*579a0*/  STL [R1+0x1f48], R71 ;  /* 0x001f484701007387 */ /* 0x002fe80000100800 */
[----:B--2---:R1:W-:Y:S01]  /*579b0*/  STSM.16.M88.4 [R0], R180 ;  /* 0x000000b400007844 */ /* 0x0043e20000000200 */
[----:B------:R-:W-:Y:S06]  /*579c0*/  BAR.SYNC.DEFER_BLOCKING 0x0 ;  /* 0x0000000000007b1d */ /* 0x000fec0000010000 */
[----:B-1----:R-:W2:Y:S04]  /*579d0*/  LDL.LU R180, [R1+0x294] ;  /* 0x0002940001b47983 */ /* 0x002ea80000300800 */
[----:B------:R-:W2:Y:S04]  /*579e0*/  LDL.LU R181, [R1+0x29c] ;  /* 0x00029c0001b57983 */ /* 0x000ea80000300800 */
[----:B------:R-:W3:Y:S04]  /*579f0*/  LDL.LU R236, [R1+0xf0] ;  /* 0x0000f00001ec7983 */ /* 0x000ee80000300800 */
[----:B------:R-:W4:Y:S04]  /*57a00*/  LDL.LU R199, [R1+0xd44] ;  /* 0x000d440001c77983 */ /* 0x000f280000300800 */
        /* <DEDUP_REMOVED lines=14> */
[----:B------:R-:W1:Y:S01]  /*57af0*/  LDS.128 R152, [R252] ;  /* 0x00000000fc987984 */ /* 0x000e620000000c00 */
[----:B------:R-:W-:Y:S06]  /*57b00*/  BAR.SYNC.DEFER_BLOCKING 0x0 ;  /* 0x0000000000007b1d */ /* 0x000fec0000010000 */
[----:B--2---:R2:W-:Y:S02]  /*57b10*/  STSM.16.M88.4 [R0], R180 ;  /* 0x000000b400007844 */ /* 0x0045e40000000200 */
[----:B--2---:R-:W2:Y:S01]  /*57b20*/  LDC R180, c[0x0][0x244] ;  /* 0x00009100ffb47b82 */ /* 0x004ea20000000800 */
[----:B----4-:R-:W-:Y:S01]  /*57b30*/  IMAD R0, R199, UR4, RZ ;  /* 0x00000004c7007c24 */ /* 0x010fe2000f8e02ff */
[----:B------:R-:W-:-:S06]  /*57b40*/  ULDC.64 UR4, c[0x0][0x220] ;  /* 0x0000880000047ab9 */ /* 0x000fcc0000000a00 */
[----:B------:R-:W-:Y:S01]  /*57b50*/  BAR.SYNC.DEFER_BLOCKING 0x0 ;  /* 0x0000000000007b1d */ /* 0x000fe20000010000 */
[----:B------:R-:W-:Y:S02]  /*57b60*/  LEA R238, P1, R0, UR4, 0x2 ;  /* 0x0000000400ee7c11 */ /* 0x000fe4000f8210ff */
[----:B------:R-:W-:-:S03]  /*57b70*/  ISETP.GE.AND P0, PT, R199, UR6, PT ;  /* 0x00000006c7007c0c */ /* 0x000fc6000bf06270 */
[----:B------:R-:W-:Y:S01]  /*57b80*/  ULDC UR4, c[0x0][0x248] ;  /* 0x0000920000047ab9 */ /* 0x000fe20000000800 */
[----:B------:R-:W-:Y:S01]  /*57b90*/  LEA.HI.X.SX32 R239, R0, UR5, 0x2, P1 ;  /* 0x0000000500ef7c11 */ /* 0x000fe200088f16ff */
[----:B------:R-:W4:Y:S01]  /*57ba0*/  LDC R182, c[0x0][0x244] ;  /* 0x00009100ffb67b82 */ /* 0x000f220000000800 */
[C---:B---3--:R-:W-:Y:S01]  /*57bb0*/  ISETP.LT.AND P0, PT, R179.reuse, UR29, !P0 ;  /* 0x0000001db3007c0c */ /* 0x048fe2000c701270 */
[----:B------:R-:W-:Y:S01]  /*57bc0*/  IMAD R240, R179, UR4, RZ ;  /* 0x00000004b3f07c24 */ /* 0x000fe2000f8e02ff */
[----:B------:R-:W-:-:S05]  /*57bd0*/  ULDC.64 UR4, c[0x0][0x228] ;  /* 0x00008a0000047ab9 */ /* 0x000fca0000000a00 */
[----:B------:R-:W3:Y:S01]  /*57be0*/  LDC R183, c[0x0][0x244] ;  /* 0x00009100ffb77b82 */ /* 0x000ee20000000800 */
[----:B--2---:R-:W-:-:S07]  /*57bf0*/  LEA R0, R180, R0, 0x6 ;  /* 0x00000000b4007211 */ /* 0x004fce00078e30ff */
[----:B------:R-:W2:Y:S01]  /*57c00*/  LDC R180, c[0x0][0x244] ;  /* 0x00009100ffb47b82 */ /* 0x000ea20000000800 */
[----:B------:R-:W-:-:S05]  /*57c10*/  IMAD.WIDE R2, R240, 0x4, R238 ;  /* 0x00000004f0027825 */ /* 0x000fca00078e02ee */
[----:B------:R1:W-:Y:S01]  /*57c20*/  @P0 STG.E desc[UR14][R2.64], R236 ;  /* 0x000000ec02000986 */ /* 0x0003e2000c10190e */
[----:B------:R-:W-:Y:S01]  /*57c30*/  ISETP.GE.AND P0, PT, R179, UR7, PT ;  /* 0x00000007b3007c0c */ /* 0x000fe2000bf06270 */
[----:B------:R-:W-:-:S03]  /*57c40*/  ULDC.64 UR6, c[0x0][0x220] ;  /* 0x0000880000067ab9 */ /* 0x000fc60000000a00 */
[----:B------:R-:W-:Y:S01]  /*57c50*/  ISETP.LT.AND P2, PT, R215, UR4, !P0 ;  /* 0x00000004d7007c0c */ /* 0x000fe2000c741270 */
[----:B------:R-:W-:Y:S01]  /*57c60*/  ULDC UR4, c[0x0][0x22c] ;  /* 0x00008b0000047ab9 */ /* 0x000fe20000000800 */
[----:B-1----:R-:W-:-:S04]  /*57c70*/  LEA R236, P1, R0, UR6, 0x2 ;  /* 0x0000000600ec7c11 */ /* 0x002fc8000f8210ff */
[----:B------:R-:W-:Y:S01]  /*57c80*/  LEA.HI.X.SX32 R237, R0, UR7, 0x2, P1 ;  /* 0x0000000700ed7c11 */ /* 0x000fe200088f16ff */
[----:B------:R-:W-:Y:S01]  /*57c90*/  ULDC.64 UR6, c[0x0][0x228] ;  /* 0x00008a0000067ab9 */ /* 0x000fe20000000a00 */
[----:B--2---:R-:W-:Y:S02]  /*57ca0*/  IMAD R0, R180, 0x40, R0 ;  /* 0x00000040b4007824 */ /* 0x004fe400078e0200 */
[----:B------:R-:W-:-:S03]  /*57cb0*/  IMAD.WIDE R2, R240, 0x4, R236 ;  /* 0x00000004f0027825 */ /* 0x000fc600078e02ec */
[----:B------:R-:W-:-:S04]  /*57cc0*/  LEA R180, P1, R0, UR8, 0x2 ;  /* 0x0000000800b47c11 */ /* 0x000fc8000f8210ff */
[----:B------:R-:W-:Y:S01]  /*57cd0*/  LEA.HI.X.SX32 R181, R0, UR9, 0x2, P1 ;  /* 0x0000000900b57c11 */ /* 0x000fe200088f16ff */
[----:B------:R1:W-:Y:S01]  /*57ce0*/  @P2 STG.E desc[UR14][R2.64], R251 ;  /* 0x000000fb02002986 */ /* 0x0003e2000c10190e */
[----:B----4-:R-:W-:Y:S01]  /*57cf0*/  LEA R0, R182, R0, 0x6 ;  /* 0x00000000b6007211 */ /* 0x010fe200078e30ff */
[----:B------:R-:W-:Y:S01]  /*57d00*/  ULDC.64 UR8, c[0x0][0x228] ;  /* 0x00008a0000087ab9 */ /* 0x000fe20000000a00 */
[----:B------:R-:W2:Y:S01]  /*57d10*/  LDC R182, c[0x0][0x244] ;  /* 0x00009100ffb67b82 */ /* 0x000ea20000000800 */
[----:B------:R-:W-:Y:S01]  /*57d20*/  ISETP.LT.AND P2, PT, R223, UR6, !P0 ;  /* 0x00000006df007c0c */ /* 0x000fe2000c741270 */
[----:B------:R-:W-:Y:S01]  /*57d30*/  ULDC UR6, c[0x0][0x228] ;  /* 0x00008a0000067ab9 */ /* 0x000fe20000000800 */
[----:B------:R-:W-:Y:S01]  /*57d40*/  LEA R226, P1, R0, UR10, 0x2 ;  /* 0x0000000a00e27c11 */ /* 0x000fe2000f8210ff */
[----:B-1----:R-:W-:-:S03]  /*57d50*/  IMAD.WIDE R2, R240, 0x4, R180 ;  /* 0x00000004f0027825 */ /* 0x002fc600078e02b4 */
[----:B------:R-:W-:Y:S01]  /*57d60*/  LEA.HI.X.SX32 R227, R0, UR11, 0x2, P1 ;  /* 0x0000000b00e37c11 */ /* 0x000fe200088f16ff */
[----:B------:R-:W4:Y:S01]  /*57d70*/  LDL.LU R251, [R1+0xd0] ;  /* 0x0000d00001fb7983 */ /* 0x000f220000300800 */
[----:B------:R-:W-:-:S05]  /*57d80*/  ULDC.64 UR10, c[0x0][0x228] ;  /* 0x00008a00000a7ab9 */ /* 0x000fca0000000a00 */
[----:B------:R1:W-:Y:S01]  /*57d90*/  @P2 STG.E desc[UR14][R2.64], R250 ;  /* 0x000000fa02002986 */ /* 0x0003e2000c10190e */
[----:B------:R-:W-:Y:S01]  /*57da0*/  ISETP.LT.AND P2, PT, R71, UR8, !P0 ;  /* 0x0000000847007c0c */ /* 0x000fe2000c741270 */
[----:B------:R-:W-:Y:S01]  /*57db0*/  ULDC UR8, c[0x0][0x228] ;  /* 0x00008a0000087ab9 */ /* 0x000fe20000000800 */
[----:B--2---:R-:W-:Y:S02]  /*57dc0*/  IMAD R0, R182, 0x40, R0 ;  /* 0x00000040b6007824 */ /* 0x004fe400078e0200 */
[----:B------:R-:W2:Y:S01]  /*57dd0*/  LDC R182, c[0x0][0x244] ;  /* 0x00009100ffb67b82 */ /* 0x000ea20000000800 */
[----:B-1----:R-:W-:Y:S01]  /*57de0*/  IMAD.WIDE R2, R240, 0x4, R226 ;  /* 0x00000004f0027825 */ /* 0x002fe200078e02e2 */
[----:B------:R-:W4:Y:S01]  /*57df0*/  LDL.LU R250, [R1+0xb0] ;  /* 0x0000b00001fa7983 */ /* 0x000f220000300800 */
[----:B------:R-:W-:-:S06]  /*57e00*/  LEA R224, P1, R0, UR12, 0x2 ;  /* 0x0000000c00e07c11 */ /* 0x000fcc000f8210ff */
[----:B------:R1:W-:Y:S01]  /*57e10*/  @P2 STG.E desc[UR14][R2.64], R235 ;  /* 0x000000eb02002986 */ /* 0x0003e2000c10190e */
[----:B------:R-:W-:Y:S01]  /*57e20*/  ISETP.LT.AND P2, PT, R143, UR10, !P0 ;  /* 0x0000000a8f007c0c */ /* 0x000fe2000c741270 */
[----:B------:R-:W-:Y:S01]  /*57e30*/  ULDC UR10, c[0x0][0x228] ;  /* 0x00008a00000a7ab9 */ /* 0x000fe20000000800 */
[----:B------:R-:W-:Y:S01]  /*57e40*/  LEA.HI.X.SX32 R225, R0, UR13, 0x2, P1 ;  /* 0x0000000d00e17c11 */ /* 0x000fe200088f16ff */
[----:B------:R-:W-:Y:S02]  /*57e50*/  ULDC.64 UR12, c[0x0][0x228] ;  /* 0x00008a00000c7ab9 */ /* 0x000fe40000000a00 */
[----:B-1----:R-:W-:-:S08]  /*57e60*/  IMAD.WIDE R2, R240, 0x4, R224 ;  /* 0x00000004f0027825 */ /* 0x002fd000078e02e0 */
[----:B------:R1:W-:Y:S04]  /*57e70*/  @P2 STG.E desc[UR14][R2.64], R249 ;  /* 0x000000f902002986 */ /* 0x0003e8000c10190e */
[----:B-1----:R-:W4:Y:S01]  /*57e80*/  LDL.LU R249, [R1+0x220] ;  /* 0x0002200001f97983 */ /* 0x002f220000300800 */
[----:B---3--:R-:W-:Y:S02]  /*57e90*/  LEA R0, R183, R0, 0x6 ;  /* 0x00000000b7007211 */ /* 0x008fe400078e30ff */
[----:B------:R-:W1:Y:S01]  /*57ea0*/  LDC R183, c[0x0][0x244] ;  /* 0x00009100ffb77b82 */ /* 0x000e620000000800 */
[----:B------:R-:W3:Y:S01]  /*57eb0*/  LDL.LU R245, [R1+0xa0] ;  /* 0x0000a00001f57983 */ /* 0x000ee20000300800 */
[C---:B------:R-:W-:Y:S02]  /*57ec0*/  LEA R202, P1, R0.reuse, UR16, 0x2 ;  /* 0x0000001000ca7c11 */ /* 0x040fe4000f8210ff */
[----:B------:R-:W-:Y:S01]  /*57ed0*/  ISETP.LT.AND P2, PT, R211, UR12, !P0 ;  /* 0x0000000cd3007c0c */ /* 0x000fe2000c741270 */
[----:B------:R-:W3:Y:S01]  /*57ee0*/  LDL.LU R246, [R1+0x90] ;  /* 0x0000900001f67983 */ /* 0x000ee20000300800 */
[----:B------:R-:W-:Y:S01]  /*57ef0*/  LEA.HI.X.SX32 R203, R0, UR17, 0x2, P1 ;  /* 0x0000001100cb7c11 */ /* 0x000fe200088f16ff */
[----:B--2---:R-:W-:Y:S01]  /*57f00*/  IMAD R0, R182, 0x40, R0 ;  /* 0x00000040b6007824 */ /* 0x004fe200078e0200 */
[----:B------:R-:W-:Y:S01]  /*57f10*/  ULDC.64 UR16, c[0x0][0x228] ;  /* 0x00008a0000107ab9 */ /* 0x000fe20000000a00 */
[----:B------:R-:W2:Y:S01]  /*57f20*/  LDL.LU R244, [R1+0x80] ;  /* 0x0000800001f47983 */ /* 0x000ea20000300800 */
[----:B------:R-:W-:Y:S01]  /*57f30*/  ULDC UR12, c[0x0][0x228] ;  /* 0x00008a00000c7ab9 */ /* 0x000fe20000000800 */
[----:B------:R-:W-:Y:S01]  /*57f40*/  IMAD.WIDE R2, R240, 0x4, R202 ;  /* 0x00000004f0027825 */ /* 0x000fe200078e02ca */
[C---:B------:R-:W-:Y:S01]  /*57f50*/  LEA R200, P1, R0.reuse, UR18, 0x2 ;  /* 0x0000001200c87c11 */ /* 0x040fe2000f8210ff */
[----:B------:R-:W2:Y:S03]  /*57f60*/  LDL.LU R235, [R1+0x60] ;  /* 0x0000600001eb7983 */ /* 0x000ea60000300800 */
[----:B------:R-:W-:Y:S01]  /*57f70*/  LEA.HI.X.SX32 R201, R0, UR19, 0x2, P1 ;  /* 0x0000001300c97c11 */ /* 0x000fe200088f16ff */
[----:B------:R-:W-:Y:S01]  /*57f80*/  ULDC.64 UR18, c[0x0][0x228] ;  /* 0x00008a0000127ab9 */ /* 0x000fe20000000a00 */
[----:B-1----:R-:W-:-:S04]  /*57f90*/  LEA R0, R183, R0, 0x6 ;  /* 0x00000000b7007211 */ /* 0x002fc800078e30ff */
[----:B------:R-:W-:-:S04]  /*57fa0*/  LEA R182, P1, R0, UR20, 0x2 ;  /* 0x0000001400b67c11 */ /* 0x000fc8000f8210ff */
[----:B------:R-:W-:Y:S01]  /*57fb0*/  LEA.HI.X.SX32 R183, R0, UR21, 0x2, P1 ;  /* 0x0000001500b77c11 */ /* 0x000fe200088f16ff */
[----:B----4-:R1:W-:Y:S01]  /*57fc0*/  @P2 STG.E desc[UR14][R2.64], R251 ;  /* 0x000000fb02002986 */ /* 0x0103e2000c10190e */
[----:B------:R-:W-:Y:S01]  /*57fd0*/  ISETP.LT.AND P2, PT, R147, UR16, !P0 ;  /* 0x0000001093007c0c */ /* 0x000fe2000c741270 */
[----:B------:R-:W-:Y:S01]  /*57fe0*/  VIADD R0, R179, 0x1 ;  /* 0x00000001b3007836 */ /* 0x000fe20000000000 */
[----:B------:R-:W-:Y:S01]  /*57ff0*/  ISETP.LT.AND P0, PT, R39, UR18, !P0 ;  /* 0x0000001227007c0c */ /* 0x000fe2000c701270 */
[----:B------:R-:W-:Y:S01]  /*58000*/  ULDC.64 UR20, c[0x0][0x228] ;  /* 0x00008a0000147ab9 */ /* 0x000fe20000000a00 */
[----:B------:R-:W-:Y:S01]  /*58010*/  ULDC UR16, c[0x0][0x228] ;  /* 0x00008a0000107ab9 */ /* 0x000fe20000000800 */
[----:B-1----:R-:W4:Y:S01]  /*58020*/  LDL.LU R251, [R1+0x70] ;  /* 0x0000700001fb7983 */ /* 0x002f220000300800 */
[----:B------:R-:W-:-:S07]  /*58030*/  IMAD.WIDE R2, R240, 0x4, R200 ;  /* 0x00000004f0027825 */ /* 0x000fce00078e02c8 */
[----:B------:R1:W-:Y:S02]  /*58040*/  @P2 STG.E desc[UR14][R2.64], R250 ;  /* 0x000000fa02002986 */ /* 0x0003e4000c10190e */
[----:B-1----:R-:W-:Y:S02]  /*58050*/  IMAD.WIDE R2, R240, 0x4, R182 ;  /* 0x00000004f0027825 */ /* 0x002fe400078e02b6 */
[----:B------:R-:W4:Y:S04]  /*58060*/  LDL.LU R250, [R1+0x50] ;  /* 0x0000500001fa7983 */ /* 0x000f280000300800 */
[----:B------:R1:W-:Y:S04]  /*58070*/  @P0 STG.E desc[UR14][R2.64], R249 ;  /* 0x000000f902000986 */ /* 0x0003e8000c10190e */
[----:B-1----:R-:W4:Y:S01]  /*58080*/  LDL.LU R249, [R1+0x40] ;  /* 0x0000400001f97983 */ /* 0x002f220000300800 */
[----:B------:R-:W-:Y:S01]  /*58090*/  ISETP.GE.AND P0, PT, R0, UR4, PT ;  /* 0x0000000400007c0c */ /* 0x000fe2000bf06270 */
[----:B------:R-:W-:-:S03]  /*580a0*/  ULDC UR4, c[0x0][0x248] ;  /* 0x0000920000047ab9 */ /* 0x000fc60000000800 */
[----:B------:R-:W-:Y:S02]  /*580b0*/  ISETP.LT.AND P1, PT, R199, UR20, !P0 ;  /* 0x00000014c7007c0c */ /* 0x000fe4000c721270 */
[----:B------:R-:W-:Y:S01]  /*580c0*/  IADD3 R0, R240, UR4, RZ ;  /* 0x00000004f0007c10 */ /* 0x000fe2000fffe0ff */
[----:B------:R-:W-:Y:S01]  /*580d0*/  ULDC UR4, c[0x0][0x228] ;  /* 0x00008a0000047ab9 */ /* 0x000fe20000000800 */
[----:B------:R-:W-:-:S03]  /*580e0*/  ISETP.LT.AND P2, PT, R215, UR26, !P0 ;  /* 0x0000001ad7007c0c */ /* 0x000fc6000c741270 */
[----:B------:R-:W-:-:S06]  /*580f0*/  IMAD.WIDE R2, R0, 0x4, R238 ;  /* 0x0000000400027825 */ /* 0x000fcc00078e02ee */
[----:B---3--:R1:W-:Y:S01]  /*58100*/  @P1 STG.E desc[UR14][R2.64], R245 ;  /* 0x000000f502001986 */ /* 0x0083e2000c10190e */
[----:B------:R-:W-:Y:S01]  /*58110*/  ISETP.LT.AND P1, PT, R223, UR24, !P0 ;  /* 0x00000018df007c0c */ /* 0x000fe2000c721270 */
[----:B-1----:R-:W-:-:S05]  /*58120*/  IMAD.WIDE R2, R0, 0x4, R236 ;  /* 0x0000000400027825 */ /* 0x002fca00078e02ec */
[----:B------:R1:W-:Y:S01]  /*58130*/  @P2 STG.E desc[UR14][R2.64], R246 ;  /* 0x000000f602002986 */ /* 0x0003e2000c10190e */
[----:B------:R-:W-:Y:S01]  /*58140*/  ISETP.LT.AND P2, PT, R71, UR22, !P0 ;  /* 0x0000001647007c0c */ /* 0x000fe2000c741270 */
[C---:B-1----:R-:W-:Y:S02]  /*58150*/  IMAD.WIDE R2, R0.reuse, 0x4, R180 ;  /* 0x0000000400027825 */ /* 0x042fe400078e02b4 */
[----:B------:R-:W3:Y:S04]  /*58160*/  LDL.LU R246, [R1+0xf4] ;  /* 0x0000f40001f67983 */ /* 0x000ee80000300800 */
[----:B--2---:R1:W-:Y:S01]  /*58170*/  @P1 STG.E desc[UR14][R2.64], R244 ;  /* 0x000000f402001986 */ /* 0x0043e2000c10190e */
[----:B------:R-:W-:Y:S01]  /*58180*/  ISETP.LT.AND P1, PT, R143, UR28, !P0 ;  /* 0x0000001c8f007c0c */ /* 0x000fe2000c721270 */
[----:B-1----:R-:W-:-:S02]  /*58190*/  IMAD.WIDE R2, R0, 0x4, R226 ;  /* 0x0000000400027825 */ /* 0x002fc400078e02e2 */
[----:B------:R-:W2:Y:S04]  /*581a0*/  LDL.LU R244, [R1+0xc4] ;  /* 0x0000c40001f47983 */ /* 0x000ea80000300800 */
[----:B------:R1:W-:Y:S01]  /*581b0*/  @P2 STG.E desc[UR14][R2.64], R235 ;  /* 0x000000eb02002986 */ /* 0x0003e2000c10190e */
[----:B------:R-:W-:Y:S01]  /*581c0*/  ISETP.LT.AND P2, PT, R211, UR4, !P0 ;  /* 0x00000004d3007c0c */ /* 0x000fe2000c741270 */
[----:B------:R-:W-:Y:S01]  /*581d0*/  ULDC UR4, c[0x0][0x228] ;  /* 0x00008a0000047ab9 */ /* 0x000fe20000000800 */
[----:B-1----:R-:W-:Y:S01]  /*581e0*/  IMAD.WIDE R2, R0, 0x4, R224 ;  /* 0x0000000400027825 */ /* 0x002fe200078e02e0 */
[----:B------:R-:W2:Y:S04]  /*581f0*/  LDL.LU R235, [R1+0x2a4] ;  /* 0x0002a40001eb7983 */ /* 0x000ea80000300800 */
[----:B----4-:R1:W-:Y:S01]  /*58200*/  @P1 STG.E desc[UR14][R2.64], R251 ;  /* 0x000000fb02001986 */ /* 0x0103e2000c10190e */
[----:B------:R-:W-:Y:S01]  /*58210*/  ISETP.LT.AND P1, PT, R147, UR4, !P0 ;  /* 0x0000000493007c0c */ /* 0x000fe2000c721270 */
[----:B------:R-:W-:-:S02]  /*58220*/  ULDC UR4, c[0x0][0x228] ;  /* 0x00008a0000047ab9 */ /* 0x000fc40000000800 */
[----:B------:R-:W-:Y:S01]  /*58230*/  ISETP.LT.AND P0, PT, R39, UR4, !P0 ;  /* 0x0000000427007c0c */ /* 0x000fe2000c701270 */
[----:B------:R-:W-:Y:S01]  /*58240*/  ULDC UR4, c[0x0][0x22c] ;  /* 0x00008b0000047ab9 */ /* 0x000fe20000000800 */
[C---:B-1----:R-:W-:Y:S01]  /*58250*/  IMAD.WIDE R2, R0.reuse, 0x4, R202 ;  /* 0x0000000400027825 */ /* 0x042fe200078e02ca */
[----:B------:R-:W4:Y:S04]  /*58260*/  LDL.LU R251, [R1+0x284] ;  /* 0x0002840001fb7983 */ /* 0x000f280000300800 */
[----:B------:R1:W-:Y:S02]  /*58270*/  @P2 STG.E desc[UR14][R2.64], R250 ;  /* 0x000000fa02002986 */ /* 0x0003e4000c10190e */
[----:B-1----:R-:W-:-:S05]  /*58280*/  IMAD.WIDE R2, R0, 0x4, R200 ;  /* 0x0000000400027825 */ /* 0x002fca00078e02c8 */
[----:B------:R1:W-:Y:S02]  /*58290*/  @P1 STG.E desc[UR14][R2.64], R249 ;  /* 0x000000f902001986 */ /* 0x0003e4000c10190e */
[----:B-1----:R-:W-:-:S05]  /*582a0*/  IMAD.WIDE R2, R0, 0x4, R182 ;  /* 0x0000000400027825 */ /* 0x002fca00078e02b6 */
[----:B------:R1:W-:Y:S04]  /*582b0*/  @P0 STG.E desc[UR14][R2.64], R241 ;  /* 0x000000f102000986 */ /* 0x0003e8000c10190e */
[----:B-1----:R-:W4:Y:S04]  /*582c0*/  LDL.LU R241, [R1+0x1f74] ;  /* 0x001f740001f17983 */ /* 0x002f280000300800 */
[----:B------:R-:W4:Y:S04]  /*582d0*/  LDL.LU R250, [R1+0x254] ;  /* 0x0002540001fa7983 */ /* 0x000f280000300800 */
[----:B------:R-:W4:Y:S04]  /*582e0*/  LDL.LU R245, [R1+0xd4] ;  /* 0x0000d40001f57983 */ /* 0x000f280000300800 */
[----:B------:R-:W4:Y:S01]  /*582f0*/  LDL.LU R249, [R1+0xb4] ;  /* 0x0000b40001f97983 */ /* 0x000f220000300800 */
[----:B------:R-:W-:-:S05]  /*58300*/  VIADD R2, R179, 0x2 ;  /* 0x00000002b3027836 */ /* 0x000fca0000000000 */
[----:B------:R-:W-:Y:S01]  /*58310*/  ISETP.GE.AND P0, PT, R2, UR4, PT ;  /* 0x0000000402007c0c */ /* 0x000fe2000bf06270 */
[----:B------:R-:W-:-:S03]  /*58320*/  ULDC UR4, c[0x0][0x228] ;  /* 0x00008a0000047ab9 */ /* 0x000fc60000000800 */
[----:B------:R-:W-:Y:S01]  /*58330*/  ISETP.LT.AND P1, PT, R199, UR4, !P0 ;  /* 0x00000004c7007c0c */ /* 0x000fe2000c721270 */
[----:B------:R-:W-:Y:S02]  /*58340*/  ULDC UR4, c[0x0][0x248] ;  /* 0x0000920000047ab9 */ /* 0x000fe40000000800 */
[----:B------:R-:W-:Y:S01]  /*58350*/  IADD3 R0, R0, UR4, RZ ;  /* 0x0000000400007c10 */ /* 0x000fe2000fffe0ff */
[----:B------:R-:W-:-:S04]  /*58360*/  ULDC UR4, c[0x0][0x228] ;  /* 0x00008a0000047ab9 */ /* 0x000fc80000000800 */
[----:B------:R-:W-:Y:S01]  /*58370*/  IMAD.WIDE R2, R0, 0x4, R238 ;  /* 0x0000000400027825 */ /* 0x000fe200078e02ee */
[----:B------:R-:W-:Y:S01]  /*58380*/  ISETP.LT.AND P2, PT, R215, UR4, !P0 ;  /* 0x00000004d7007c0c */ /* 0x000fe2000c741270 */
[----:B------:R-:W-:-:S03]  /*58390*/  ULDC UR4, c[0x0][0x228] ;  /* 0x00008a0000047ab9 */ /* 0x000fc60000000800 */
[----:B---3--:R1:W-:Y:S01]  /*583a0*/  @P1 STG.E desc[UR14][R2.64], R246 ;  /* 0x000000f602001986 */ /* 0x0083e2000c10190e */
[----:B------:R-:W-:Y:S01]  /*583b0*/  ISETP.LT.AND P1, PT, R223, UR4, !P0 ;  /* 0x00000004df007c0c */ /* 0x000fe2000c721270 */
[----:B------:R-:W-:Y:S02]  /*583c0*/  ULDC UR4, c[0x0][0x228] ;  /* 0x00008a0000047ab9 */ /* 0x000fe40000000800 */
[----:B-1----:R-:W3:Y:S01]  /*583d0*/  LDL.LU R246, [R1+0x224] ;  /* 0x0002240001f67983 */ /* 0x002ee20000300800 */
[----:B------:R-:W-:-:S05]  /*583e0*/  IMAD.WIDE R2, R0, 0x4, R236 ;  /* 0x0000000400027825 */ /* 0x000fca00078e02ec */
[----:B--2---:R1:W-:Y:S01]  /*583f0*/  @P2 STG.E desc[UR14][R2.64], R244 ;  /* 0x000000f402002986 */ /* 0x0043e2000c10190e */
[----:B------:R-:W-:Y:S01]  /*58400*/  ISETP.LT.AND P2, PT, R71, UR4, !P0 ;  /* 0x0000000447007c0c */ /* 0x000fe2000c741270 */
[----:B------:R-:W-:Y:S01]  /*58410*/  ULDC UR4, c[0x0][0x228] ;  /* 0x00008a0000047ab9 */ /* 0x000fe20000000800 */
[C---:B-1----:R-:W-:Y:S01]  /*58420*/  IMAD.WIDE R2, R0.reuse, 0x4, R180 ;  /* 0x0000000400027825 */ /* 0x042fe200078e02b4 */
[----:B------:R-:W2:Y:S04]  /*58430*/  LDL.LU R244, [R1+0xa4] ;  /* 0x0000a40001f47983 */ /* 0x000ea80000300800 */
[----:B------:R1:W-:Y:S01]  /*58440*/  @P1 STG.E desc[UR14][R2.64], R235 ;  /* 0x000000eb02001986 */ /* 0x0003e2000c10190e */
[----:B------:R-:W-:Y:S01]  /*58450*/  ISETP.LT.AND P1, PT, R143, UR4, !P0 ;  /* 0x000000048f007c0c */ /* 0x000fe2000c721270 */
[----:B------:R-:W-:Y:S01]  /*58460*/  ULDC UR4, c[0x0][0x228] ;  /* 0x00008a0000047ab9 */ /* 0x000fe20000000800 */
[C---:B-1----:R-:W-:Y:S01]  /*58470*/  IMAD.WIDE R2, R0.reuse, 0x4, R226 ;  /* 0x0000000400027825 */ /* 0x042fe200078e02e2 */
[----:B------:R-:W2:Y:S04]  /*58480*/  LDL.LU R235, [R1+0x94] ;  /* 0x0000940001eb7983 */ /* 0x000ea80000300800 */
[----:B----4-:R1:W-:Y:S01]  /*58490*/  @P2 STG.E desc[UR14][R2.64], R251 ;  /* 0x000000fb02002986 */ /* 0x0103e2000c10190e */
[----:B------:R-:W-:Y:S01]  /*584a0*/  ISETP.LT.AND P2, PT, R211, UR4, !P0 ;  /* 0x00000004d3007c0c */ /* 0x000fe2000c741270 */
[----:B------:R-:W-:Y:S01]  /*584b0*/  ULDC UR4, c[0x0][0x228] ;  /* 0x00008a0000047ab9 */ /* 0x000fe20000000800 */
[C---:B-1----:R-:W-:Y:S01]  /*584c0*/  IMAD.WIDE R2, R0.reuse, 0x4, R224 ;  /* 0x0000000400027825 */ /* 0x042fe200078e02e0 */
[----:B------:R-:W4:Y:S04]  /*584d0*/  LDL.LU R251, [R1+0x84] ;  /* 0x0000840001fb7983 */ /* 0x000f280000300800 */
[----:B------:R1:W-:Y:S01]  /*584e0*/  @P1 STG.E desc[UR14][R2.64], R250 ;  /* 0x000000fa02001986 */ /* 0x0003e2000c10190e */
[----:B------:R-:W-:Y:S01]  /*584f0*/  ISETP.LT.AND P1, PT, R147, UR4, !P0 ;  /* 0x0000000493007c0c */ /* 0x000fe2000c721270 */
[----:B------:R-:W-:Y:S01]  /*58500*/  ULDC UR4, c[0x0][0x228] ;  /* 0x00008a0000047ab9 */ /* 0x000fe20000000800 */
[C---:B-1----:R-:W-:Y:S01]  /*58510*/  IMAD.WIDE R2, R0.reuse, 0x4, R202 ;  /* 0x0000000400027825 */ /* 0x042fe200078e02ca */
[----:B------:R-:W4:Y:S04]  /*58520*/  LDL.LU R250, [R1+0x64] ;  /* 0x0000640001fa7983 */ /* 0x000f280000300800 */
[----:B------:R1:W-:Y:S02]  /*58530*/  @P2 STG.E desc[UR14][R2.64], R245 ;  /* 0x000000f502002986 */ /* 0x0003e4000c10190e */
[----:B-1----:R-:W-:-:S05]  /*58540*/  IMAD.WIDE R2, R0, 0x4, R200 ;  /* 0x0000000400027825 */ /* 0x002fca00078e02c8 */
[----:B------:R1:W-:Y:S04]  /*58550*/  @P1 STG.E desc[UR14][R2.64], R249 ;  /* 0x000000f902001986 */ /* 0x0003e8000c10190e */
[----:B-1----:R-:W4:Y:S01]  /*58560*/  LDL.LU R249, [R1+0x74] ;  /* 0x0000740001f97983 */ /* 0x002f220000300800 */
[----:B------:R-:W-:Y:S01]  /*58570*/  ISETP.LT.AND P0, PT, R39, UR4, !P0 ;  /* 0x0000000427007c0c */ /* 0x000fe2000c701270 */
[----:B------:R-:W-:Y:S01]  /*58580*/  IMAD.WIDE R2, R0, 0x4, R182 ;  /* 0x0000000400027825 */ /* 0x000fe200078e02b6 */
[----:B------:R-:W-:Y:S01]  /*58590*/  ULDC UR4, c[0x0][0x22c] ;  /* 0x00008b0000047ab9 */ /* 0x000fe20000000800 */
[----:B------:R-:W4:Y:S10]  /*585a0*/  LDL.LU R245, [R1+0xf8] ;  /* 0x0000f80001f57983 */ /* 0x000f340000300800 */
[----:B---3--:R1:W-:Y:S02]  /*585b0*/  @P0 STG.E desc[UR14][R2.64], R246 ;  /* 0x000000f602000986 */ /* 0x0083e4000c10190e */
[----:B-1----:R-:W-:-:S02]  /*585c0*/  VIADD R2, R179, 0x3 ;  /* 0x00000003b3027836 */ /* 0x002fc40000000000 */
[----:B------:R-:W3:Y:S03]  /*585d0*/  LDL.LU R246, [R1+0xc8] ;  /* 0x0000c80001f67983 */ /* 0x000ee60000300800 */
[----:B------:R-:W-:Y:S01]  /*585e0*/  ISETP.GE.AND P0, PT, R2, UR4, PT ;  /* 0x0000000402007c0c */ /* 0x000fe2000bf06270 */
[----:B------:R-:W-:-:S03]  /*585f0*/  ULDC UR4, c[0x0][0x228] ;  /* 0x00008a0000047ab9 */ /* 0x000fc60000000800 */
[----:B------:R-:W-:Y:S01]  /*58600*/  ISETP.LT.AND P1, PT, R199, UR4, !P0 ;  /* 0x00000004c7007c0c */ /* 0x000fe2000c721270 */
[----:B------:R-:W-:Y:S02]  /*58610*/  ULDC UR4, c[0x0][0x248] ;  /* 0x0000920000047ab9 */ /* 0x000fe40000000800 */
[----:B------:R-:W-:Y:S01]  /*58620*/  IADD3 R0, R0, UR4, RZ ;  /* 0x0000000400007c10 */ /* 0x000fe2000fffe0ff */
[----:B------:R-:W-:Y:S02]  /*58630*/  ULDC UR4, c[0x0][0x228] ;  /* 0x00008a0000047ab9 */ /* 0x000fe40000000800 */
[----:B------:R-:W-:Y:S01]  /*58640*/  ISETP.LT.AND P2, PT, R215, UR4, !P0 ;  /* 0x00000004d7007c0c */ /* 0x000fe2000c741270 */
[----:B------:R-:W-:Y:S01]  /*58650*/  ULDC UR4, c[0x0][0x228] ;  /* 0x00008a0000047ab9 */ /* 0x000fe20000000800 */
[----:B------:R-:W-:-:S05]  /*58660*/  IMAD.WIDE R2, R0, 0x4, R238 ;  /* 0x0000000400027825 */ /* 0x000fca00078e02ee */
[----:B--2---:R1:W-:Y:S01]  /*58670*/  @P1 STG.E desc[UR14][R2.64], R244 ;  /* 0x000000f402001986 */ /* 0x0043e2000c10190e */
[----:B------:R-:W-:Y:S01]  /*58680*/  ISETP.LT.AND P1, PT, R223, UR4, !P0 ;  /* 0x00000004df007c0c */ /* 0x000fe2000c721270 */
[----:B------:R-:W-:Y:S01]  /*58690*/  ULDC UR4, c[0x0][0x228] ;  /* 0x00008a0000047ab9 */ /* 0x000fe20000000800 */
[----:B-1----:R-:W-:-:S05]  /*586a0*/  IMAD.WIDE R2, R0, 0x4, R236 ;  /* 0x0000000400027825 */ /* 0x002fca00078e02ec */
[----:B------:R1:W-:Y:S01]  /*586b0*/  @P2 STG.E desc[UR14][R2.64], R235 ;  /* 0x000000eb02002986 */ /* 0x0003e2000c10190e */
[----:B------:R-:W-:Y:S01]  /*586c0*/  ISETP.LT.AND P2, PT, R71, UR4, !P0 ;  /* 0x0000000447007c0c */ /* 0x000fe2000c741270 */
[----:B------:R-:W-:Y:S01]  /*586d0*/  ULDC UR4, c[0x0][0x228] ;  /* 0x00008a0000047ab9 */ /* 0x000fe20000000800 */
[----:B-1----:R-:W-:-:S05]  /*586e0*/  IMAD.WIDE R2, R0, 0x4, R180 ;  /* 0x0000000400027825 */ /* 0x002fca00078e02b4 */
[----:B----4-:R1:W-:Y:S01]  /*586f0*/  @P1 STG.E desc[UR14][R2.64], R251 ;  /* 0x000000fb02001986 */ /* 0x0103e2000c10190e */
[----:B------:R-:W-:Y:S01]  /*58700*/  ISETP.LT.AND P1, PT, R143, UR4, !P0 ;  /* 0x000000048f007c0c */ /* 0x000fe2000c721270 */
[----:B------:R-:W-:Y:S01]  /*58710*/  ULDC UR4, c[0x0][0x228] ;  /* 0x00008a0000047ab9 */ /* 0x000fe20000000800 */
[----:B-1----:R-:W-:-:S05]  /*58720*/  IMAD.WIDE R2, R0, 0x4, R226 ;  /* 0x0000000400027825 */ /* 0x002fca00078e02e2 */
[----:B------:R1:W-:Y:S01]  /*58730*/  @P2 STG.E desc[UR14][R2.64], R250 ;  /* 0x000000fa02002986 */ /* 0x0003e2000c10190e */
[----:B------:R-:W-:Y:S01]  /*58740*/  ISETP.LT.AND P2, PT, R211, UR4, !P0 ;  /* 0x00000004d3007c0c */ /* 0x000fe2000c741270 */
[----:B------:R-:W-:Y:S01]  /*58750*/  ULDC UR4, c[0x0][0x228] ;  /* 0x00008a0000047ab9 */ /* 0x000fe20000000800 */
[----:B-1----:R-:W-:-:S05]  /*58760*/  IMAD.WIDE R2, R0, 0x4, R224 ;  /* 0x0000000400027825 */ /* 0x002fca00078e02e0 */
[----:B------:R1:W-:Y:S01]  /*58770*/  @P1 STG.E desc[UR14][R2.64], R249 ;  /* 0x000000f902001986 */ /* 0x0003e2000c10190e */
[----:B------:R-:W-:Y:S01]  /*58780*/  ISETP.LT.AND P1, PT, R147, UR4, !P0 ;  /* 0x0000000493007c0c */ /* 0x000fe2000c721270 */
[----:B------:R-:W-:Y:S02]  /*58790*/  ULDC UR4, c[0x0][0x228] ;  /* 0x00008a0000047ab9 */ /* 0x000fe40000000800 */
[----:B------:R-:W-:Y:S01]  /*587a0*/  ISETP.LT.AND P0, PT, R39, UR4, !P0 ;  /* 0x0000000427007c0c */ /* 0x000fe2000c701270 */
[----:B------:R-:W-:Y:S01]  /*587b0*/  ULDC UR4, c[0x0][0x22c] ;  /* 0x00008b0000047ab9 */ /* 0x000fe20000000800 */
[----:B-1----:R-:W-:-:S05]  /*587c0*/  IMAD.WIDE R2, R0, 0x4, R202 ;  /* 0x0000000400027825 */ /* 0x002fca00078e02ca */
[----:B------:R1:W-:Y:S04]  /*587d0*/  @P2 STG.E desc[UR14][R2.64], R241 ;  /* 0x000000f102002986 */ /* 0x0003e8000c10190e */
[----:B-1----:R-:W2:Y:S01]  /*587e0*/  LDL.LU R241, [R1+0x2a8] ;  /* 0x0002a80001f17983 */ /* 0x002ea20000300800 */
[----:B------:R-:W-:-:S03]  /*587f0*/  IMAD.WIDE R2, R0, 0x4, R200 ;  /* 0x0000000400027825 */ /* 0x000fc600078e02c8 */
[----:B------:R-:W4:Y:S04]  /*58800*/  LDL.LU R244, [R1+0x288] ;  /* 0x0002880001f47983 */ /* 0x000f280000300800 */
[----:B------:R1:W-:Y:S02]  /*58810*/  @P1 STG.E desc[UR14][R2.64], R243 ;  /* 0x000000f302001986 */ /* 0x0003e4000c10190e */
[----:B-1----:R-:W-:Y:S02]  /*58820*/  IMAD.WIDE R2, R0, 0x4, R182 ;  /* 0x0000000400027825 */ /* 0x002fe400078e02b6 */
[----:B------:R-:W4:Y:S04]  /*58830*/  LDL.LU R243, [R1+0x1f70] ;  /* 0x001f700001f37983 */ /* 0x000f280000300800 */
[----:B------:R1:W-:Y:S04]  /*58840*/  @P0 STG.E desc[UR14][R2.64], R242 ;  /* 0x000000f202000986 */ /* 0x0003e8000c10190e */
[----:B-1----:R-:W4:Y:S04]  /*58850*/  LDL.LU R242, [R1+0x1f6c] ;  /* 0x001f6c0001f27983 */ /* 0x002f280000300800 */
[----:B------:R-:W4:Y:S04]  /*58860*/  LDL.LU R235, [R1+0x258] ;  /* 0x0002580001eb7983 */ /* 0x000f280000300800 */
        /* <DEDUP_REMOVED lines=13> */
[----:B------:R1:W-:Y:S01]  /*58940*/  @P1 STG.E desc[UR14][R2.64], R245 ;  /* 0x000000f502001986 */ /* 0x0003e2000c10190e */
[----:B------:R-:W-:Y:S01]  /*58950*/  ISETP.LT.AND P1, PT, R223, UR4, !P0 ;  /* 0x00000004df007c0c */ /* 0x000fe2000c721270 */
[----:B------:R-:W-:Y:S01]  /*58960*/  ULDC UR4, c[0x0][0x228] ;  /* 0x00008a0000047ab9 */ /* 0x000fe20000000800 */
[----:B-1----:R-:W-:-:S05]  /*58970*/  IMAD.WIDE R2, R0, 0x4, R236 ;  /* 0x0000000400027825 */ /* 0x002fca00078e02ec */
[----:B---3--:R1:W-:Y:S01]  /*58980*/  @P2 STG.E desc[UR14][R2.64], R246 ;  /* 0x000000f602002986 */ /* 0x0083e2000c10190e */
[----:B------:R-:W-:Y:S01]  /*58990*/  ISETP.LT.AND P2, PT, R71, UR4, !P0 ;  /* 0x0000000447007c0c */ /* 0x000fe2000c741270 */
[----:B------:R-:W-:Y:S01]  /*589a0*/  ULDC UR4, c[0x0][0x228] ;  /* 0x00008a0000047ab9 */ /* 0x000fe20000000800 */
[----:B-1----:R-:W-:-:S05]  /*589b0*/  IMAD.WIDE R2, R0, 0x4, R180 ;  /* 0x0000000400027825 */ /* 0x002fca00078e02b4 */
[----:B--2---:R1:W-:Y:S01]  /*589c0*/  @P1 STG.E desc[UR14][R2.64], R241 ;  /* 0x000000f102001986 */ /* 0x0043e2000c10190e */
[----:B------:R-:W-:Y:S01]  /*589d0*/  ISETP.LT.AND P1, PT, R143, UR4, !P0 ;  /* 0x000000048f007c0c */ /* 0x000fe2000c721270 */
[----:B------:R-:W-:Y:S01]  /*589e0*/  ULDC UR4, c[0x0][0x228] ;  /* 0x00008a0000047ab9 */ /* 0x000fe20000000800 */
[C---:B-1----:R-:W-:Y:S01]  /*589f0*/  IMAD.WIDE R2, R0.reuse, 0x4, R226 ;  /* 0x0000000400027825 */ /* 0x042fe200078e02e2 */
[----:B------:R-:W2:Y:S04]  /*58a00*/  LDL.LU R241, [R1+0xa8] ;  /* 0x0000a80001f17983 */ /* 0x000ea80000300800 */
[----:B----4-:R1:W-:Y:S01]  /*58a10*/  @P2 STG.E desc[UR14][R2.64], R244 ;  /* 0x000000f402002986 */ /* 0x0103e2000c10190e */
        /* <DEDUP_REMOVED lines=8> */
[C---:B-1----:R-:W-:Y:S01]  /*58aa0*/  IMAD.WIDE R2, R0.reuse, 0x4, R202 ;  /* 0x0000000400027825 */ /* 0x042fe200078e02ca */
[----:B------:R-:W3:Y:S04]  /*58ab0*/  LDL.LU R235, [R1+0x88] ;  /* 0x0000880001eb7983 */ /* 0x000ee80000300800 */
[----:B------:R1:W-:Y:S02]  /*58ac0*/  @P2 STG.E desc[UR14][R2.64], R251 ;  /* 0x000000fb02002986 */ /* 0x0003e4000c10190e */
[----:B-1----:R-:W-:-:S05]  /*58ad0*/  IMAD.WIDE R2, R0, 0x4, R200 ;  /* 0x0000000400027825 */ /* 0x002fca00078e02c8 */
[----:B------:R1:W-:Y:S02]  /*58ae0*/  @P1 STG.E desc[UR14][R2.64], R250 ;  /* 0x000000fa02001986 */ /* 0x0003e4000c10190e */
[----:B-1----:R-:W-:Y:S02]  /*58af0*/  IMAD.WIDE R2, R0, 0x4, R182 ;  /* 0x0000000400027825 */ /* 0x002fe400078e02b6 */
[----:B------:R-:W4:Y:S04]  /*58b00*/  LDL.LU R250, [R1+0x78] ;  /* 0x0000780001fa7983 */ /* 0x000f280000300800 */
[----:B------:R1:W-:Y:S04]  /*58b10*/  @P0 STG.E desc[UR14][R2.64], R249 ;  /* 0x000000f902000986 */ /* 0x0003e8000c10190e */
[----:B-1----:R-:W4:Y:S04]  /*58b20*/  LDL.LU R249, [R1+0x58] ;  /* 0x0000580001f97983 */ /* 0x002f280000300800 */
[----:B------:R-:W4:Y:S01]  /*58b30*/  LDL.LU R251, [R1+0x48] ;  /* 0x0000480001fb7983 */ /* 0x000f220000300800 */
[----:B------:R-:W-:-:S03]  /*58b40*/  VIADD R2, R179, 0x5 ;  /* 0x00000005b3027836 */ /* 0x000fc60000000000 */
[----:B------:R-:W4:Y:S02]  /*58b50*/  LDL.LU R247, [R1+0xfc] ;  /* 0x0000fc0001f77983 */ /* 0x000f240000300800 */
[----:B------:R-:W-:Y:S01]  /*58b60*/  ISETP.GE.AND P0, PT, R2, UR4, PT ;  /* 0x0000000402007c0c */ /* 0x000fe2000bf06270 */
[----:B------:R-:W-:Y:S01]  /*58b70*/  ULDC UR4, c[0x0][0x228] ;  /* 0x00008a0000047ab9 */ /* 0x000fe20000000800 */
[----:B------:R-:W4:Y:S02]  /*58b80*/  LDL.LU R246, [R1+0xcc] ;  /* 0x0000cc0001f67983 */ /* 0x000f240000300800 */
[----:B------:R-:W-:Y:S01]  /*58b90*/  ISETP.LT.AND P1, PT, R199, UR4, !P0 ;  /* 0x00000004c7007c0c */ /* 0x000fe2000c721270 */
[----:B------:R-:W-:Y:S02]  /*58ba0*/  ULDC UR4, c[0x0][0x248] ;  /* 0x0000920000047ab9 */ /* 0x000fe40000000800 */
[----:B------:R-:W-:Y:S01]  /*58bb0*/  IADD3 R0, R0, UR4, RZ ;  /* 0x0000000400007c10 */ /* 0x000fe2000fffe0ff */
[----:B------:R-:W-:-:S02]  /*58bc0*/  ULDC UR4, c[0x0][0x228] ;  /* 0x00008a0000047ab9 */ /* 0x000fc40000000800 */
[----:B------:R-:W-:Y:S01]  /*58bd0*/  ISETP.LT.AND P2, PT, R215, UR4, !P0 ;  /* 0x00000004d7007c0c */ /* 0x000fe2000c741270 */
[----:B------:R-:W-:Y:S01]  /*58be0*/  ULDC UR4, c[0x0][0x228] ;  /* 0x00008a0000047ab9 */ /* 0x000fe20000000800 */
[C---:B------:R-:W-:Y:S01]  /*58bf0*/  IMAD.WIDE R2, R0.reuse, 0x4, R238 ;  /* 0x0000000400027825 */ /* 0x040fe200078e02ee */
[----:B------:R-:W-:Y:S01]  /*58c00*/  ISETP.LT.AND P3, PT, R223, UR4, !P0 ;  /* 0x00000004df007c0c */ /* 0x000fe2000c761270 */
[----:B------:R-:W-:Y:S01]  /*58c10*/  ULDC UR4, c[0x0][0x22c] ;  /* 0x00008b0000047ab9 */ /* 0x000fe20000000800 */
[----:B------:R-:W-:Y:S01]  /*58c20*/  ISETP.LT.AND P4, PT, R71, UR6, !P0 ;  /* 0x0000000647007c0c */ /* 0x000fe2000c781270 */
[----:B------:R-:W-:Y:S01]  /*58c30*/  ULDC UR6, c[0x0][0x228] ;  /* 0x00008a0000067ab9 */ /* 0x000fe20000000800 */
[C---:B------:R-:W-:Y:S01]  /*58c40*/  IMAD.WIDE R244, R0.reuse, 0x4, R200 ;  /* 0x0000000400f47825 */ /* 0x040fe200078e02c8 */
[----:B--2---:R1:W-:Y:S03]  /*58c50*/  @P1 STG.E desc[UR14][R2.64], R241 ;  /* 0x000000f102001986 */ /* 0x0043e6000c10190e */
[----:B-1----:R-:W-:-:S05]  /*58c60*/  IMAD.WIDE R2, R0, 0x4, R236 ;  /* 0x0000000400027825 */ /* 0x002fca00078e02ec */
[----:B------:R1:W-:Y:S01]  /*58c70*/  @P2 STG.E desc[UR14][R2.64], R242 ;  /* 0x000000f202002986 */ /* 0x0003e2000c10190e */
[----:B------:R-:W-:-:S04]  /*58c80*/  IMAD.WIDE R240, R0, 0x4, R226 ;  /* 0x0000000400f07825 */ /* 0x000fc800078e02e2 */
[----:B-1----:R-:W-:Y:S02]  /*58c90*/  VIADD R242, R179, 0x6 ;  /* 0x00000006b3f27836 */ /* 0x002fe40000000000 */
[----:B------:R-:W-:-:S03]  /*58ca0*/  IMAD.WIDE R2, R0, 0x4, R180 ;  /* 0x0000000400027825 */ /* 0x000fc600078e02b4 */
[----:B------:R-:W-:Y:S01]  /*58cb0*/  ISETP.GE.AND P1, PT, R242, UR4, PT ;  /* 0x00000004f2007c0c */ /* 0x000fe2000bf26270 */
[----:B------:R-:W-:Y:S01]  /*58cc0*/  ULDC UR4, c[0x0][0x228] ;  /* 0x00008a0000047ab9 */ /* 0x000fe20000000800 */
[----:B---3--:R-:W-:Y:S01]  /*58cd0*/  @P3 STG.E desc[UR14][R2.64], R235 ;  /* 0x000000eb02003986 */ /* 0x008fe2000c10190e */
[----:B------:R-:W-:Y:S01]  /*58ce0*/  ISETP.LT.AND P3, PT, R211, UR6, !P0 ;  /* 0x00000006d3007c0c */ /* 0x000fe2000c761270 */
[----:B------:R-:W-:Y:S02]  /*58cf0*/  ULDC UR6, c[0x0][0x228] ;  /* 0x00008a0000067ab9 */ /* 0x000fe40000000800 */
[----:B------:R1:W-:Y:S01]  /*58d00*/  @P4 STG.E desc[UR14][R240.64], R243 ;  /* 0x000000f3f0004986 */ /* 0x0003e2000c10190e */
[----:B------:R-:W-:Y:S01]  /*58d10*/  ISETP.LT.AND P4, PT, R143, UR4, !P0 ;  /* 0x000000048f007c0c */ /* 0x000fe2000c781270 */
[----:B------:R-:W-:Y:S01]  /*58d20*/  ULDC UR4, c[0x0][0x248] ;  /* 0x0000920000047ab9 */ /* 0x000fe20000000800 */
[----:B-1----:R-:W-:-:S04]  /*58d30*/  IMAD.WIDE R242, R0, 0x4, R224 ;  /* 0x0000000400f27825 */ /* 0x002fc800078e02e0 */
[C---:B------:R-:W-:Y:S01]  /*58d40*/  IMAD.WIDE R240, R0.reuse, 0x4, R202 ;  /* 0x0000000400f07825 */ /* 0x040fe200078e02ca */
[----:B------:R-:W-:Y:S01]  /*58d50*/  IADD3 R2, R0, UR4, RZ ;  /* 0x0000000400027c10 */ /* 0x000fe2000fffe0ff */
[----:B------:R-:W-:Y:S01]  /*58d60*/  ULDC UR4, c[0x0][0x228] ;  /* 0x00008a0000047ab9 */ /* 0x000fe20000000800 */
[----:B------:R-:W-:Y:S01]  /*58d70*/  ISETP.LT.AND P2, PT, R147, UR8, !P0 ;  /* 0x0000000893007c0c */ /* 0x000fe2000c741270 */
[----:B------:R-:W-:-:S03]  /*58d80*/  ULDC UR8, c[0x0][0x228] ;  /* 0x00008a0000087ab9 */ /* 0x000fc60000000800 */
[----:B----4-:R1:W-:Y:S04]  /*58d90*/  @P4 STG.E desc[UR14][R242.64], R250 ;  /* 0x000000faf2004986 */ /* 0x0103e8000c10190e */
[----:B-1----:R-:W2:Y:S01]  /*58da0*/  LDL.LU R250, [R1+0x2ac] ;  /* 0x0002ac0001fa7983 */ /* 0x002ea20000300800 */
[----:B------:R-:W-:-:S03]  /*58db0*/  IMAD.WIDE R242, R0, 0x4, R182 ;  /* 0x0000000400f27825 */ /* 0x000fc600078e02b6 */
[----:B------:R1:W-:Y:S04]  /*58dc0*/  @P3 STG.E desc[UR14][R240.64], R249 ;  /* 0x000000f9f0003986 */ /* 0x0003e8000c10190e */
[----:B------:R-:W3:Y:S04]  /*58dd0*/  LDL.LU R235, [R1+0x28c] ;  /* 0x00028c0001eb7983 */ /* 0x000ee80000300800 */
[----:B-1----:R-:W4:Y:S04]  /*58de0*/  LDL.LU R249, [R1+0x25c] ;  /* 0x00025c0001f97983 */ /* 0x002f280000300800 */
[----:B------:R-:W4:Y:S04]  /*58df0*/  LDL.LU R3, [R1+0xdc] ;  /* 0x0000dc0001037983 */ /* 0x000f280000300800 */
[----:B------:R-:W2:Y:S04]  /*58e00*/  LDL.LU R0, [R1+0x18] ;  /* 0x0000180001007983 */ /* 0x000ea80000300800 */
[----:B------:R1:W-:Y:S04]  /*58e10*/  @P2 STG.E desc[UR14][R244.64], R251 ;  /* 0x000000fbf4002986 */ /* 0x0003e8000c10190e */
[----:B-1----:R-:W4:Y:S01]  /*58e20*/  LDL.LU R251, [R1+0xbc] ;  /* 0x0000bc0001fb7983 */ /* 0x002f220000300800 */
[----:B------:R-:W-:-:S02]  /*58e30*/  ISETP.LT.AND P0, PT, R39, UR10, !P0 ;  /* 0x0000000a27007c0c */ /* 0x000fc4000c701270 */
[----:B------:R-:W-:Y:S02]  /*58e40*/  ISETP.LT.AND P5, PT, R199, UR6, !P1 ;  /* 0x00000006c7007c0c */ /* 0x000fe4000cfa1270 */
[----:B------:R-:W-:Y:S01]  /*58e50*/  ISETP.LT.AND P6, PT, R215, UR12, !P1 ;  /* 0x0000000cd7007c0c */ /* 0x000fe2000cfc1270 */
[C---:B------:R-:W-:Y:S01]  /*58e60*/  IMAD.WIDE R240, R2.reuse, 0x4, R238 ;  /* 0x0000000402f07825 */ /* 0x040fe200078e02ee */
[----:B------:R-:W-:Y:S01]  /*58e70*/  ULDC UR6, c[0x0][0x228] ;  /* 0x00008a0000067ab9 */ /* 0x000fe20000000800 */
[----:B------:R-:W-:Y:S02]  /*58e80*/  ULDC UR10, c[0x0][0x228] ;  /* 0x00008a00000a7ab9 */ /* 0x000fe40000000800 */
[----:B------:R-:W-:Y:S01]  /*58e90*/  IMAD.WIDE R244, R2, 0x4, R236 ;  /* 0x0000000402f47825 */ /* 0x000fe200078e02ec */
[----:B------:R-:W-:Y:S01]  /*58ea0*/  ISETP.LT.AND P3, PT, R71, UR6, !P1 ;  /* 0x0000000647007c0c */ /* 0x000fe2000cf61270 */
[----:B------:R-:W-:Y:S01]  /*58eb0*/  ULDC UR6, c[0x0][0x228] ;  /* 0x00008a0000067ab9 */ /* 0x000fe20000000800 */
[----:B------:R-:W-:Y:S01]  /*58ec0*/  ISETP.LT.AND P4, PT, R143, UR8, !P1 ;  /* 0x000000088f007c0c */ /* 0x000fe2000cf81270 */
[----:B------:R-:W-:Y:S01]  /*58ed0*/  ULDC UR8, c[0x0][0x228] ;  /* 0x00008a0000087ab9 */ /* 0x000fe20000000800 */
[----:B------:R-:W-:Y:S01]  /*58ee0*/  ULDC UR12, c[0x0][0x228] ;  /* 0x00008a00000c7ab9 */ /* 0x000fe20000000800 */
[----:B--2---:R1:W-:Y:S01]  /*58ef0*/  @P0 STG.E desc[UR14][R242.64], R0 ;  /* 0x00000000f2000986 */ /* 0x0043e2000c10190e */
[----:B------:R-:W-:Y:S01]  /*58f00*/  ISETP.LT.AND P0, PT, R223, UR4, !P1 ;  /* 0x00000004df007c0c */ /* 0x000fe2000cf01270 */
[----:B------:R-:W-:-:S02]  /*58f10*/  ULDC UR4, c[0x0][0x228] ;  /* 0x00008a0000047ab9 */ /* 0x000fc40000000800 */
[----:B------:R2:W-:Y:S01]  /*58f20*/  @P5 STG.E desc[UR14][R240.64], R247 ;  /* 0x000000f7f0005986 */ /* 0x0005e2000c10190e */
[----:B------:R-:W-:Y:S01]  /*58f30*/  ISETP.LT.AND P5, PT, R211, UR10, !P1 ;  /* 0x0000000ad3007c0c */ /* 0x000fe2000cfa1270 */
[----:B------:R-:W-:Y:S02]  /*58f40*/  ULDC UR10, c[0x0][0x228] ;  /* 0x00008a00000a7ab9 */ /* 0x000fe40000000800 */
[----:B------:R3:W-:Y:S01]  /*58f50*/  @P6 STG.E desc[UR14][R244.64], R246 ;  /* 0x000000f6f4006986 */ /* 0x0007e2000c10190e */
[----:B------:R-:W-:Y:S01]  /*58f60*/  ISETP.LT.AND P6, PT, R147, UR4, !P1 ;  /* 0x0000000493007c0c */ /* 0x000fe2000cfc1270 */
[----:B------:R-:W-:Y:S01]  /*58f70*/  ULDC UR4, c[0x0][0x22c] ;  /* 0x00008b0000047ab9 */ /* 0x000fe20000000800 */
[----:B-1----:R-:W-:-:S04]  /*58f80*/  IMAD.WIDE R242, R2, 0x4, R224 ;  /* 0x0000000402f27825 */ /* 0x002fc800078e02e0 */
[----:B--2---:R-:W-:-:S04]  /*58f90*/  IMAD.WIDE R240, R2, 0x4, R226 ;  /* 0x0000000402f07825 */ /* 0x004fc800078e02e2 */
[----:B---3--:R-:W-:-:S04]  /*58fa0*/  IMAD.WIDE R246, R2, 0x4, R180 ;  /* 0x0000000402f67825 */ /* 0x008fc800078e02b4 */
[C---:B------:R-:W-:Y:S01]  /*58fb0*/  IMAD.WIDE R244, R2.reuse, 0x4, R202 ;  /* 0x0000000402f47825 */ /* 0x040fe200078e02ca */
[----:B------:R1:W-:Y:S04]  /*58fc0*/  @P0 STG.E desc[UR14][R246.64], R250 ;  /* 0x000000faf6000986 */ /* 0x0003e8000c10190e */
[----:B------:R2:W-:Y:S04]  /*58fd0*/  @P3 STG.E desc[UR14][R240.64], R235 ;  /* 0x000000ebf0003986 */ /* 0x0005e8000c10190e */
[----:B----4-:R3:W-:Y:S01]  /*58fe0*/  @P4 STG.E desc[UR14][R242.64], R249 ;  /* 0x000000f9f2004986 */ /* 0x0107e2000c10190e */
[----:B-1----:R-:W-:-:S03]  /*58ff0*/  IMAD.WIDE R246, R2, 0x4, R200 ;  /* 0x0000000402f67825 */ /* 0x002fc600078e02c8 */
[----:B------:R-:W4:Y:S04]  /*59000*/  LDL.LU R250, [R1+0xac] ;  /* 0x0000ac0001fa7983 */ /* 0x000f280000300800 */
[----:B--2---:R-:W2:Y:S04]  /*59010*/  LDL.LU R235, [R1+0x8c] ;  /* 0x00008c0001eb7983 */ /* 0x004ea80000300800 */
[----:B------:R-:W-:Y:S04]  /*59020*/  @P5 STG.E desc[UR14][R244.64], R3 ;  /* 0x00000003f4005986 */ /* 0x000fe8000c10190e */
[----:B---3--:R-:W3:Y:S04]  /*59030*/  LDL.LU R249, [R1+0x6c] ;  /* 0x00006c0001f97983 */ /* 0x008ee80000300800 */
[----:B------:R1:W-:Y:S04]  /*59040*/  @P6 STG.E desc[UR14][R246.64], R251 ;  /* 0x000000fbf6006986 */ /* 0x0003e8000c10190e */
[----:B-1----:R-:W4:Y:S01]  /*59050*/  LDL.LU R246, [R1+0x22c] ;  /* 0x00022c0001f67983 */ /* 0x002f220000300800 */
[----:B------:R-:W-:Y:S01]  /*59060*/  VIADD R0, R179, 0x7 ;  /* 0x00000007b3007836 */ /* 0x000fe20000000000 */
[----:B------:R-:W-:-:S02]  /*59070*/  ISETP.LT.AND P1, PT, R39, UR6, !P1 ;  /* 0x0000000627007c0c */ /* 0x000fc4000cf21270 */
[----:B------:R-:W-:Y:S01]  /*59080*/  IADD3 R3, R179, 0x8, RZ ;  /* 0x00000008b3037810 */ /* 0x000fe20007ffe0ff */
[----:B------:R-:W2:Y:S01]  /*59090*/  LDL.LU R247, [R1+0x9c] ;  /* 0x00009c0001f77983 */ /* 0x000ea20000300800 */
[----:B------:R-:W-:Y:S01]  /*590a0*/  ISETP.GE.AND P2, PT, R0, UR4, PT ;  /* 0x0000000400007c0c */ /* 0x000fe2000bf46270 */
[----:B------:R-:W-:Y:S01]  /*590b0*/  ULDC UR4, c[0x0][0x248] ;  /* 0x0000920000047ab9 */ /* 0x000fe20000000800 */
[C---:B------:R-:W-:Y:S01]  /*590c0*/  IMAD.WIDE R244, R2.reuse, 0x4, R182 ;  /* 0x0000000402f47825 */ /* 0x040fe200078e02b6 */
[----:B------:R-:W3:Y:S01]  /*590d0*/  LDL.LU R251, [R1+0x7c] ;  /* 0x00007c0001fb7983 */ /* 0x000ee20000300800 */
[----:B------:R-:W-:Y:S01]  /*590e0*/  ISETP.LT.AND P3, PT, R199, UR8, !P2 ;  /* 0x00000008c7007c0c */ /* 0x000fe2000d761270 */
[----:B------:R-:W-:Y:S01]  /*590f0*/  ULDC UR6, c[0x0][0x228] ;  /* 0x00008a0000067ab9 */ /* 0x000fe20000000800 */
[----:B------:R-:W-:Y:S01]  /*59100*/  VIADD R0, R2, UR4 ;  /* 0x0000000402007c36 */ /* 0x000fe20008000000 */
[----:B------:R-:W-:Y:S01]  /*59110*/  ULDC UR4, c[0x0][0x22c] ;  /* 0x00008b0000047ab9 */ /* 0x000fe20000000800 */
[----:B------:R-:W-:Y:S01]  /*59120*/  ISETP.LT.AND P4, PT, R215, UR10, !P2 ;  /* 0x0000000ad7007c0c */ /* 0x000fe2000d781270 */
[----:B------:R-:W-:Y:S01]  /*59130*/  ULDC UR8, c[0x0][0x228] ;  /* 0x00008a0000087ab9 */ /* 0x000fe20000000800 */
[----:B------:R-:W-:Y:S01]  /*59140*/  ISETP.GE.AND P0, PT, R3, UR4, PT ;  /* 0x0000000403007c0c */ /* 0x000fe2000bf06270 */
[C---:B------:R-:W-:Y:S01]  /*59150*/  IMAD.WIDE R2, R0.reuse, 0x4, R238 ;  /* 0x0000000400027825 */ /* 0x040fe200078e02ee */
[----:B------:R-:W-:Y:S01]  /*59160*/  ISETP.LT.AND P5, PT, R223, UR12, !P2 ;  /* 0x0000000cdf007c0c */ /* 0x000fe2000d7a1270 */
[----:B------:R-:W-:Y:S01]  /*59170*/  ULDC UR4, c[0x0][0x228] ;  /* 0x00008a0000047ab9 */ /* 0x000fe20000000800 */
[----:B------:R-:W-:Y:S01]  /*59180*/  ISETP.LT.AND P6, PT, R71, UR16, !P2 ;  /* 0x0000001047007c0c */ /* 0x000fe2000d7c1270 */
[----:B----4-:R-:W-:Y:S01]  /*59190*/  @P1 STG.E desc[UR14][R244.64], R246 ;  /* 0x000000f6f4001986 */ /* 0x010fe2000c10190e */
[C---:B------:R-:W-:Y:S01]  /*591a0*/  IMAD.WIDE R240, R0.reuse, 0x4, R236 ;  /* 0x0000000400f07825 */ /* 0x040fe200078e02ec */
[----:B------:R-:W-:Y:S01]  /*591b0*/  ULDC UR10, c[0x0][0x228] ;  /* 0x00008a00000a7ab9 */ /* 0x000fe20000000800 */
[----:B------:R-:W-:Y:S01]  /*591c0*/  ULDC UR12, c[0x0][0x228] ;  /* 0x00008a00000c7ab9 */ /* 0x000fe20000000800 */
[----:B------:R1:W-:Y:S01]  /*591d0*/  @P3 STG.E desc[UR14][R2.64], R250 ;  /* 0x000000fa02003986 */ /* 0x0003e2000c10190e */
[----:B------:R-:W-:Y:S01]  /*591e0*/  IMAD.WIDE R242, R0, 0x4, R180 ;  /* 0x0000000400f27825 */ /* 0x000fe200078e02b4 */
[----:B------:R-:W-:-:S02]  /*591f0*/  ULDC UR16, c[0x0][0x228] ;  /* 0x00008a0000107ab9 */ /* 0x000fc40000000800 */
[----:B-1----:R-:W4:Y:S01]  /*59200*/  LDL.LU R3, [R1+0x5c] ;  /* 0x00005c0001037983 */ /* 0x002f220000300800 */
[----:B------:R-:W-:-:S03]  /*59210*/  IMAD.WIDE R244, R0, 0x4, R226 ;  /* 0x0000000400f47825 */ /* 0x000fc600078e02e2 */
[----:B--2---:R1:W-:Y:S01]  /*59220*/  @P4 STG.E desc[UR14][R240.64], R247 ;  /* 0x000000f7f0004986 */ /* 0x0043e2000c10190e */
[----:B------:R-:W-:Y:S01]  /*59230*/  ISETP.LT.AND P4, PT, R143, UR4, !P2 ;  /* 0x000000048f007c0c */ /* 0x000fe2000d781270 */
[----:B------:R-:W-:Y:S01]  /*59240*/  ULDC UR4, c[0x0][0x248] ;  /* 0x0000920000047ab9 */ /* 0x000fe20000000800 */
[----:B------:R-:W-:Y:S01]  /*59250*/  ISETP.LT.AND P3, PT, R211, UR6, !P2 ;  /* 0x00000006d3007c0c */ /* 0x000fe2000d761270 */
[----:B------:R2:W-:Y:S01]  /*59260*/  @P5 STG.E desc[UR14][R242.64], R235 ;  /* 0x000000ebf2005986 */ /* 0x0005e2000c10190e */
[C---:B------:R-:W-:Y:S01]  /*59270*/  IADD3 R2, R0.reuse, UR4, RZ ;  /* 0x0000000400027c10 */ /* 0x040fe2000fffe0ff */
[----:B------:R-:W-:Y:S02]  /*59280*/  ULDC UR6, c[0x0][0x228] ;  /* 0x00008a0000067ab9 */ /* 0x000fe40000000800 */
[----:B------:R-:W4:Y:S01]  /*59290*/  LDL.LU R250, [R1+0x4c] ;  /* 0x00004c0001fa7983 */ /* 0x000f220000300800 */
[----:B-1----:R-:W-:-:S03]  /*592a0*/  IMAD.WIDE R240, R0, 0x4, R200 ;  /* 0x0000000400f07825 */ /* 0x002fc600078e02c8 */
[----:B---3--:R1:W-:Y:S01]  /*592b0*/  @P6 STG.E desc[UR14][R244.64], R249 ;  /* 0x000000f9f4006986 */ /* 0x0083e2000c10190e */
[C---:B--2---:R-:W-:Y:S01]  /*592c0*/  IMAD.WIDE R242, R0.reuse, 0x4, R202 ;  /* 0x0000000400f27825 */ /* 0x044fe200078e02ca */
[----:B------:R-:W-:Y:S01]  /*592d0*/  ISETP.LT.AND P1, PT, R147, UR8, !P2 ;  /* 0x0000000893007c0c */ /* 0x000fe2000d721270 */
[----:B------:R-:W-:Y:S02]  /*592e0*/  ULDC UR4, c[0x0][0x228] ;  /* 0x00008a0000047ab9 */ /* 0x000fe40000000800 */
[----:B-1----:R-:W-:Y:S01]  /*592f0*/  IMAD.WIDE R244, R0, 0x4, R224 ;  /* 0x0000000400f47825 */ /* 0x002fe200078e02e0 */
[----:B------:R-:W2:Y:S01]  /*59300*/  LDL.LU R249, [R1+0x2e0] ;  /* 0x0002e00001f97983 */ /* 0x000ea20000300800 */
[----:B------:R-:W-:Y:S01]  /*59310*/  ISETP.LT.AND P5, PT, R199, UR12, !P0 ;  /* 0x0000000cc7007c0c */ /* 0x000fe2000c7a1270 */
[----:B------:R-:W-:Y:S01]  /*59320*/  ULDC UR8, c[0x0][0x228] ;  /* 0x00008a0000087ab9 */ /* 0x000fe20000000800 */
[----:B------:R-:W-:Y:S01]  /*59330*/  ISETP.LT.AND P2, PT, R39, UR10, !P2 ;  /* 0x0000000a27007c0c */ /* 0x000fe2000d741270 */
[----:B------:R1:W-:Y:S01]  /*59340*/  @P4 STG.E desc[UR14][R244.64], R251 ;  /* 0x000000fbf4004986 */ /* 0x0003e2000c10190e */
[----:B------:R-:W-:Y:S01]  /*59350*/  ISETP.LT.AND P6, PT, R215, UR6, !P0 ;  /* 0x00000006d7007c0c */ /* 0x000fe2000c7c1270 */
[----:B------:R-:W-:Y:S01]  /*59360*/  IMAD.WIDE R246, R2, 0x4, R238 ;  /* 0x0000000402f67825 */ /* 0x000fe200078e02ee */
[----:B------:R-:W-:Y:S01]  /*59370*/  ULDC UR6, c[0x0][0x228] ;  /* 0x00008a0000067ab9 */ /* 0x000fe20000000800 */
[----:B------:R-:W3:Y:S01]  /*59380*/  LDL.LU R235, [R1+0x330] ;  /* 0x0003300001eb7983 */ /* 0x000ee20000300800 */
[----:B------:R-:W-:Y:S01]  /*59390*/  ULDC UR10, c[0x0][0x228] ;  /* 0x00008a00000a7ab9 */ /* 0x000fe20000000800 */
[----:B------:R-:W-:-:S02]  /*593a0*/  ULDC UR12, c[0x0][0x228] ;  /* 0x00008a00000c7ab9 */ /* 0x000fc40000000800 */
[----:B-1----:R-:W3:Y:S01]  /*593b0*/  LDL.LU R251, [R1+0x320] ;  /* 0x0003200001fb7983 */ /* 0x002ee20000300800 */
[----:B------:R-:W-:-:S03]  /*593c0*/  IMAD.WIDE R244, R0, 0x4, R182 ;  /* 0x0000000400f47825 */ /* 0x000fc600078e02b6 */
[----:B------:R-:W2:Y:S04]  /*593d0*/  LDL.LU R0, [R1+0x300] ;  /* 0x0003000001007983 */ /* 0x000ea80000300800 */
[----:B----4-:R1:W-:Y:S04]  /*593e0*/  @P3 STG.E desc[UR14][R242.64], R3 ;  /* 0x00000003f2003986 */ /* 0x0103e8000c10190e */
[----:B-1----:R-:W4:Y:S04]  /*593f0*/  LDL.LU R243, [R1+0x1c] ;  /* 0x00001c0001f37983 */ /* 0x002f280000300800 */
[----:B------:R1:W-:Y:S04]  /*59400*/  @P1 STG.E desc[UR14][R240.64], R250 ;  /* 0x000000faf0001986 */ /* 0x0003e8000c10190e */
[----:B------:R-:W3:Y:S01]  /*59410*/  LDL.LU R3, [R1+0x2f0] ;  /* 0x0002f00001037983 */ /* 0x000ee20000300800 */
[----:B-1----:R-:W-:-:S03]  /*59420*/  IMAD.WIDE R240, R2, 0x4, R236 ;  /* 0x0000000402f07825 */ /* 0x002fc600078e02ec */
[----:B------:R-:W3:Y:S04]  /*59430*/  LDL.LU R250, [R1+0x2c0] ;  /* 0x0002c00001fa7983 */ /* 0x000ee80000300800 */
[----:B----4-:R-:W-:Y:S01]  /*59440*/  @P2 STG.E desc[UR14][R244.64], R243 ;  /* 0x000000f3f4002986 */ /* 0x010fe2000c10190e */
[----:B------:R-:W-:Y:S01]  /*59450*/  ISETP.LT.AND P2, PT, R223, UR4, !P0 ;  /* 0x00000004df007c0c */ /* 0x000fe2000c741270 */
[----:B------:R-:W-:Y:S02]  /*59460*/  ULDC UR4, c[0x0][0x228] ;  /* 0x00008a0000047ab9 */ /* 0x000fe40000000800 */
[----:B--2---:R1:W-:Y:S04]  /*59470*/  @P5 STG.E desc[UR14][R246.64], R0 ;  /* 0x00000000f6005986 */ /* 0x0043e8000c10190e */
[----:B------:R2:W-:Y:S01]  /*59480*/  @P6 STG.E desc[UR14][R240.64], R249 ;  /* 0x000000f9f0006986 */ /* 0x0005e2000c10190e */
[----:B------:R-:W-:Y:S01]  /*59490*/  ISETP.LT.AND P6, PT, R147, UR4, !P0 ;  /* 0x0000000493007c0c */ /* 0x000fe2000c7c1270 */
[----:B------:R-:W-:Y:S01]  /*594a0*/  ULDC UR4, c[0x0][0x22c] ;  /* 0x00008b0000047ab9 */ /* 0x000fe20000000800 */
[----:B-1----:R-:W-:Y:S01]  /*594b0*/  VIADD R0, R179, 0x9 ;  /* 0x00000009b3007836 */ /* 0x002fe20000000000 */
[----:B--2---:R-:W2:Y:S04]  /*594c0*/  LDL.LU R249, [R1+0x310] ;  /* 0x0003100001f97983 */ /* 0x004ea80000300800 */
[----:B------:R-:W-:-:S02]  /*594d0*/  ISETP.GE.AND P1, PT, R0, UR4, PT ;  /* 0x0000000400007c0c */ /* 0x000fc4000bf26270 */
[----:B------:R-:W-:Y:S01]  /*594e0*/  ISETP.LT.AND P3, PT, R71, UR6, !P0 ;  /* 0x0000000647007c0c */ /* 0x000fe2000c761270 */
[----:B------:R-:W4:Y:S01]  /*594f0*/  LDL.LU R0, [R1+0x340] ;  /* 0x0003400001007983 */ /* 0x000f220000300800 */
[----:B------:R-:W-:Y:S02]  /*59500*/  ISETP.LT.AND P4, PT, R143, UR8, !P0 ;  /* 0x000000088f007c0c */ /* 0x000fe4000c781270 */
[----:B------:R-:W-:Y:S01]  /*59510*/  ISETP.LT.AND P5, PT, R211, UR10, !P0 ;  /* 0x0000000ad3007c0c */ /* 0x000fe2000c7a1270 */
[C---:B------:R-:W-:Y:S01]  /*59520*/  IMAD.WIDE R246, R2.reuse, 0x4, R180 ;  /* 0x0000000402f67825 */ /* 0x040fe200078e02b4 */
[----:B------:R-:W-:Y:S01]  /*59530*/  ULDC UR6, c[0x0][0x228] ;  /* 0x00008a0000067ab9 */ /* 0x000fe20000000800 */
[----:B------:R-:W-:Y:S01]  /*59540*/  ULDC UR8, c[0x0][0x228] ;  /* 0x00008a0000087ab9 */ /* 0x000fe20000000800 */
[----:B------:R-:W-:Y:S01]  /*59550*/  ULDC UR10, c[0x0][0x228] ;  /* 0x00008a00000a7ab9 */ /* 0x000fe20000000800 */
[----:B------:R-:W-:Y:S01]  /*59560*/  IMAD.WIDE R240, R2, 0x4, R226 ;  /* 0x0000000402f07825 */ /* 0x000fe200078e02e2 */
[----:B------:R-:W-:-:S03]  /*59570*/  ULDC UR4, c[0x0][0x248] ;  /* 0x0000920000047ab9 */ /* 0x000fc60000000800 */
[----:B------:R-:W-:-:S04]  /*59580*/  IMAD.WIDE R242, R2, 0x4, R224 ;  /* 0x0000000402f27825 */ /* 0x000fc800078e02e0 */
[C---:B------:R-:W-:Y:S01]  /*59590*/  IMAD.WIDE R244, R2.reuse, 0x4, R202 ;  /* 0x0000000402f47825 */ /* 0x040fe200078e02ca */
[----:B----4-:R1:W-:Y:S04]  /*595a0*/  @P2 STG.E desc[UR14][R246.64], R0 ;  /* 0x00000000f6002986 */ /* 0x0103e8000c10190e */
[----:B---3--:R3:W-:Y:S04]  /*595b0*/  @P3 STG.E desc[UR14][R240.64], R235 ;  /* 0x000000ebf0003986 */ /* 0x0087e8000c10190e */
[----:B------:R4:W-:Y:S01]  /*595c0*/  @P4 STG.E desc[UR14][R242.64], R251 ;  /* 0x000000fbf2004986 */ /* 0x0009e2000c10190e */
[----:B-1----:R-:W-:-:S03]  /*595d0*/  IMAD.WIDE R246, R2, 0x4, R200 ;  /* 0x0000000402f67825 */ /* 0x002fc600078e02c8 */
[----:B------:R-:W-:Y:S04]  /*595e0*/  @P5 STG.E desc[UR14][R244.64], R3 ;  /* 0x00000003f4005986 */ /* 0x000fe8000c10190e */
[----:B---3--:R-:W3:Y:S04]  /*595f0*/  LDL.LU R235, [R1+0x1a0] ;  /* 0x0001a00001eb7983 */ /* 0x008ee80000300800 */
[----:B----4-:R-:W4:Y:S04]  /*59600*/  LDL.LU R251, [R1+0x120] ;  /* 0x0001200001fb7983 */ /* 0x010f280000300800 */
[----:B------:R1:W-:Y:S04]  /*59610*/  @P6 STG.E desc[UR14][R246.64], R250 ;  /* 0x000000faf6006986 */ /* 0x0003e8000c10190e */
[----:B-1----:R-:W3:Y:S04]  /*59620*/  LDL.LU R246, [R1+0x260] ;  /* 0x0002600001f67983 */ /* 0x002ee80000300800 */
[----:B------:R-:W4:Y:S04]  /*59630*/  LDL.LU R247, [R1+0x1d0] ;  /* 0x0001d00001f77983 */ /* 0x000f280000300800 */
[----:B------:R-:W4:Y:S01]  /*59640*/  LDL.LU R250, [R1+0x190] ;  /* 0x0001900001fa7983 */ /* 0x000f220000300800 */
[----:B------:R-:W-:-:S02]  /*59650*/  ISETP.LT.AND P2, PT, R39, UR6, !P0 ;  /* 0x0000000627007c0c */ /* 0x000fc4000c741270 */
[----:B------:R-:W-:Y:S02]  /*59660*/  ISETP.LT.AND P3, PT, R199, UR8, !P1 ;  /* 0x00000008c7007c0c */ /* 0x000fe4000cf61270 */
[----:B------:R-:W-:Y:S01]  /*59670*/  ISETP.LT.AND P4, PT, R215, UR10, !P1 ;  /* 0x0000000ad7007c0c */ /* 0x000fe2000cf81270 */
[C---:B------:R-:W-:Y:S01]  /*59680*/  VIADD R0, R2.reuse, UR4 ;  /* 0x0000000402007c36 */ /* 0x040fe20008000000 */
[----:B------:R-:W-:Y:S01]  /*59690*/  IADD3 R3, R179, 0xa, RZ ;  /* 0x0000000ab3037810 */ /* 0x000fe20007ffe0ff */
[----:B------:R-:W-:Y:S01]  /*596a0*/  ULDC UR4, c[0x0][0x22c] ;  /* 0x00008b0000047ab9 */ /* 0x000fe20000000800 */
[----:B------:R-:W-:Y:S01]  /*596b0*/  IMAD.WIDE R244, R2, 0x4, R182 ;  /* 0x0000000402f47825 */ /* 0x000fe200078e02b6 */
[----:B------:R-:W-:Y:S01]  /*596c0*/  ISETP.LT.AND P5, PT, R223, UR12, !P1 ;  /* 0x0000000cdf007c0c */ /* 0x000fe2000cfa1270 */
[----:B------:R-:W-:Y:S01]  /*596d0*/  ULDC UR6, c[0x0][0x228] ;  /* 0x00008a0000067ab9 */ /* 0x000fe20000000800 */
[----:B------:R-:W-:Y:S01]  /*596e0*/  ISETP.GE.AND P0, PT, R3, UR4, PT ;  /* 0x0000000403007c0c */ /* 0x000fe2000bf06270 */
[C---:B------:R-:W-:Y:S01]  /*596f0*/  IMAD.WIDE R2, R0.reuse, 0x4, R238 ;  /* 0x0000000400027825 */ /* 0x040fe200078e02ee */
[----:B------:R-:W-:Y:S01]  /*59700*/  ISETP.LT.AND P6, PT, R71, UR16, !P1 ;  /* 0x0000001047007c0c */ /* 0x000fe2000cfc1270 */
[----:B------:R-:W-:Y:S01]  /*59710*/  ULDC UR8, c[0x0][0x228] ;  /* 0x00008a0000087ab9 */ /* 0x000fe20000000800 */
[----:B------:R-:W-:Y:S01]  /*59720*/  ULDC UR10, c[0x0][0x228] ;  /* 0x00008a00000a7ab9 */ /* 0x000fe20000000800 */
[C---:B------:R-:W-:Y:S01]  /*59730*/  IMAD.WIDE R240, R0.reuse, 0x4, R236 ;  /* 0x0000000400f07825 */ /* 0x040fe200078e02ec */
[----:B--2---:R1:W-:Y:S01]  /*59740*/  @P2 STG.E desc[UR14][R244.64], R249 ;  /* 0x000000f9f4002986 */ /* 0x0043e2000c10190e */
[----:B------:R-:W-:Y:S01]  /*59750*/  ULDC UR4, c[0x0][0x228] ;  /* 0x00008a0000047ab9 */ /* 0x000fe20000000800 */
[----:B------:R-:W-:Y:S01]  /*59760*/  ULDC UR12, c[0x0][0x228] ;  /* 0x00008a00000c7ab9 */ /* 0x000fe20000000800 */
[----:B------:R-:W-:Y:S01]  /*59770*/  IMAD.WIDE R242, R0, 0x4, R180 ;  /* 0x0000000400f27825 */ /* 0x000fe200078e02b4 */
[----:B------:R-:W-:-:S03]  /*59780*/  ULDC UR16, c[0x0][0x228] ;  /* 0x00008a0000107ab9 */ /* 0x000fc60000000800 */
[----:B-1----:R-:W-:Y:S01]  /*59790*/  IMAD.WIDE R244, R0, 0x4, R226 ;  /* 0x0000000400f47825 */ /* 0x002fe200078e02e2 */
[----:B------:R-:W2:Y:S04]  /*597a0*/  LDL.LU R249, [R1+0x110] ;  /* 0x0001100001f97983 */ /* 0x000ea80000300800 */
[----:B---3--:R1:W-:Y:S04]  /*597b0*/  @P3 STG.E desc[UR14][R2.64], R246 ;  /* 0x000000f602003986 */ /* 0x0083e8000c10190e */
[----:B----4-:R3:W-:Y:S01]  /*597c0*/  @P4 STG.E desc[UR14][R240.64], R247 ;  /* 0x000000f7f0004986 */ /* 0x0107e2000c10190e */
[----:B------:R-:W-:Y:S01]  /*597d0*/  ISETP.LT.AND P4, PT, R143, UR4, !P1 ;  /* 0x000000048f007c0c */ /* 0x000fe2000cf81270 */
[----:B------:R-:W-:-:S02]  /*597e0*/  ULDC UR4, c[0x0][0x248] ;  /* 0x0000920000047ab9 */ /* 0x000fc40000000800 */
[----:B------:R-:W-:Y:S04]  /*597f0*/  @P5 STG.E desc[UR14][R242.64], R235 ;  /* 0x000000ebf2005986 */ /* 0x000fe8000c10190e */
[----:B------:R4:W-:Y:S01]  /*59800*/  @P6 STG.E desc[UR14][R244.64], R251 ;  /* 0x000000fbf4006986 */ /* 0x0009e2000c10190e */
[C---:B-1----:R-:W-:Y:S01]  /*59810*/  IADD3 R2, R0.reuse, UR4, RZ ;  /* 0x0000000400027c10 */ /* 0x042fe2000fffe0ff */
[----:B------:R-:W-:Y:S02]  /*59820*/  ULDC UR4, c[0x0][0x228] ;  /* 0x00008a0000047ab9 */ /* 0x000fe40000000800 */
[----:B------:R-:W2:Y:S01]  /*59830*/  LDL.LU R3, [R1] ;  /* 0x0000000001037983 */ /* 0x000ea20000300800 */
[----:B---3--:R-:W-:-:S04]  /*59840*/  IMAD.WIDE R240, R0, 0x4, R200 ;  /* 0x0000000400f07825 */ /* 0x008fc800078e02c8 */
[C---:B----4-:R-:W-:Y:S01]  /*59850*/  IMAD.WIDE R244, R0.reuse, 0x4, R224 ;  /* 0x0000000400f47825 */ /* 0x050fe200078e02e0 */
[----:B------:R-:W3:Y:S04]  /*59860*/  LDL.LU R251, [R1+0x2e4] ;  /* 0x0002e40001fb7983 */ /* 0x000ee80000300800 */
[----:B------:R1:W-:Y:S01]  /*59870*/  @P4 STG.E desc[UR14][R244.64], R250 ;  /* 0x000000faf4004986 */ /* 0x0003e2000c10190e */
[----:B------:R-:W-:-:S03]  /*59880*/  IMAD.WIDE R242, R0, 0x4, R202 ;  /* 0x0000000400f27825 */ /* 0x000fc600078e02ca */
[----:B-1----:R-:W4:Y:S01]  /*59890*/  LDL.LU R250, [R1+0x344] ;  /* 0x0003440001fa7983 */ /* 0x002f220000300800 */
[----:B------:R-:W-:-:S03]  /*598a0*/  IMAD.WIDE R244, R0, 0x4, R182 ;  /* 0x0000000400f47825 */ /* 0x000fc600078e02b6 */
[----:B------:R-:W4:Y:S04]  /*598b0*/  LDL.LU R235, [R1+0x324] ;  /* 0x0003240001eb7983 */ /* 0x000f280000300800 */
[----:B------:R-:W3:Y:S01]  /*598c0*/  LDL.LU R0, [R1+0x304] ;  /* 0x0003040001007983 */ /* 0x000ee20000300800 */
[----:B------:R-:W-:Y:S01]  /*598d0*/  ISETP.LT.AND P3, PT, R211, UR6, !P1 ;  /* 0x00000006d3007c0c */ /* 0x000fe2000cf61270 */
[----:B------:R-:W-:Y:S01]  /*598e0*/  ULDC UR6, c[0x0][0x228] ;  /* 0x00008a0000067ab9 */ /* 0x000fe20000000800 */
[----:B------:R-:W-:Y:S02]  /*598f0*/  ISETP.LT.AND P2, PT, R147, UR8, !P1 ;  /* 0x0000000893007c0c */ /* 0x000fe4000cf41270 */
[----:B------:R-:W-:Y:S01]  /*59900*/  ISETP.LT.AND P5, PT, R199, UR12, !P0 ;  /* 0x0000000cc7007c0c */ /* 0x000fe2000c7a1270 */
[----:B------:R-:W-:Y:S01]  /*59910*/  IMAD.WIDE R246, R2, 0x4, R238 ;  /* 0x0000000402f67825 */ /* 0x000fe200078e02ee */
[----:B------:R-:W-:Y:S01]  /*59920*/  ISETP.LT.AND P1, PT, R39, UR10, !P1 ;  /* 0x0000000a27007c0c */ /* 0x000fe2000cf21270 */
[----:B------:R-:W-:Y:S01]  /*59930*/  ULDC UR8, c[0x0][0x228] ;  /* 0x00008a0000087ab9 */ /* 0x000fe20000000800 */
[----:B------:R-:W-:Y:S01]  /*59940*/  ISETP.LT.AND P6, PT, R215, UR6, !P0 ;  /* 0x00000006d7007c0c */ /* 0x000fe2000c7c1270 */
[----:B------:R-:W-:Y:S01]  /*59950*/  ULDC UR6, c[0x0][0x228] ;  /* 0x00008a0000067ab9 */ /* 0x000fe20000000800 */
[----:B------:R-:W-:-:S03]  /*59960*/  ULDC UR10, c[0x0][0x228] ;  /* 0x00008a00000a7ab9 */ /* 0x000fc60000000800 */
[----:B--2---:R1:W-:Y:S01]  /*59970*/  @P3 STG.E desc[UR14][R242.64], R249 ;  /* 0x000000f9f2003986 */ /* 0x0043e2000c10190e */
[----:B------:R-:W-:-:S03]  /*59980*/  ULDC UR12, c[0x0][0x228] ;  /* 0x00008a00000c7ab9 */ /* 0x000fc60000000800 */
[----:B-1----:R-:W2:Y:S04]  /*59990*/  LDL.LU R249, [R1+0x1f68] ;  /* 0x001f680001f97983 */ /* 0x002ea80000300800 */
[----:B------:R1:W-:Y:S01]  /*599a0*/  @P2 STG.E desc[UR14][R240.64], R3 ;  /* 0x00000003f0002986 */ /* 0x0003e2000c10190e */
[----:B------:R-:W-:Y:S01]  /*599b0*/  ISETP.LT.AND P2, PT, R223, UR4, !P0 ;  /* 0x00000004df007c0c */ /* 0x000fe2000c741270 */
[----:B------:R-:W-:Y:S02]  /*599c0*/  ULDC UR4, c[0x0][0x228] ;  /* 0x00008a0000047ab9 */ /* 0x000fe40000000800 */
[----:B------:R1:W-:Y:S02]  /*599d0*/  @P1 STG.E desc[UR14][R244.64], R248 ;  /* 0x000000f8f4001986 */ /* 0x0003e4000c10190e */
[----:B-1----:R-:W-:-:S02]  /*599e0*/  IMAD.WIDE R240, R2, 0x4, R236 ;  /* 0x0000000402f07825 */ /* 0x002fc400078e02ec */
[----:B------:R-:W2:Y:S04]  /*599f0*/  LDL.LU R3, [R1+0x2c4] ;  /* 0x0002c40001037983 */ /* 0x000ea80000300800 */
[----:B------:R-:W2:Y:S04]  /*59a00*/  LDL.LU R248, [R1+0x2f4] ;  /* 0x0002f40001f87983 */ /* 0x000ea80000300800 */
[----:B---3--:R1:W-:Y:S04]  /*59a10*/  @P5 STG.E desc[UR14][R246.64], R0 ;  /* 0x00000000f6005986 */ /* 0x0083e8000c10190e */
[----:B------:R3:W-:Y:S01]  /*59a20*/  @P6 STG.E desc[UR14][R240.64], R251 ;  /* 0x000000fbf0006986 */ /* 0x0007e2000c10190e */
[----:B------:R-:W-:Y:S01]  /*59a30*/  ISETP.LT.AND P6, PT, R147, UR4, !P0 ;  /* 0x0000000493007c0c */ /* 0x000fe2000c7c1270 */
[----:B------:R-:W-:Y:S01]  /*59a40*/  ULDC UR4, c[0x0][0x22c] ;  /* 0x00008b0000047ab9 */ /* 0x000fe20000000800 */
[----:B-1----:R-:W-:Y:S01]  /*59a50*/  VIADD R0, R179, 0xb ;  /* 0x0000000bb3007836 */ /* 0x002fe20000000000 */
[----:B---3--:R-:W3:Y:S04]  /*59a60*/  LDL.LU R251, [R1+0x314] ;  /* 0x0003140001fb7983 */ /* 0x008ee80000300800 */
[----:B------:R-:W-:Y:S01]  /*59a70*/  ISETP.GE.AND P1, PT, R0, UR4, PT ;  /* 0x0000000400007c0c */ /* 0x000fe2000bf26270 */
[C---:B------:R-:W-:Y:S01]  /*59a80*/  IMAD.WIDE R246, R2.reuse, 0x4, R180 ;  /* 0x0000000402f67825 */ /* 0x040fe200078e02b4 */
[----:B------:R-:W-:Y:S01]  /*59a90*/  ISETP.LT.AND P3, PT, R71, UR6, !P0 ;  /* 0x0000000647007c0c */ /* 0x000fe2000c761270 */
[----:B------:R-:W2:Y:S01]  /*59aa0*/  LDL.LU R0, [R1+0x334] ;  /* 0x0003340001007983 */ /* 0x000ea20000300800 */
[----:B------:R-:W-:Y:S01]  /*59ab0*/  ISETP.LT.AND P4, PT, R143, UR8, !P0 ;  /* 0x000000088f007c0c */ /* 0x000fe2000c781270 */
[C---:B------:R-:W-:Y:S01]  /*59ac0*/  IMAD.WIDE R240, R2.reuse, 0x4, R226 ;  /* 0x0000000402f07825 */ /* 0x040fe200078e02e2 */
[----:B------:R-:W-:Y:S01]  /*59ad0*/  ISETP.LT.AND P5, PT, R211, UR10, !P0 ;  /* 0x0000000ad3007c0c */ /* 0x000fe2000c7a1270 */
[----:B----4-:R1:W-:Y:S01]  /*59ae0*/  @P2 STG.E desc[UR14][R246.64], R250 ;  /* 0x000000faf6002986 */ /* 0x0103e2000c10190e */
[----:B------:R-:W-:Y:S01]  /*59af0*/  ULDC UR6, c[0x0][0x228] ;  /* 0x00008a0000067ab9 */ /* 0x000fe20000000800 */
[----:B------:R-:W-:Y:S01]  /*59b00*/  ULDC UR8, c[0x0][0x228] ;  /* 0x00008a0000087ab9 */ /* 0x000fe20000000800 */
[C---:B------:R-:W-:Y:S01]  /*59b10*/  IMAD.WIDE R242, R2.reuse, 0x4, R224 ;  /* 0x0000000402f27825 */ /* 0x040fe200078e02e0 */
[----:B------:R-:W-:Y:S01]  /*59b20*/  ULDC UR4, c[0x0][0x248] ;  /* 0x0000920000047ab9 */ /* 0x000fe20000000800 */
[----:B------:R-:W-:Y:S01]  /*59b30*/  ULDC UR10, c[0x0][0x228] ;  /* 0x00008a00000a7ab9 */ /* 0x000fe20000000800 */
[----:B-1----:R-:W4:Y:S01]  /*59b40*/  LDL.LU R250, [R1+0x264] ;  /* 0x0002640001fa7983 */ /* 0x002f220000300800 */
[----:B------:R-:W-:Y:S01]  /*59b50*/  ISETP.LT.AND P2, PT, R39, UR6, !P0 ;  /* 0x0000000627007c0c */ /* 0x000fe2000c741270 */
[----:B------:R-:W-:Y:S01]  /*59b60*/  IMAD.WIDE R244, R2, 0x4, R202 ;  /* 0x0000000402f47825 */ /* 0x000fe200078e02ca */
[----:B------:R-:W-:-:S03]  /*59b70*/  ULDC UR6, c[0x0][0x228] ;  /* 0x00008a0000067ab9 */ /* 0x000fc60000000800 */
[C---:B------:R-:W-:Y:S01]  /*59b80*/  IMAD.WIDE R246, R2.reuse, 0x4, R200 ;  /* 0x0000000402f67825 */ /* 0x040fe200078e02c8 */
[----:B--2---:R1:W-:Y:S01]  /*59b90*/  @P3 STG.E desc[UR14][R240.64], R0 ;  /* 0x00000000f0003986 */ /* 0x0043e2000c10190e */
[----:B------:R-:W-:Y:S01]  /*59ba0*/  ISETP.LT.AND P3, PT, R199, UR8, !P1 ;  /* 0x00000008c7007c0c */ /* 0x000fe2000cf61270 */
[----:B------:R-:W-:Y:S02]  /*59bb0*/  ULDC UR8, c[0x0][0x228] ;  /* 0x00008a0000087ab9 */ /* 0x000fe40000000800 */
[----:B------:R2:W-:Y:S04]  /*59bc0*/  @P4 STG.E desc[UR14][R242.64], R235 ;  /* 0x000000ebf2004986 */ /* 0x0005e8000c10190e */
[----:B------:R3:W-:Y:S01]  /*59bd0*/  @P5 STG.E desc[UR14][R244.64], R248 ;  /* 0x000000f8f4005986 */ /* 0x0007e2000c10190e */
[----:B-1----:R-:W-:-:S03]  /*59be0*/  VIADD R0, R2, UR4 ;  /* 0x0000000402007c36 */ /* 0x002fc60008000000 */
[----:B------:R1:W-:Y:S04]  /*59bf0*/  @P6 STG.E desc[UR14][R246.64], R3 ;  /* 0x00000003f6006986 */ /* 0x0003e8000c10190e */
[----:B--2---:R-:W2:Y:S01]  /*59c00*/  LDL.LU R235, [R1+0x124] ;  /* 0x0001240001eb7983 */ /* 0x004ea20000300800 */
[----:B------:R-:W-:Y:S01]  /*59c10*/  IMAD.WIDE R242, R0, 0x4, R238 ;  /* 0x0000000400f27825 */ /* 0x000fe200078e02ee */
[----:B------:R-:W-:Y:S01]  /*59c20*/  ISETP.LT.AND P4, PT, R215, UR10, !P1 ;  /* 0x0000000ad7007c0c */ /* 0x000fe2000cf81270 */
[----:B------:R-:W-:Y:S02]  /*59c30*/  ULDC UR4, c[0x0][0x22c] ;  /* 0x00008b0000047ab9 */ /* 0x000fe40000000800 */
[----:B---3--:R-:W-:Y:S01]  /*59c40*/  IMAD.WIDE R244, R2, 0x4, R182 ;  /* 0x0000000402f47825 */ /* 0x008fe200078e02b6 */
[----:B-1----:R-:W-:Y:S01]  /*59c50*/  IADD3 R3, R179, 0xc, RZ ;  /* 0x0000000cb3037810 */ /* 0x002fe20007ffe0ff */
[----:B------:R-:W3:Y:S02]  /*59c60*/  LDL.LU R246, [R1+0x1a4] ;  /* 0x0001a40001f67983 */ /* 0x000ee40000300800 */
[----:B------:R-:W-:Y:S01]  /*59c70*/  IMAD.WIDE R240, R0, 0x4, R236 ;  /* 0x0000000400f07825 */ /* 0x000fe200078e02ec */
[----:B------:R-:W-:Y:S01]  /*59c80*/  ISETP.LT.AND P5, PT, R223, UR12, !P1 ;  /* 0x0000000cdf007c0c */ /* 0x000fe2000cfa1270 */
[----:B------:R-:W-:Y:S01]  /*59c90*/  ULDC UR10, c[0x0][0x228] ;  /* 0x00008a00000a7ab9 */ /* 0x000fe20000000800 */
[----:B------:R-:W2:Y:S04]  /*59ca0*/  LDL.LU R248, [R1+0x194] ;  /* 0x0001940001f87983 */ /* 0x000ea80000300800 */
[----:B------:R1:W-:Y:S01]  /*59cb0*/  @P2 STG.E desc[UR14][R244.64], R251 ;  /* 0x000000fbf4002986 */ /* 0x0003e2000c10190e */
[----:B------:R-:W-:Y:S01]  /*59cc0*/  ISETP.GE.AND P0, PT, R3, UR4, PT ;  /* 0x0000000403007c0c */ /* 0x000fe2000bf06270 */
[----:B------:R-:W-:Y:S01]  /*59cd0*/  ULDC UR4, c[0x0][0x228] ;  /* 0x00008a0000047ab9 */ /* 0x000fe20000000800 */
[----:B------:R-:W-:Y:S01]  /*59ce0*/  ISETP.LT.AND P6, PT, R71, UR16, !P1 ;  /* 0x0000001047007c0c */ /* 0x000fe2000cfc1270 */
[----:B------:R-:W2:Y:S01]  /*59cf0*/  LDL.LU R247, [R1+0x114] ;  /* 0x0001140001f77983 */ /* 0x000ea20000300800 */
[----:B------:R-:W-:-:S03]  /*59d00*/  ULDC UR12, c[0x0][0x228] ;  /* 0x00008a00000c7ab9 */ /* 0x000fc60000000800 */
[----:B----4-:R4:W-:Y:S01]  /*59d10*/  @P3 STG.E desc[UR14][R242.64], R250 ;  /* 0x000000faf2003986 */ /* 0x0109e2000c10190e */
[----:B------:R-:W-:-:S04]  /*59d20*/  IMAD.WIDE R2, R0, 0x4, R180 ;  /* 0x0000000400027825 */ /* 0x000fc800078e02b4 */
[----:B-1----:R-:W-:Y:S01]  /*59d30*/  IMAD.WIDE R244, R0, 0x4, R226 ;  /* 0x0000000400f47825 */ /* 0x002fe200078e02e2 */
[----:B------:R-:W2:Y:S01]  /*59d40*/  LDL.LU R251, [R1+0x4] ;  /* 0x0000040001fb7983 */ /* 0x000ea20000300800 */
[----:B------:R-:W-:Y:S01]  /*59d50*/  ISETP.LT.AND P2, PT, R147, UR8, !P1 ;  /* 0x0000000893007c0c */ /* 0x000fe2000cf41270 */
[----:B------:R-:W-:Y:S01]  /*59d60*/  ULDC UR8, c[0x0][0x228] ;  /* 0x00008a0000087ab9 */ /* 0x000fe20000000800 */
[----:B------:R-:W-:Y:S01]  /*59d70*/  ULDC UR16, c[0x0][0x228] ;  /* 0x00008a0000107ab9 */ /* 0x000fe20000000800 */
[----:B----4-:R-:W4:Y:S04]  /*59d80*/  LDL.LU R250, [R1+0x1f64] ;  /* 0x001f640001fa7983 */ /* 0x010f280000300800 */
[----:B------:R-:W3:Y:S01]  /*59d90*/  LDL.LU R243, [R1+0x1d4] ;  /* 0x0001d40001f37983 */ /* 0x000ee20000300800 */
[----:B------:R-:W-:Y:S01]  /*59da0*/  ISETP.LT.AND P3, PT, R211, UR6, !P1 ;  /* 0x00000006d3007c0c */ /* 0x000fe2000cf61270 */
[----:B------:R-:W-:-:S02]  /*59db0*/  ULDC UR6, c[0x0][0x228] ;  /* 0x00008a0000067ab9 */ /* 0x000fc40000000800 */
[----:B---3--:R1:W-:Y:S01]  /*59dc0*/  @P4 STG.E desc[UR14][R240.64], R243 ;  /* 0x000000f3f0004986 */ /* 0x0083e2000c10190e */
[----:B------:R-:W-:Y:S01]  /*59dd0*/  ISETP.LT.AND P4, PT, R143, UR4, !P1 ;  /* 0x000000048f007c0c */ /* 0x000fe2000cf81270 */
[----:B------:R-:W-:Y:S02]  /*59de0*/  ULDC UR4, c[0x0][0x248] ;  /* 0x0000920000047ab9 */ /* 0x000fe40000000800 */
[----:B------:R3:W-:Y:S04]  /*59df0*/  @P5 STG.E desc[UR14][R2.64], R246 ;  /* 0x000000f602005986 */ /* 0x0007e8000c10190e */
[----:B--2---:R2:W-:Y:S01]  /*59e00*/  @P6 STG.E desc[UR14][R244.64], R235 ;  /* 0x000000ebf4006986 */ /* 0x0045e2000c10190e */
[C---:B-1----:R-:W-:Y:S01]  /*59e10*/  IMAD.WIDE R242, R0.reuse, 0x4, R224 ;  /* 0x0000000400f27825 */ /* 0x042fe200078e02e0 */
[----:B---3--:R-:W-:-:S04]  /*59e20*/  IADD3 R246, R0, UR4, RZ ;  /* 0x0000000400f67c10 */ /* 0x008fc8000fffe0ff */
[----:B------:R1:W-:Y:S01]  /*59e30*/  @P4 STG.E desc[UR14][R242.64], R248 ;  /* 0x000000f8f2004986 */ /* 0x0003e2000c10190e */
[----:B------:R-:W-:-:S03]  /*59e40*/  IMAD.WIDE R2, R0, 0x4, R202 ;  /* 0x0000000400027825 */ /* 0x000fc600078e02ca */
[----:B--2---:R-:W2:Y:S01]  /*59e50*/  LDL.LU R235, [R1+0x2e8] ;  /* 0x0002e80001eb7983 */ /* 0x004ea20000300800 */
[C---:B------:R-:W-:Y:S01]  /*59e60*/  IMAD.WIDE R240, R0.reuse, 0x4, R200 ;  /* 0x0000000400f07825 */ /* 0x040fe200078e02c8 */
[----:B------:R-:W-:Y:S01]  /*59e70*/  ISETP.LT.AND P1, PT, R39, UR10, !P1 ;  /* 0x0000000a27007c0c */ /* 0x000fe2000cf21270 */
[----:B------:R-:W-:Y:S02]  /*59e80*/  ULDC UR4, c[0x0][0x228] ;  /* 0x00008a0000047ab9 */ /* 0x000fe40000000800 */
[----:B-1----:R-:W-:Y:S01]  /*59e90*/  IMAD.WIDE R242, R0, 0x4, R182 ;  /* 0x0000000400f27825 */ /* 0x002fe200078e02b6 */
[----:B------:R-:W3:Y:S01]  /*59ea0*/  LDL.LU R248, [R1+0x328] ;  /* 0x0003280001f87983 */ /* 0x000ee20000300800 */
[----:B------:R-:W-:Y:S01]  /*59eb0*/  ISETP.LT.AND P5, PT, R199, UR12, !P0 ;  /* 0x0000000cc7007c0c */ /* 0x000fe2000c7a1270 */
[----:B------:R-:W-:Y:S01]  /*59ec0*/  ULDC UR10, c[0x0][0x228] ;  /* 0x00008a00000a7ab9 */ /* 0x000fe20000000800 */
[----:B------:R-:W-:Y:S01]  /*59ed0*/  ISETP.LT.AND P6, PT, R215, UR6, !P0 ;  /* 0x00000006d7007c0c */ /* 0x000fe2000c7c1270 */
[----:B------:R-:W4:Y:S01]  /*59ee0*/  LDL.LU R0, [R1+0x308] ;  /* 0x0003080001007983 */ /* 0x000f220000300800 */
[----:B------:R-:W-:Y:S01]  /*59ef0*/  IMAD.WIDE R244, R246, 0x4, R238 ;  /* 0x00000004f6f47825 */ /* 0x000fe200078e02ee */
[----:B------:R-:W-:Y:S01]  /*59f00*/  ULDC UR6, c[0x0][0x228] ;  /* 0x00008a0000067ab9 */ /* 0x000fe20000000800 */
[----:B------:R-:W-:Y:S01]  /*59f10*/  ISETP.LT.AND P4, PT, R143, UR8, !P0 ;  /* 0x000000088f007c0c */ /* 0x000fe2000c781270 */
[----:B------:R1:W-:Y:S01]  /*59f20*/  @P3 STG.E desc[UR14][R2.64], R247 ;  /* 0x000000f702003986 */ /* 0x0003e2000c10190e */
[----:B------:R-:W-:Y:S01]  /*59f30*/  ULDC UR8, c[0x0][0x228] ;  /* 0x00008a0000087ab9 */ /* 0x000fe20000000800 */
[----:B------:R-:W-:-:S02]  /*59f40*/  ULDC UR12, c[0x0][0x228] ;  /* 0x00008a00000c7ab9 */ /* 0x000fc40000000800 */
[----:B------:R1:W-:Y:S01]  /*59f50*/  @P2 STG.E desc[UR14][R240.64], R251 ;  /* 0x000000fbf0002986 */ /* 0x0003e2000c10190e */
[----:B------:R-:W-:Y:S01]  /*59f60*/  ISETP.LT.AND P2, PT, R223, UR4, !P0 ;  /* 0x00000004df007c0c */ /* 0x000fe2000c741270 */
[----:B------:R-:W-:Y:S02]  /*59f70*/  ULDC UR4, c[0x0][0x228] ;  /* 0x00008a0000047ab9 */ /* 0x000fe40000000800 */
[----:B------:R1:W-:Y:S02]  /*59f80*/  @P1 STG.E desc[UR14][R242.64], R249 ;  /* 0x000000f9f2001986 */ /* 0x0003e4000c10190e */
[----:B-1----:R-:W-:Y:S02]  /*59f90*/  IMAD.WIDE R2, R246, 0x4, R236 ;  /* 0x00000004f6027825 */ /* 0x002fe400078e02ec */
[----:B------:R-:W3:Y:S04]  /*59fa0*/  LDL.LU R247, [R1+0x2f8] ;  /* 0x0002f80001f77983 */ /* 0x000ee80000300800 */
[----:B------:R-:W3:Y:S04]  /*59fb0*/  LDL.LU R251, [R1+0x2c8] ;  /* 0x0002c80001fb7983 */ /* 0x000ee80000300800 */
[----:B------:R-:W3:Y:S04]  /*59fc0*/  LDL.LU R249, [R1+0x348] ;  /* 0x0003480001f97983 */ /* 0x000ee80000300800 */
[----:B----4-:R1:W-:Y:S04]  /*59fd0*/  @P5 STG.E desc[UR14][R244.64], R0 ;  /* 0x00000000f4005986 */ /* 0x0103e8000c10190e */
[----:B--2---:R2:W-:Y:S01]  /*59fe0*/  @P6 STG.E desc[UR14][R2.64], R235 ;  /* 0x000000eb02006986 */ /* 0x0045e2000c10190e */
[----:B------:R-:W-:Y:S01]  /*59ff0*/  ISETP.LT.AND P6, PT, R147, UR4, !P0 ;  /* 0x0000000493007c0c */ /* 0x000fe2000c7c1270 */
[----:B------:R-:W-:Y:S01]  /*5a000*/  ULDC UR4, c[0x0][0x22c] ;  /* 0x00008b0000047ab9 */ /* 0x000fe20000000800 */
[----:B-1----:R-:W-:Y:S01]  /*5a010*/  VIADD R0, R179, 0xd ;  /* 0x0000000db3007836 */ /* 0x002fe20000000000 */
[----:B--2---:R-:W2:Y:S04]  /*5a020*/  LDL.LU R235, [R1+0x318] ;  /* 0x0003180001eb7983 */ /* 0x004ea80000300800 */
[----:B------:R-:W-:-:S02]  /*5a030*/  ISETP.GE.AND P1, PT, R0, UR4, PT ;  /* 0x0000000400007c0c */ /* 0x000fc4000bf26270 */
[----:B------:R-:W-:Y:S01]  /*5a040*/  ISETP.LT.AND P3, PT, R71, UR6, !P0 ;  /* 0x0000000647007c0c */ /* 0x000fe2000c761270 */
[----:B------:R-:W4:Y:S01]  /*5a050*/  LDL.LU R0, [R1+0x338] ;  /* 0x0003380001007983 */ /* 0x000f220000300800 */
[----:B------:R-:W-:Y:S01]  /*5a060*/  ISETP.LT.AND P5, PT, R211, UR10, !P0 ;  /* 0x0000000ad3007c0c */ /* 0x000fe2000c7a1270 */
[C---:B------:R-:W-:Y:S01]  /*5a070*/  IMAD.WIDE R244, R246.reuse, 0x4, R180 ;  /* 0x00000004f6f47825 */ /* 0x040fe200078e02b4 */
[----:B------:R-:W-:Y:S01]  /*5a080*/  ULDC UR6, c[0x0][0x228] ;  /* 0x00008a0000067ab9 */ /* 0x000fe20000000800 */
[----:B------:R-:W-:Y:S01]  /*5a090*/  ULDC UR4, c[0x0][0x248] ;  /* 0x0000920000047ab9 */ /* 0x000fe20000000800 */
[----:B------:R-:W-:Y:S01]  /*5a0a0*/  ULDC UR10, c[0x0][0x228] ;  /* 0x00008a00000a7ab9 */ /* 0x000fe20000000800 */
[C---:B------:R-:W-:Y:S01]  /*5a0b0*/  IMAD.WIDE R242, R246.reuse, 0x4, R226 ;  /* 0x00000004f6f27825 */ /* 0x040fe200078e02e2 */
[----:B---3--:R1:W-:Y:S01]  /*5a0c0*/  @P2 STG.E desc[UR14][R244.64], R249 ;  /* 0x000000f9f4002986 */ /* 0x0083e2000c10190e */
[----:B------:R-:W-:Y:S01]  /*5a0d0*/  ISETP.LT.AND P2, PT, R39, UR6, !P0 ;  /* 0x0000000627007c0c */ /* 0x000fe2000c741270 */
[----:B------:R-:W-:Y:S01]  /*5a0e0*/  ULDC UR6, c[0x0][0x228] ;  /* 0x00008a0000067ab9 */ /* 0x000fe20000000800 */
[----:B------:R-:W-:-:S04]  /*5a0f0*/  IMAD.WIDE R240, R246, 0x4, R224 ;  /* 0x00000004f6f07825 */ /* 0x000fc800078e02e0 */
[----:B------:R-:W-:-:S04]  /*5a100*/  IMAD.WIDE R2, R246, 0x4, R202 ;  /* 0x00000004f6027825 */ /* 0x000fc800078e02ca */
[C---:B-1----:R-:W-:Y:S01]  /*5a110*/  IMAD.WIDE R244, R246.reuse, 0x4, R200 ;  /* 0x00000004f6f47825 */ /* 0x042fe200078e02c8 */
[----:B------:R-:W3:Y:S04]  /*5a120*/  LDL.LU R249, [R1+0x1a8] ;  /* 0x0001a80001f97983 */ /* 0x000ee80000300800 */
[----:B----4-:R1:W-:Y:S04]  /*5a130*/  @P3 STG.E desc[UR14][R242.64], R0 ;  /* 0x00000000f2003986 */ /* 0x0103e8000c10190e */
[----:B------:R4:W-:Y:S04]  /*5a140*/  @P4 STG.E desc[UR14][R240.64], R248 ;  /* 0x000000f8f0004986 */ /* 0x0009e8000c10190e */
[----:B------:R2:W-:Y:S01]  /*5a150*/  @P5 STG.E desc[UR14][R2.64], R247 ;  /* 0x000000f702005986 */ /* 0x0005e2000c10190e */
[----:B-1----:R-:W-:-:S03]  /*5a160*/  VIADD R0, R246, UR4 ;  /* 0x00000004f6007c36 */ /* 0x002fc60008000000 */
[----:B------:R1:W-:Y:S04]  /*5a170*/  @P6 STG.E desc[UR14][R244.64], R251 ;  /* 0x000000fbf4006986 */ /* 0x0003e8000c10190e */
[----:B----4-:R-:W4:Y:S01]  /*5a180*/  LDL.LU R248, [R1+0x128] ;  /* 0x0001280001f87983 */ /* 0x010f220000300800 */
[----:B------:R-:W-:Y:S01]  /*5a190*/  ISETP.LT.AND P3, PT, R199, UR8, !P1 ;  /* 0x00000008c7007c0c */ /* 0x000fe2000cf61270 */
[----:B------:R-:W-:Y:S01]  /*5a1a0*/  ULDC UR4, c[0x0][0x22c] ;  /* 0x00008b0000047ab9 */ /* 0x000fe20000000800 */
[----:B--2---:R-:W-:Y:S01]  /*5a1b0*/  IMAD.WIDE R246, R246, 0x4, R182 ;  /* 0x00000004f6f67825 */ /* 0x004fe200078e02b6 */
[----:B------:R-:W-:Y:S01]  /*5a1c0*/  ISETP.LT.AND P4, PT, R215, UR10, !P1 ;  /* 0x0000000ad7007c0c */ /* 0x000fe2000cf81270 */
[----:B------:R-:W-:Y:S01]  /*5a1d0*/  ULDC UR8, c[0x0][0x228] ;  /* 0x00008a0000087ab9 */ /* 0x000fe20000000800 */
[----:B------:R-:W-:-:S02]  /*5a1e0*/  ISETP.LT.AND P5, PT, R223, UR12, !P1 ;  /* 0x0000000cdf007c0c */ /* 0x000fc4000cfa1270 */
[----:B------:R-:W-:Y:S01]  /*5a1f0*/  IADD3 R2, R179, 0xe, RZ ;  /* 0x0000000eb3027810 */ /* 0x000fe20007ffe0ff */
[----:B-1----:R-:W2:Y:S01]  /*5a200*/  LDL.LU R251, [R1+0x198] ;  /* 0x0001980001fb7983 */ /* 0x002ea20000300800 */
[----:B------:R-:W-:-:S04]  /*5a210*/  IMAD.WIDE R242, R0, 0x4, R238 ;  /* 0x0000000400f27825 */ /* 0x000fc800078e02ee */
[C---:B------:R-:W-:Y:S01]  /*5a220*/  IMAD.WIDE R240, R0.reuse, 0x4, R236 ;  /* 0x0000000400f07825 */ /* 0x040fe200078e02ec */
[----:B------:R1:W-:Y:S01]  /*5a230*/  @P2 STG.E desc[UR14][R246.64], R235 ;  /* 0x000000ebf6002986 */ /* 0x0003e2000c10190e */
[----:B------:R-:W-:Y:S01]  /*5a240*/  ISETP.LT.AND P6, PT, R71, UR16, !P1 ;  /* 0x0000001047007c0c */ /* 0x000fe2000cfc1270 */
[----:B------:R-:W-:Y:S01]  /*5a250*/  ULDC UR10, c[0x0][0x228] ;  /* 0x00008a00000a7ab9 */ /* 0x000fe20000000800 */
[----:B------:R-:W-:Y:S01]  /*5a260*/  IMAD.WIDE R244, R0, 0x4, R226 ;  /* 0x0000000400f47825 */ /* 0x000fe200078e02e2 */
[----:B------:R-:W-:Y:S01]  /*5a270*/  ULDC UR12, c[0x0][0x228] ;  /* 0x00008a00000c7ab9 */ /* 0x000fe20000000800 */
[----:B-1----:R-:W3:Y:S01]  /*5a280*/  LDL.LU R246, [R1+0x268] ;  /* 0x0002680001f67983 */ /* 0x002ee20000300800 */
[----:B------:R-:W-:Y:S01]  /*5a290*/  ISETP.GE.AND P0, PT, R2, UR4, PT ;  /* 0x0000000402007c0c */ /* 0x000fe2000bf06270 */
[----:B------:R-:W-:Y:S02]  /*5a2a0*/  ULDC UR16, c[0x0][0x228] ;  /* 0x00008a0000107ab9 */ /* 0x000fe40000000800 */
[----:B------:R-:W4:Y:S01]  /*5a2b0*/  LDL.LU R247, [R1+0x1d8] ;  /* 0x0001d80001f77983 */ /* 0x000f220000300800 */
[----:B------:R-:W-:Y:S01]  /*5a2c0*/  IMAD.WIDE R2, R0, 0x4, R180 ;  /* 0x0000000400027825 */ /* 0x000fe200078e02b4 */
[----:B------:R-:W-:-:S02]  /*5a2d0*/  ULDC UR4, c[0x0][0x228] ;  /* 0x00008a0000047ab9 */ /* 0x000fc40000000800 */
[----:B------:R-:W2:Y:S01]  /*5a2e0*/  LDL.LU R235, [R1+0x8] ;  /* 0x0000080001eb7983 */ /* 0x000ea20000300800 */
[----:B------:R-:W-:Y:S01]  /*5a2f0*/  ISETP.LT.AND P2, PT, R147, UR8, !P1 ;  /* 0x0000000893007c0c */ /* 0x000fe2000cf41270 */
[----:B------:R-:W-:Y:S02]  /*5a300*/  ULDC UR8, c[0x0][0x228] ;  /* 0x00008a0000087ab9 */ /* 0x000fe40000000800 */
[----:B---3--:R-:W-:Y:S04]  /*5a310*/  @P3 STG.E desc[UR14][R242.64], R246 ;  /* 0x000000f6f2003986 */ /* 0x008fe8000c10190e */
[----:B----4-:R-:W-:Y:S04]  /*5a320*/  @P4 STG.E desc[UR14][R240.64], R247 ;  /* 0x000000f7f0004986 */ /* 0x010fe8000c10190e */
[----:B------:R1:W-:Y:S04]  /*5a330*/  @P5 STG.E desc[UR14][R2.64], R249 ;  /* 0x000000f902005986 */ /* 0x0003e8000c10190e */
[----:B-1----:R-:W3:Y:S01]  /*5a340*/  LDL.LU R3, [R1+0x118] ;  /* 0x0001180001037983 */ /* 0x002ee20000300800 */
[----:B------:R-:W-:-:S02]  /*5a350*/  ISETP.LT.AND P4, PT, R143, UR4, !P1 ;  /* 0x000000048f007c0c */ /* 0x000fc4000cf81270 */
[----:B------:R-:W-:Y:S01]  /*5a360*/  ISETP.LT.AND P3, PT, R211, UR6, !P1 ;  /* 0x00000006d3007c0c */ /* 0x000fe2000cf61270 */
[----:B------:R1:W-:Y:S01]  /*5a370*/  @P6 STG.E desc[UR14][R244.64], R248 ;  /* 0x000000f8f4006986 */ /* 0x0003e2000c10190e */
[C---:B------:R-:W-:Y:S01]  /*5a380*/  IMAD.WIDE R240, R0.reuse, 0x4, R202 ;  /* 0x0000000400f07825 */ /* 0x040fe200078e02ca */
[----:B------:R-:W-:Y:S01]  /*5a390*/  ULDC UR4, c[0x0][0x248] ;  /* 0x0000920000047ab9 */ /* 0x000fe20000000800 */
[----:B------:R-:W-:Y:S02]  /*5a3a0*/  ULDC UR6, c[0x0][0x228] ;  /* 0x00008a0000067ab9 */ /* 0x000fe40000000800 */
[----:B------:R-:W-:-:S04]  /*5a3b0*/  IMAD.WIDE R242, R0, 0x4, R200 ;  /* 0x0000000400f27825 */ /* 0x000fc800078e02c8 */
[C---:B-1----:R-:W-:Y:S01]  /*5a3c0*/  IMAD.WIDE R244, R0.reuse, 0x4, R224 ;  /* 0x0000000400f47825 */ /* 0x042fe200078e02e0 */
[----:B------:R-:W4:Y:S01]  /*5a3d0*/  LDL.LU R248, [R1+0x34c] ;  /* 0x00034c0001f87983 */ /* 0x000f220000300800 */
[C---:B------:R-:W-:Y:S01]  /*5a3e0*/  IADD3 R2, R0.reuse, UR4, RZ ;  /* 0x0000000400027c10 */ /* 0x040fe2000fffe0ff */
[----:B------:R-:W-:Y:S02]  /*5a3f0*/  ULDC UR4, c[0x0][0x228] ;  /* 0x00008a0000047ab9 */ /* 0x000fe40000000800 */
[----:B--2---:R1:W-:Y:S04]  /*5a400*/  @P4 STG.E desc[UR14][R244.64], R251 ;  /* 0x000000fbf4004986 */ /* 0x0043e8000c10190e */
[----:B-1----:R-:W2:Y:S01]  /*5a410*/  LDL.LU R251, [R1+0x33c] ;  /* 0x00033c0001fb7983 */ /* 0x002ea20000300800 */
[----:B------:R-:W-:-:S03]  /*5a420*/  IMAD.WIDE R244, R0, 0x4, R182 ;  /* 0x0000000400f47825 */ /* 0x000fc600078e02b6 */
[----:B------:R-:W2:Y:S04]  /*5a430*/  LDL.LU R249, [R1+0x32c] ;  /* 0x00032c0001f97983 */ /* 0x000ea80000300800 */
[----:B------:R-:W4:Y:S04]  /*5a440*/  LDL.LU R0, [R1+0x2ec] ;  /* 0x0002ec0001007983 */ /* 0x000f280000300800 */
[----:B---3--:R1:W-:Y:S04]  /*5a450*/  @P3 STG.E desc[UR14][R240.64], R3 ;  /* 0x00000003f0003986 */ /* 0x0083e8000c10190e */
[----:B------:R3:W-:Y:S04]  /*5a460*/  @P2 STG.E desc[UR14][R242.64], R235 ;  /* 0x000000ebf2002986 */ /* 0x0007e8000c10190e */
[----:B-1----:R-:W2:Y:S04]  /*5a470*/  LDL.LU R3, [R1+0x2fc] ;  /* 0x0002fc0001037983 */ /* 0x002ea80000300800 */
[----:B---3--:R-:W3:Y:S04]  /*5a480*/  LDL.LU R243, [R1+0x30c] ;  /* 0x00030c0001f37983 */ /* 0x008ee80000300800 */
[----:B------:R-:W2:Y:S01]  /*5a490*/  LDL.LU R235, [R1+0x2cc] ;  /* 0x0002cc0001eb7983 */ /* 0x000ea20000300800 */
[----:B------:R-:W-:-:S02]  /*5a4a0*/  ISETP.LT.AND P1, PT, R39, UR10, !P1 ;  /* 0x0000000a27007c0c */ /* 0x000fc4000cf21270 */
[----:B------:R-:W-:Y:S02]  /*5a4b0*/  ISETP.LT.AND P5, PT, R199, UR12, !P0 ;  /* 0x0000000cc7007c0c */ /* 0x000fe4000c7a1270 */
[----:B------:R-:W-:Y:S01]  /*5a4c0*/  ISETP.LT.AND P6, PT, R215, UR6, !P0 ;  /* 0x00000006d7007c0c */ /* 0x000fe2000c7c1270 */
[C---:B------:R-:W-:Y:S01]  /*5a4d0*/  IMAD.WIDE R246, R2.reuse, 0x4, R238 ;  /* 0x0000000402f67825 */ /* 0x040fe200078e02ee */
[----:B------:R-:W-:Y:S01]  /*5a4e0*/  ISETP.LT.AND P2, PT, R223, UR4, !P0 ;  /* 0x00000004df007c0c */ /* 0x000fe2000c741270 */
[----:B------:R-:W-:Y:S01]  /*5a4f0*/  ULDC UR6, c[0x0][0x228] ;  /* 0x00008a0000067ab9 */ /* 0x000fe20000000800 */
[----:B------:R-:W-:Y:S01]  /*5a500*/  ULDC UR10, c[0x0][0x228] ;  /* 0x00008a00000a7ab9 */ /* 0x000fe20000000800 */
[C---:B------:R-:W-:Y:S01]  /*5a510*/  IMAD.WIDE R240, R2.reuse, 0x4, R236 ;  /* 0x0000000402f07825 */ /* 0x040fe200078e02ec */
[----:B------:R-:W-:Y:S01]  /*5a520*/  ISETP.LT.AND P3, PT, R71, UR6, !P0 ;  /* 0x0000000647007c0c */ /* 0x000fe2000c761270 */
[----:B------:R-:W-:Y:S01]  /*5a530*/  ULDC UR4, c[0x0][0x228] ;  /* 0x00008a0000047ab9 */ /* 0x000fe20000000800 */
[----:B------:R-:W-:Y:S01]  /*5a540*/  ISETP.LT.AND P4, PT, R143, UR8, !P0 ;  /* 0x000000088f007c0c */ /* 0x000fe2000c781270 */
[----:B------:R1:W-:Y:S01]  /*5a550*/  @P1 STG.E desc[UR14][R244.64], R250 ;  /* 0x000000faf4001986 */ /* 0x0003e2000c10190e */
[----:B------:R-:W-:Y:S01]  /*5a560*/  ULDC UR6, c[0x0][0x228] ;  /* 0x00008a0000067ab9 */ /* 0x000fe20000000800 */
[----:B------:R-:W-:Y:S01]  /*5a570*/  ULDC UR8, c[0x0][0x228] ;  /* 0x00008a0000087ab9 */ /* 0x000fe20000000800 */
[----:B------:R-:W-:Y:S01]  /*5a580*/  ULDC UR12, c[0x0][0x228] ;  /* 0x00008a00000c7ab9 */ /* 0x000fe20000000800 */
[----:B-1----:R-:W-:Y:S01]  /*5a590*/  IMAD.WIDE R244, R2, 0x4, R226 ;  /* 0x0000000402f47825 */ /* 0x002fe200078e02e2 */
[----:B---3--:R1:W-:Y:S01]  /*5a5a0*/  @P5 STG.E desc[UR14][R246.64], R243 ;  /* 0x000000f3f6005986 */ /* 0x0083e2000c10190e */
[----:B------:R-:W-:Y:S01]  /*5a5b0*/  ISETP.LT.AND P5, PT, R211, UR10, !P0 ;  /* 0x0000000ad3007c0c */ /* 0x000fe2000c7a1270 */
[----:B------:R-:W-:-:S02]  /*5a5c0*/  ULDC UR10, c[0x0][0x228] ;  /* 0x00008a00000a7ab9 */ /* 0x000fc40000000800 */
[----:B----4-:R3:W-:Y:S01]  /*5a5d0*/  @P6 STG.E desc[UR14][R240.64], R0 ;  /* 0x00000000f0006986 */ /* 0x0107e2000c10190e */
[----:B------:R-:W-:Y:S01]  /*5a5e0*/  ISETP.LT.AND P6, PT, R147, UR4, !P0 ;  /* 0x0000000493007c0c */ /* 0x000fe2000c7c1270 */
[----:B------:R-:W-:Y:S01]  /*5a5f0*/  ULDC UR4, c[0x0][0x22c] ;  /* 0x00008b0000047ab9 */ /* 0x000fe20000000800 */
[----:B-1----:R-:W-:-:S04]  /*5a600*/  IMAD.WIDE R246, R2, 0x4, R180 ;  /* 0x0000000402f67825 */ /* 0x002fc800078e02b4 */
[C---:B------:R-:W-:Y:S01]  /*5a610*/  IMAD.WIDE R242, R2.reuse, 0x4, R224 ;  /* 0x0000000402f27825 */ /* 0x040fe200078e02e0 */
[----:B------:R1:W-:Y:S03]  /*5a620*/  @P2 STG.E desc[UR14][R246.64], R248 ;  /* 0x000000f8f6002986 */ /* 0x0003e6000c10190e */
[C---:B---3--:R-:W-:Y:S01]  /*5a630*/  IMAD.WIDE R240, R2.reuse, 0x4, R202 ;  /* 0x0000000402f07825 */ /* 0x048fe200078e02ca */
[----:B--2---:R2:W-:Y:S04]  /*5a640*/  @P3 STG.E desc[UR14][R244.64], R251 ;  /* 0x000000fbf4003986 */ /* 0x0045e8000c10190e */
[----:B------:R3:W-:Y:S01]  /*5a650*/  @P4 STG.E desc[UR14][R242.64], R249 ;  /* 0x000000f9f2004986 */ /* 0x0007e2000c10190e */
[----:B-1----:R-:W-:-:S03]  /*5a660*/  IMAD.WIDE R246, R2, 0x4, R200 ;  /* 0x0000000402f67825 */ /* 0x002fc600078e02c8 */
[----:B------:R-:W4:Y:S04]  /*5a670*/  LDL.LU R248, [R1+0x31c] ;  /* 0x00031c0001f87983 */ /* 0x000f280000300800 */
[----:B--2---:R-:W2:Y:S04]  /*5a680*/  LDL.LU R251, [R1+0x26c] ;  /* 0x00026c0001fb7983 */ /* 0x004ea80000300800 */
[----:B------:R-:W-:Y:S04]  /*5a690*/  @P5 STG.E desc[UR14][R240.64], R3 ;  /* 0x00000003f0005986 */ /* 0x000fe8000c10190e */
[----:B---3--:R-:W3:Y:S04]  /*5a6a0*/  LDL.LU R249, [R1+0x12c] ;  /* 0x00012c0001f97983 */ /* 0x008ee80000300800 */
[----:B------:R1:W-:Y:S04]  /*5a6b0*/  @P6 STG.E desc[UR14][R246.64], R235 ;  /* 0x000000ebf6006986 */ /* 0x0003e8000c10190e */
[----:B-1----:R-:W3:Y:S04]  /*5a6c0*/  LDL.LU R246, [R1+0x1dc] ;  /* 0x0001dc0001f67983 */ /* 0x002ee80000300800 */
[----:B------:R-:W3:Y:S04]  /*5a6d0*/  LDL.LU R247, [R1+0x1ac] ;  /* 0x0001ac0001f77983 */ /* 0x000ee80000300800 */
[----:B------:R-:W3:Y:S01]  /*5a6e0*/  LDL.LU R250, [R1+0x19c] ;  /* 0x00019c0001fa7983 */ /* 0x000ee20000300800 */
[----:B------:R-:W-:Y:S01]  /*5a6f0*/  VIADD R0, R179, 0xf ;  /* 0x0000000fb3007836 */ /* 0x000fe20000000000 */
[----:B------:R-:W-:Y:S01]  /*5a700*/  ISETP.LT.AND P2, PT, R39, UR6, !P0 ;  /* 0x0000000627007c0c */ /* 0x000fe2000c741270 */
[----:B------:R-:W-:Y:S01]  /*5a710*/  IMAD.WIDE R244, R2, 0x4, R182 ;  /* 0x0000000402f47825 */ /* 0x000fe200078e02b6 */
[----:B------:R-:W-:Y:S01]  /*5a720*/  IADD3 R3, R179, 0x10, RZ ;  /* 0x00000010b3037810 */ /* 0x000fe20007ffe0ff */
[----:B------:R-:W3:Y:S01]  /*5a730*/  LDL.LU R235, [R1+0x11c] ;  /* 0x00011c0001eb7983 */ /* 0x000ee20000300800 */
[----:B------:R-:W-:Y:S01]  /*5a740*/  ISETP.GE.AND P1, PT, R0, UR4, PT ;  /* 0x0000000400007c0c */ /* 0x000fe2000bf26270 */
[----:B------:R-:W-:Y:S01]  /*5a750*/  ULDC UR4, c[0x0][0x248] ;  /* 0x0000920000047ab9 */ /* 0x000fe20000000800 */
[----:B------:R-:W-:-:S02]  /*5a760*/  ULDC UR6, c[0x0][0x228] ;  /* 0x00008a0000067ab9 */ /* 0x000fc40000000800 */
[----:B------:R-:W-:Y:S02]  /*5a770*/  ISETP.LT.AND P3, PT, R199, UR8, !P1 ;  /* 0x00000008c7007c0c */ /* 0x000fe4000cf61270 */
[----:B------:R-:W-:Y:S01]  /*5a780*/  ISETP.LT.AND P4, PT, R215, UR10, !P1 ;  /* 0x0000000ad7007c0c */ /* 0x000fe2000cf81270 */
[----:B------:R-:W-:Y:S01]  /*5a790*/  VIADD R0, R2, UR4 ;  /* 0x0000000402007c36 */ /* 0x000fe20008000000 */
[----:B------:R-:W-:Y:S01]  /*5a7a0*/  ULDC UR4, c[0x0][0x22c] ;  /* 0x00008b0000047ab9 */ /* 0x000fe20000000800 */
[----:B------:R-:W-:Y:S01]  /*5a7b0*/  ISETP.LT.AND P5, PT, R223, UR12, !P1 ;  /* 0x0000000cdf007c0c */ /* 0x000fe2000cfa1270 */
[----:B------:R-:W-:Y:S01]  /*5a7c0*/  ULDC UR8, c[0x0][0x228] ;  /* 0x00008a0000087ab9 */ /* 0x000fe20000000800 */
[C---:B------:R-:W-:Y:S01]  /*5a7d0*/  IMAD.WIDE R242, R0.reuse, 0x4, R238 ;  /* 0x0000000400f27825 */ /* 0x040fe200078e02ee */
[----:B------:R-:W-:Y:S01]  /*5a7e0*/  ISETP.GE.AND P0, PT, R3, UR4, PT ;  /* 0x0000000403007c0c */ /* 0x000fe2000bf06270 */
[----:B------:R-:W-:Y:S01]  /*5a7f0*/  ULDC UR4, c[0x0][0x228] ;  /* 0x00008a0000047ab9 */ /* 0x000fe20000000800 */
[----:B------:R-:W-:Y:S01]  /*5a800*/  ISETP.LT.AND P6, PT, R71, UR16, !P1 ;  /* 0x0000001047007c0c */ /* 0x000fe2000cfc1270 */
[C---:B------:R-:W-:Y:S01]  /*5a810*/  IMAD.WIDE R240, R0.reuse, 0x4, R236 ;  /* 0x0000000400f07825 */ /* 0x040fe200078e02ec */
[----:B------:R-:W-:Y:S01]  /*5a820*/  ULDC UR10, c[0x0][0x228] ;  /* 0x00008a00000a7ab9 */ /* 0x000fe20000000800 */
[----:B------:R-:W-:Y:S01]  /*5a830*/  ULDC UR12, c[0x0][0x228] ;  /* 0x00008a00000c7ab9 */ /* 0x000fe20000000800 */
[----:B------:R-:W-:Y:S01]  /*5a840*/  ULDC UR16, c[0x0][0x228] ;  /* 0x00008a0000107ab9 */ /* 0x000fe20000000800 */
[C---:B------:R-:W-:Y:S01]  /*5a850*/  IMAD.WIDE R2, R0.reuse, 0x4, R180 ;  /* 0x0000000400027825 */ /* 0x040fe200078e02b4 */
[----:B----4-:R1:W-:Y:S04]  /*5a860*/  @P2 STG.E desc[UR14][R244.64], R248 ;  /* 0x000000f8f4002986 */ /* 0x0103e8000c10190e */
[----:B--2---:R2:W-:Y:S04]  /*5a870*/  @P3 STG.E desc[UR14][R242.64], R251 ;  /* 0x000000fbf2003986 */ /* 0x0045e8000c10190e */
[----:B-1----:R-:W4:Y:S01]  /*5a880*/  LDL.LU R248, [R1+0xc] ;  /* 0x00000c0001f87983 */ /* 0x002f220000300800 */
[----:B------:R-:W-:-:S03]  /*5a890*/  IMAD.WIDE R244, R0, 0x4, R226 ;  /* 0x0000000400f47825 */ /* 0x000fc600078e02e2 */
[----:B--2---:R-:W2:Y:S01]  /*5a8a0*/  LDL.LU R251, [R1+0x1f60] ;  /* 0x001f600001fb7983 */ /* 0x004ea20000300800 */
[----:B------:R-:W-:-:S03]  /*5a8b0*/  IMAD.WIDE R242, R0, 0x4, R224 ;  /* 0x0000000400f27825 */ /* 0x000fc600078e02e0 */
[----:B---3--:R1:W-:Y:S01]  /*5a8c0*/  @P4 STG.E desc[UR14][R240.64], R246 ;  /* 0x000000f6f0004986 */ /* 0x0083e2000c10190e */
[----:B------:R-:W-:Y:S01]  /*5a8d0*/  ISETP.LT.AND P4, PT, R143, UR4, !P1 ;  /* 0x000000048f007c0c */ /* 0x000fe2000cf81270 */
[----:B------:R-:W-:Y:S02]  /*5a8e0*/  ULDC UR4, c[0x0][0x248] ;  /* 0x0000920000047ab9 */ /* 0x000fe40000000800 */
[----:B------:R3:W-:Y:S04]  /*5a8f0*/  @P5 STG.E desc[UR14][R2.64], R247 ;  /* 0x000000f702005986 */ /* 0x0007e8000c10190e */
[----:B------:R3:W-:Y:S01]  /*5a900*/  @P6 STG.E desc[UR14][R244.64], R249 ;  /* 0x000000f9f4006986 */ /* 0x0007e2000c10190e */
[C---:B-1----:R-:W-:Y:S01]  /*5a910*/  IADD3 R246, R0.reuse, UR4, RZ ;  /* 0x0000000400f67c10 */ /* 0x042fe2000fffe0ff */
[----:B------:R-:W-:-:S04]  /*5a920*/  IMAD.WIDE R240, R0, 0x4, R200 ;  /* 0x0000000400f07825 */ /* 0x000fc800078e02c8 */
[----:B------:R1:W-:Y:S01]  /*5a930*/  @P4 STG.E desc[UR14][R242.64], R250 ;  /* 0x000000faf2004986 */ /* 0x0003e2000c10190e */
[----:B---3--:R-:W-:Y:S01]  /*5a940*/  IMAD.WIDE R2, R0, 0x4, R202 ;  /* 0x0000000400027825 */ /* 0x008fe200078e02ca */
[----:B------:R-:W-:Y:S01]  /*5a950*/  ISETP.LT.AND P3, PT, R211, UR6, !P1 ;  /* 0x00000006d3007c0c */ /* 0x000fe2000cf61270 */
[----:B------:R-:W-:Y:S01]  /*5a960*/  ULDC UR6, c[0x0][0x228] ;  /* 0x00008a0000067ab9 */ /* 0x000fe20000000800 */
[----:B------:R-:W3:Y:S01]  /*5a970*/  LDL.LU R249, [R1+0x3b0] ;  /* 0x0003b00001f97983 */ /* 0x000ee20000300800 */
[----:B------:R-:W-:Y:S02]  /*5a980*/  ISETP.LT.AND P2, PT, R147, UR8, !P1 ;  /* 0x0000000893007c0c */ /* 0x000fe4000cf41270 */
[----:B------:R-:W-:Y:S01]  /*5a990*/  ISETP.LT.AND P5, PT, R199, UR12, !P0 ;  /* 0x0000000cc7007c0c */ /* 0x000fe2000c7a1270 */
[----:B------:R-:W-:Y:S01]  /*5a9a0*/  IMAD.WIDE R244, R246, 0x4, R238 ;  /* 0x00000004f6f47825 */ /* 0x000fe200078e02ee */
[----:B------:R-:W-:Y:S01]  /*5a9b0*/  ULDC UR4, c[0x0][0x228] ;  /* 0x00008a0000047ab9 */ /* 0x000fe20000000800 */
[----:B-1----:R-:W3:Y:S02]  /*5a9c0*/  LDL.LU R250, [R1+0x410] ;  /* 0x0004100001fa7983 */ /* 0x002ee40000300800 */
[----:B------:R-:W-:Y:S01]  /*5a9d0*/  IMAD.WIDE R242, R0, 0x4, R182 ;  /* 0x0000000400f27825 */ /* 0x000fe200078e02b6 */
[----:B------:R-:W-:Y:S01]  /*5a9e0*/  ISETP.LT.AND P1, PT, R39, UR10, !P1 ;  /* 0x0000000a27007c0c */ /* 0x000fe2000cf21270 */
[----:B------:R-:W3:Y:S01]  /*5a9f0*/  LDL.LU R0, [R1+0x3d0] ;  /* 0x0003d00001007983 */ /* 0x000ee20000300800 */
[----:B------:R-:W-:Y:S01]  /*5aa00*/  ISETP.LT.AND P6, PT, R215, UR6, !P0 ;  /* 0x00000006d7007c0c */ /* 0x000fe2000c7c1270 */
[----:B------:R-:W-:Y:S01]  /*5aa10*/  ULDC UR6, c[0x0][0x228] ;  /* 0x00008a0000067ab9 */ /* 0x000fe20000000800 */
[----:B------:R-:W-:Y:S01]  /*5aa20*/  ULDC UR8, c[0x0][0x228] ;  /* 0x00008a0000087ab9 */ /* 0x000fe20000000800 */
[----:B------:R1:W-:Y:S01]  /*5aa30*/  @P3 STG.E desc[UR14][R2.64], R235 ;  /* 0x000000eb02003986 */ /* 0x0003e2000c10190e */
[----:B------:R-:W-:Y:S01]  /*5aa40*/  ULDC UR10, c[0x0][0x228] ;  /* 0x00008a00000a7ab9 */ /* 0x000fe20000000800 */
[----:B------:R-:W-:-:S02]  /*5aa50*/  ULDC UR12, c[0x0][0x228] ;  /* 0x00008a00000c7ab9 */ /* 0x000fc40000000800 */
[----:B-1----:R-:W3:Y:S04]  /*5aa60*/  LDL.LU R235, [R1+0x3f0] ;  /* 0x0003f00001eb7983 */ /* 0x002ee80000300800 */
[----:B------:R-:W3:Y:S01]  /*5aa70*/  LDL.LU R247, [R1+0x3c0] ;  /* 0x0003c00001f77983 */ /* 0x000ee20000300800 */
[----:B------:R-:W-:-:S03]  /*5aa80*/  IMAD.WIDE R2, R246, 0x4, R236 ;  /* 0x00000004f6027825 */ /* 0x000fc600078e02ec */
[----:B----4-:R1:W-:Y:S04]  /*5aa90*/  @P2 STG.E desc[UR14][R240.64], R248 ;  /* 0x000000f8f0002986 */ /* 0x0103e8000c10190e */
[----:B--2---:R2:W-:Y:S04]  /*5aaa0*/  @P1 STG.E desc[UR14][R242.64], R251 ;  /* 0x000000fbf2001986 */ /* 0x0045e8000c10190e */
[----:B-1----:R-:W4:Y:S04]  /*5aab0*/  LDL.LU R248, [R1+0x3a0] ;  /* 0x0003a00001f87983 */ /* 0x002f280000300800 */
[----:B--2---:R-:W2:Y:S01]  /*5aac0*/  LDL.LU R251, [R1+0x400] ;  /* 0x0004000001fb7983 */ /* 0x004ea20000300800 */
[----:B------:R-:W-:Y:S01]  /*5aad0*/  ISETP.LT.AND P2, PT, R223, UR4, !P0 ;  /* 0x00000004df007c0c */ /* 0x000fe2000c741270 */
[----:B------:R-:W-:-:S02]  /*5aae0*/  ULDC UR4, c[0x0][0x228] ;  /* 0x00008a0000047ab9 */ /* 0x000fc40000000800 */
[----:B---3--:R-:W-:Y:S04]  /*5aaf0*/  @P5 STG.E desc[UR14][R244.64], R0 ;  /* 0x00000000f4005986 */ /* 0x008fe8000c10190e */
[----:B------:R1:W-:Y:S04]  /*5ab00*/  @P6 STG.E desc[UR14][R2.64], R249 ;  /* 0x000000f902006986 */ /* 0x0003e8000c10190e */
[----:B-1----:R-:W3:Y:S01]  /*5ab10*/  LDL.LU R249, [R1+0x3e0] ;  /* 0x0003e00001f97983 */ /* 0x002ee20000300800 */
[----:B------:R-:W-:-:S05]  /*5ab20*/  IMAD.WIDE R244, R246, 0x4, R180 ;  /* 0x00000004f6f47825 */ /* 0x000fca00078e02b4 */
[----:B------:R1:W-:Y:S04]  /*5ab30*/  @P2 STG.E desc[UR14][R244.64], R250 ;  /* 0x000000faf4002986 */ /* 0x0003e8000c10190e */
[----:B-1----:R-:W3:Y:S01]  /*5ab40*/  LDL.LU R250, [R1+0x390] ;  /* 0x0003900001fa7983 */ /* 0x002ee20000300800 */
[----:B------:R-:W-:Y:S01]  /*5ab50*/  ISETP.LT.AND P3, PT, R71, UR6, !P0 ;  /* 0x0000000647007c0c */ /* 0x000fe2000c761270 */
[----:B------:R-:W-:Y:S01]  /*5ab60*/  ULDC UR6, c[0x0][0x228] ;  /* 0x00008a0000067ab9 */ /* 0x000fe20000000800 */
[----:B------:R-:W-:Y:S02]  /*5ab70*/  ISETP.LT.AND P4, PT, R143, UR8, !P0 ;  /* 0x000000088f007c0c */ /* 0x000fe4000c781270 */
[----:B------:R-:W-:Y:S01]  /*5ab80*/  ISETP.LT.AND P5, PT, R211, UR10, !P0 ;  /* 0x0000000ad3007c0c */ /* 0x000fe2000c7a1270 */
[----:B------:R-:W-:Y:S01]  /*5ab90*/  VIADD R0, R179, 0x11 ;  /* 0x00000011b3007836 */ /* 0x000fe20000000000 */
[----:B------:R-:W-:Y:S01]  /*5aba0*/  ISETP.LT.AND P6, PT, R147, UR4, !P0 ;  /* 0x0000000493007c0c */ /* 0x000fe2000c7c1270 */
[C---:B------:R-:W-:Y:S01]  /*5abb0*/  IMAD.WIDE R242, R246.reuse, 0x4, R226 ;  /* 0x00000004f6f27825 */ /* 0x040fe200078e02e2 */
[----:B------:R-:W-:Y:S01]  /*5abc0*/  ISETP.LT.AND P2, PT, R39, UR6, !P0 ;  /* 0x0000000627007c0c */ /* 0x000fe2000c741270 */
[----:B------:R-:W-:Y:S01]  /*5abd0*/  ULDC UR4, c[0x0][0x22c] ;  /* 0x00008b0000047ab9 */ /* 0x000fe20000000800 */
[----:B------:R-:W-:Y:S01]  /*5abe0*/  ULDC UR8, c[0x0][0x228] ;  /* 0x00008a0000087ab9 */ /* 0x000fe20000000800 */
[----:B------:R-:W-:Y:S01]  /*5abf0*/  IMAD.WIDE R240, R246, 0x4, R224 ;  /* 0x00000004f6f07825 */ /* 0x000fe200078e02e0 */
[----:B------:R-:W-:Y:S01]  /*5ac00*/  ISETP.GE.AND P1, PT, R0, UR4, PT ;  /* 0x0000000400007c0c */ /* 0x000fe2000bf26270 */
[----:B------:R-:W-:Y:S01]  /*5ac10*/  ULDC UR4, c[0x0][0x248] ;  /* 0x0000920000047ab9 */ /* 0x000fe20000000800 */
[----:B------:R-:W-:Y:S01]  /*5ac20*/  ULDC UR10, c[0x0][0x228] ;  /* 0x00008a00000a7ab9 */ /* 0x000fe20000000800 */
[----:B------:R-:W-:Y:S01]  /*5ac30*/  IMAD.WIDE R2, R246, 0x4, R202 ;  /* 0x00000004f6027825 */ /* 0x000fe200078e02ca */
[----:B------:R-:W-:-:S03]  /*5ac40*/  ULDC UR6, c[0x0][0x228] ;  /* 0x00008a0000067ab9 */ /* 0x000fc60000000800 */
[----:B------:R-:W-:-:S04]  /*5ac50*/  IMAD.WIDE R244, R246, 0x4, R200 ;  /* 0x00000004f6f47825 */ /* 0x000fc800078e02c8 */
[C---:B------:R-:W-:Y:S01]  /*5ac60*/  VIADD R0, R246.reuse, UR4 ;  /* 0x00000004f6007c36 */ /* 0x040fe20008000000 */
[----:B------:R-:W-:Y:S01]  /*5ac70*/  ULDC UR4, c[0x0][0x22c] ;  /* 0x00008b0000047ab9 */ /* 0x000fe20000000800 */
[----:B--2---:R1:W-:Y:S04]  /*5ac80*/  @P3 STG.E desc[UR14][R242.64], R251 ;  /* 0x000000fbf2003986 */ /* 0x0043e8000c10190e */
[----:B------:R2:W-:Y:S04]  /*5ac90*/  @P4 STG.E desc[UR14][R240.64], R235 ;  /* 0x000000ebf0004986 */ /* 0x0005e8000c10190e */
[----:B------:R4:W-:Y:S04]  /*5aca0*/  @P5 STG.E desc[UR14][R2.64], R247 ;  /* 0x000000f702005986 */ /* 0x0009e8000c10190e */
[----:B-1----:R-:W3:Y:S04]  /*5acb0*/  LDL.LU R251, [R1+0x370] ;  /* 0x0003700001fb7983 */ /* 0x002ee80000300800 */
[----:B--2---:R-:W2:Y:S01]  /*5acc0*/  LDL.LU R235, [R1+0x350] ;  /* 0x0003500001eb7983 */ /* 0x004ea20000300800 */
[----:B----4-:R-:W-:-:S03]  /*5acd0*/  IMAD.WIDE R246, R246, 0x4, R182 ;  /* 0x00000004f6f67825 */ /* 0x010fc600078e02b6 */
[----:B------:R1:W-:Y:S01]  /*5ace0*/  @P6 STG.E desc[UR14][R244.64], R248 ;  /* 0x000000f8f4006986 */ /* 0x0003e2000c10190e */
[----:B------:R-:W-:Y:S01]  /*5acf0*/  ISETP.LT.AND P3, PT, R199, UR8, !P1 ;  /* 0x00000008c7007c0c */ /* 0x000fe2000cf61270 */
[----:B------:R-:W-:Y:S02]  /*5ad00*/  ULDC UR8, c[0x0][0x228] ;  /* 0x00008a0000087ab9 */ /* 0x000fe40000000800 */
[----:B-1----:R-:W4:Y:S04]  /*5ad10*/  LDL.LU R248, [R1+0x360] ;  /* 0x0003600001f87983 */ /* 0x002f280000300800 */
[----:B---3--:R1:W-:Y:S04]  /*5ad20*/  @P2 STG.E desc[UR14][R246.64], R249 ;  /* 0x000000f9f6002986 */ /* 0x0083e8000c10190e */
[----:B-1----:R-:W3:Y:S01]  /*5ad30*/  LDL.LU R247, [R1+0x380] ;  /* 0x0003800001f77983 */ /* 0x002ee20000300800 */
[----:B------:R-:W-:-:S03]  /*5ad40*/  IMAD.WIDE R242, R0, 0x4, R238 ;  /* 0x0000000400f27825 */ /* 0x000fc600078e02ee */
[----:B------:R-:W4:Y:S04]  /*5ad50*/  LDL.LU R249, [R1+0x240] ;  /* 0x0002400001f97983 */ /* 0x000f280000300800 */
[----:B------:R1:W-:Y:S04]  /*5ad60*/  @P3 STG.E desc[UR14][R242.64], R250 ;  /* 0x000000faf2003986 */ /* 0x0003e8000c10190e */
[----:B-1----:R-:W4:Y:S01]  /*5ad70*/  LDL.LU R250, [R1+0x180] ;  /* 0x0001800001fa7983 */ /* 0x002f220000300800 */
[----:B------:R-:W-:Y:S01]  /*5ad80*/  ISETP.LT.AND P4, PT, R215, UR10, !P1 ;  /* 0x0000000ad7007c0c */ /* 0x000fe2000cf81270 */
[----:B------:R-:W-:Y:S01]  /*5ad90*/  IMAD.WIDE R240, R0, 0x4, R236 ;  /* 0x0000000400f07825 */ /* 0x000fe200078e02ec */
[----:B------:R-:W-:Y:S01]  /*5ada0*/  IADD3 R2, R179, 0x12, RZ ;  /* 0x00000012b3027810 */ /* 0x000fe20007ffe0ff */
[----:B------:R-:W-:Y:S01]  /*5adb0*/  ULDC UR10, c[0x0][0x228] ;  /* 0x00008a00000a7ab9 */ /* 0x000fe20000000800 */
[----:B------:R-:W-:-:S02]  /*5adc0*/  ISETP.LT.AND P5, PT, R223, UR12, !P1 ;  /* 0x0000000cdf007c0c */ /* 0x000fc4000cfa1270 */
[----:B------:R-:W-:Y:S01]  /*5add0*/  ISETP.LT.AND P6, PT, R71, UR16, !P1 ;  /* 0x0000001047007c0c */ /* 0x000fe2000cfc1270 */
[----:B------:R-:W-:Y:S01]  /*5ade0*/  IMAD.WIDE R244, R0, 0x4, R226 ;  /* 0x0000000400f47825 */ /* 0x000fe200078e02e2 */
[----:B------:R-:W-:Y:S01]  /*5adf0*/  ISETP.GE.AND P0, PT, R2, UR4, PT ;  /* 0x0000000402007c0c */ /* 0x000fe2000bf06270 */
[----:B------:R-:W-:Y:S01]  /*5ae00*/  ULDC UR4, c[0x0][0x228] ;  /* 0x00008a0000047ab9 */ /* 0x000fe20000000800 */
[----:B------:R-:W-:Y:S01]  /*5ae10*/  ISETP.LT.AND P3, PT, R211, UR6, !P1 ;  /* 0x00000006d3007c0c */ /* 0x000fe2000cf61270 */
[C---:B------:R-:W-:Y:S01]  /*5ae20*/  IMAD.WIDE R2, R0.reuse, 0x4, R180 ;  /* 0x0000000400027825 */ /* 0x040fe200078e02b4 */
[----:B------:R-:W-:Y:S01]  /*5ae30*/  ISETP.LT.AND P2, PT, R147, UR8, !P1 ;  /* 0x0000000893007c0c */ /* 0x000fe2000cf41270 */
[----:B------:R-:W-:Y:S01]  /*5ae40*/  ULDC UR12, c[0x0][0x228] ;  /* 0x00008a00000c7ab9 */ /* 0x000fe20000000800 */
[----:B------:R-:W-:Y:S01]  /*5ae50*/  ULDC UR6, c[0x0][0x228] ;  /* 0x00008a0000067ab9 */ /* 0x000fe20000000800 */
[----:B------:R-:W-:Y:S01]  /*5ae60*/  IMAD.WIDE R242, R0, 0x4, R200 ;  /* 0x0000000400f27825 */ /* 0x000fe200078e02c8 */
[----:B------:R-:W-:Y:S01]  /*5ae70*/  ULDC UR8, c[0x0][0x228] ;  /* 0x00008a0000087ab9 */ /* 0x000fe20000000800 */
[----:B------:R-:W-:Y:S01]  /*5ae80*/  ULDC UR16, c[0x0][0x228] ;  /* 0x00008a0000107ab9 */ /* 0x000fe20000000800 */
[----:B---3--:R1:W-:Y:S01]  /*5ae90*/  @P4 STG.E desc[UR14][R240.64], R247 ;  /* 0x000000f7f0004986 */ /* 0x0083e2000c10190e */
[----:B------:R-:W-:Y:S01]  /*5aea0*/  ISETP.LT.AND P4, PT, R143, UR4, !P1 ;  /* 0x000000048f007c0c */ /* 0x000fe2000cf81270 */
[----:B------:R-:W-:-:S02]  /*5aeb0*/  ULDC UR4, c[0x0][0x248] ;  /* 0x0000920000047ab9 */ /* 0x000fc40000000800 */
[----:B------:R-:W-:Y:S04]  /*5aec0*/  @P5 STG.E desc[UR14][R2.64], R251 ;  /* 0x000000fb02005986 */ /* 0x000fe8000c10190e */
[----:B--2---:R2:W-:Y:S01]  /*5aed0*/  @P6 STG.E desc[UR14][R244.64], R235 ;  /* 0x000000ebf4006986 */ /* 0x0045e2000c10190e */
[----:B-1----:R-:W-:-:S04]  /*5aee0*/  IMAD.WIDE R240, R0, 0x4, R202 ;  /* 0x0000000400f07825 */ /* 0x002fc800078e02ca */
[C---:B--2---:R-:W-:Y:S01]  /*5aef0*/  IMAD.WIDE R244, R0.reuse, 0x4, R224 ;  /* 0x0000000400f47825 */ /* 0x044fe200078e02e0 */
[----:B------:R-:W2:Y:S01]  /*5af00*/  LDL.LU R235, [R1+0x3b4] ;  /* 0x0003b40001eb7983 */ /* 0x000ea20000300800 */
[C---:B------:R-:W-:Y:S01]  /*5af10*/  IADD3 R2, R0.reuse, UR4, RZ ;  /* 0x0000000400027c10 */ /* 0x040fe2000fffe0ff */
[----:B------:R-:W-:Y:S02]  /*5af20*/  ULDC UR4, c[0x0][0x228] ;  /* 0x00008a0000047ab9 */ /* 0x000fe40000000800 */
[----:B----4-:R1:W-:Y:S01]  /*5af30*/  @P4 STG.E desc[UR14][R244.64], R248 ;  /* 0x000000f8f4004986 */ /* 0x0103e2000c10190e */
[----:B------:R-:W-:-:S03]  /*5af40*/  IMAD.WIDE R246, R0, 0x4, R182 ;  /* 0x0000000400f67825 */ /* 0x000fc600078e02b6 */
[----:B------:R3:W-:Y:S04]  /*5af50*/  @P3 STG.E desc[UR14][R240.64], R249 ;  /* 0x000000f9f0003986 */ /* 0x0007e8000c10190e */
[----:B------:R4:W-:Y:S04]  /*5af60*/  @P2 STG.E desc[UR14][R242.64], R250 ;  /* 0x000000faf2002986 */ /* 0x0009e8000c10190e */
[----:B-1----:R-:W2:Y:S04]  /*5af70*/  LDL.LU R248, [R1+0x414] ;  /* 0x0004140001f87983 */ /* 0x002ea80000300800 */
[----:B------:R-:W2:Y:S04]  /*5af80*/  LDL.LU R251, [R1+0x404] ;  /* 0x0004040001fb7983 */ /* 0x000ea80000300800 */
[----:B------:R-:W2:Y:S04]  /*5af90*/  LDL.LU R0, [R1+0x3d4] ;  /* 0x0003d40001007983 */ /* 0x000ea80000300800 */
[----:B------:R-:W2:Y:S04]  /*5afa0*/  LDL.LU R3, [R1+0x3f4] ;  /* 0x0003f40001037983 */ /* 0x000ea80000300800 */
[----:B---3--:R-:W3:Y:S04]  /*5afb0*/  LDL.LU R249, [R1+0x3c4] ;  /* 0x0003c40001f97983 */ /* 0x008ee80000300800 */
[----:B----4-:R-:W4:Y:S04]  /*5afc0*/  LDL.LU R243, [R1+0x100] ;  /* 0x0001000001f37983 */ /* 0x010f280000300800 */
[----:B------:R-:W3:Y:S01]  /*5afd0*/  LDL.LU R250, [R1+0x3a4] ;  /* 0x0003a40001fa7983 */ /* 0x000ee20000300800 */
[----:B------:R-:W-:-:S02]  /*5afe0*/  ISETP.LT.AND P1, PT, R39, UR10, !P1 ;  /* 0x0000000a27007c0c */ /* 0x000fc4000cf21270 */
[----:B------:R-:W-:Y:S02]  /*5aff0*/  ISETP.LT.AND P5, PT, R199, UR12, !P0 ;  /* 0x0000000cc7007c0c */ /* 0x000fe4000c7a1270 */
[----:B------:R-:W-:Y:S01]  /*5b000*/  ISETP.LT.AND P6, PT, R215, UR6, !P0 ;  /* 0x00000006d7007c0c */ /* 0x000fe2000c7c1270 */
[C---:B------:R-:W-:Y:S01]  /*5b010*/  IMAD.WIDE R244, R2.reuse, 0x4, R238 ;  /* 0x0000000402f47825 */ /* 0x040fe200078e02ee */
[----:B------:R-:W-:Y:S01]  /*5b020*/  ISETP.LT.AND P2, PT, R223, UR4, !P0 ;  /* 0x00000004df007c0c */ /* 0x000fe2000c741270 */
[----:B------:R-:W-:Y:S01]  /*5b030*/  ULDC UR6, c[0x0][0x228] ;  /* 0x00008a0000067ab9 */ /* 0x000fe20000000800 */
[----:B------:R-:W-:Y:S01]  /*5b040*/  ULDC UR10, c[0x0][0x228] ;  /* 0x00008a00000a7ab9 */ /* 0x000fe20000000800 */
[----:B------:R-:W-:Y:S01]  /*5b050*/  IMAD.WIDE R240, R2, 0x4, R236 ;  /* 0x0000000402f07825 */ /* 0x000fe200078e02ec */
[----:B------:R-:W-:Y:S01]  /*5b060*/  ISETP.LT.AND P3, PT, R71, UR6, !P0 ;  /* 0x0000000647007c0c */ /* 0x000fe2000c761270 */
[----:B------:R-:W-:Y:S01]  /*5b070*/  ULDC UR4, c[0x0][0x228] ;  /* 0x00008a0000047ab9 */ /* 0x000fe20000000800 */
[----:B------:R-:W-:Y:S01]  /*5b080*/  ISETP.LT.AND P4, PT, R143, UR8, !P0 ;  /* 0x000000088f007c0c */ /* 0x000fe2000c781270 */
[----:B------:R-:W-:Y:S01]  /*5b090*/  ULDC UR6, c[0x0][0x228] ;  /* 0x00008a0000067ab9 */ /* 0x000fe20000000800 */
[----:B------:R-:W-:Y:S01]  /*5b0a0*/  ULDC UR8, c[0x0][0x228] ;  /* 0x00008a0000087ab9 */ /* 0x000fe20000000800 */
[----:B------:R-:W-:Y:S01]  /*5b0b0*/  ULDC UR12, c[0x0][0x228] ;  /* 0x00008a00000c7ab9 */ /* 0x000fe20000000800 */
[----:B----4-:R1:W-:Y:S04]  /*5b0c0*/  @P1 STG.E desc[UR14][R246.64], R243 ;  /* 0x000000f3f6001986 */ /* 0x0103e8000c10190e */
[----:B--2---:R2:W-:Y:S01]  /*5b0d0*/  @P5 STG.E desc[UR14][R244.64], R0 ;  /* 0x00000000f4005986 */ /* 0x0045e2000c10190e */
[----:B------:R-:W-:Y:S01]  /*5b0e0*/  ISETP.LT.AND P5, PT, R211, UR10, !P0 ;  /* 0x0000000ad3007c0c */ /* 0x000fe2000c7a1270 */
[----:B------:R-:W-:-:S02]  /*5b0f0*/  ULDC UR10, c[0x0][0x228] ;  /* 0x00008a00000a7ab9 */ /* 0x000fc40000000800 */
[----:B------:R4:W-:Y:S01]  /*5b100*/  @P6 STG.E desc[UR14][R240.64], R235 ;  /* 0x000000ebf0006986 */ /* 0x0009e2000c10190e */
[----:B------:R-:W-:Y:S01]  /*5b110*/  ISETP.LT.AND P6, PT, R147, UR4, !P0 ;  /* 0x0000000493007c0c */ /* 0x000fe2000c7c1270 */
[----:B------:R-:W-:Y:S01]  /*5b120*/  ULDC UR4, c[0x0][0x22c] ;  /* 0x00008b0000047ab9 */ /* 0x000fe20000000800 */
[----:B-1----:R-:W-:-:S04]  /*5b130*/  IMAD.WIDE R246, R2, 0x4, R180 ;  /* 0x0000000402f67825 */ /* 0x002fc800078e02b4 */
[C---:B--2---:R-:W-:Y:S01]  /*5b140*/  IMAD.WIDE R244, R2.reuse, 0x4, R226 ;  /* 0x0000000402f47825 */ /* 0x044fe200078e02e2 */
[----:B------:R1:W-:Y:S03]  /*5b150*/  @P2 STG.E desc[UR14][R246.64], R248 ;  /* 0x000000f8f6002986 */ /* 0x0003e6000c10190e */
[C---:B------:R-:W-:Y:S01]  /*5b160*/  IMAD.WIDE R242, R2.reuse, 0x4, R224 ;  /* 0x0000000402f27825 */ /* 0x040fe200078e02e0 */
[----:B----4-:R-:W2:Y:S03]  /*5b170*/  LDL.LU R235, [R1+0x3e4] ;  /* 0x0003e40001eb7983 */ /* 0x010ea60000300800 */
[C---:B------:R-:W-:Y:S01]  /*5b180*/  IMAD.WIDE R240, R2.reuse, 0x4, R202 ;  /* 0x0000000402f07825 */ /* 0x040fe200078e02ca */
[----:B------:R4:W-:Y:S03]  /*5b190*/  @P3 STG.E desc[UR14][R244.64], R251 ;  /* 0x000000fbf4003986 */ /* 0x0009e6000c10190e */
[C---:B-1----:R-:W-:Y:S01]  /*5b1a0*/  IMAD.WIDE R246, R2.reuse, 0x4, R200 ;  /* 0x0000000402f67825 */ /* 0x042fe200078e02c8 */
[----:B------:R-:W2:Y:S04]  /*5b1b0*/  LDL.LU R248, [R1+0x394] ;  /* 0x0003940001f87983 */ /* 0x000ea80000300800 */
[----:B------:R-:W-:Y:S04]  /*5b1c0*/  @P4 STG.E desc[UR14][R242.64], R3 ;  /* 0x00000003f2004986 */ /* 0x000fe8000c10190e */
[----:B----4-:R-:W4:Y:S04]  /*5b1d0*/  LDL.LU R251, [R1+0x374] ;  /* 0x0003740001fb7983 */ /* 0x010f280000300800 */
[----:B---3--:R1:W-:Y:S04]  /*5b1e0*/  @P5 STG.E desc[UR14][R240.64], R249 ;  /* 0x000000f9f0005986 */ /* 0x0083e8000c10190e */
[----:B------:R3:W-:Y:S04]  /*5b1f0*/  @P6 STG.E desc[UR14][R246.64], R250 ;  /* 0x000000faf6006986 */ /* 0x0007e8000c10190e */
[----:B-1----:R-:W4:Y:S04]  /*5b200*/  LDL.LU R249, [R1+0x354] ;  /* 0x0003540001f97983 */ /* 0x002f280000300800 */
[----:B---3--:R-:W3:Y:S04]  /*5b210*/  LDL.LU R247, [R1+0x384] ;  /* 0x0003840001f77983 */ /* 0x008ee80000300800 */
[----:B------:R-:W4:Y:S01]  /*5b220*/  LDL.LU R250, [R1+0x364] ;  /* 0x0003640001fa7983 */ /* 0x000f220000300800 */
[----:B------:R-:W-:Y:S01]  /*5b230*/  VIADD R0, R179, 0x13 ;  /* 0x00000013b3007836 */ /* 0x000fe20000000000 */
[----:B------:R-:W-:Y:S01]  /*5b240*/  ISETP.LT.AND P2, PT, R39, UR6, !P0 ;  /* 0x0000000627007c0c */ /* 0x000fe2000c741270 */
[----:B------:R-:W-:Y:S01]  /*5b250*/  IMAD.WIDE R244, R2, 0x4, R182 ;  /* 0x0000000402f47825 */ /* 0x000fe200078e02b6 */
[----:B------:R-:W-:Y:S01]  /*5b260*/  IADD3 R3, R179, 0x14, RZ ;  /* 0x00000014b3037810 */ /* 0x000fe20007ffe0ff */
[----:B------:R-:W-:Y:S01]  /*5b270*/  ULDC UR6, c[0x0][0x228] ;  /* 0x00008a0000067ab9 */ /* 0x000fe20000000800 */
[----:B------:R-:W-:Y:S01]  /*5b280*/  ISETP.GE.AND P1, PT, R0, UR4, PT ;  /* 0x0000000400007c0c */ /* 0x000fe2000bf26270 */
[----:B------:R-:W-:-:S03]  /*5b290*/  ULDC UR4, c[0x0][0x248] ;  /* 0x0000920000047ab9 */ /* 0x000fc60000000800 */
[----:B------:R-:W-:Y:S02]  /*5b2a0*/  ISETP.LT.AND P3, PT, R199, UR8, !P1 ;  /* 0x00000008c7007c0c */ /* 0x000fe4000cf61270 */
[----:B------:R-:W-:Y:S01]  /*5b2b0*/  ISETP.LT.AND P4, PT, R215, UR10, !P1 ;  /* 0x0000000ad7007c0c */ /* 0x000fe2000cf81270 */
[----:B------:R-:W-:Y:S01]  /*5b2c0*/  VIADD R0, R2, UR4 ;  /* 0x0000000402007c36 */ /* 0x000fe20008000000 */
[----:B------:R-:W-:Y:S01]  /*5b2d0*/  ISETP.LT.AND P5, PT, R223, UR12, !P1 ;  /* 0x0000000cdf007c0c */ /* 0x000fe2000cfa1270 */
[----:B------:R-:W-:Y:S01]  /*5b2e0*/  ULDC UR4, c[0x0][0x22c] ;  /* 0x00008b0000047ab9 */ /* 0x000fe20000000800 */
[----:B------:R-:W-:Y:S01]  /*5b2f0*/  ISETP.LT.AND P6, PT, R71, UR16, !P1 ;  /* 0x0000001047007c0c */ /* 0x000fe2000cfc1270 */
[C---:B------:R-:W-:Y:S01]  /*5b300*/  IMAD.WIDE R242, R0.reuse, 0x4, R238 ;  /* 0x0000000400f27825 */ /* 0x040fe200078e02ee */
[----:B------:R-:W-:Y:S01]  /*5b310*/  ISETP.GE.AND P0, PT, R3, UR4, PT ;  /* 0x0000000403007c0c */ /* 0x000fe2000bf06270 */
[----:B------:R-:W-:Y:S01]  /*5b320*/  ULDC UR4, c[0x0][0x228] ;  /* 0x00008a0000047ab9 */ /* 0x000fe20000000800 */
[----:B------:R-:W-:Y:S01]  /*5b330*/  ULDC UR8, c[0x0][0x228] ;  /* 0x00008a0000087ab9 */ /* 0x000fe20000000800 */
[C---:B------:R-:W-:Y:S01]  /*5b340*/  IMAD.WIDE R240, R0.reuse, 0x4, R236 ;  /* 0x0000000400f07825 */ /* 0x040fe200078e02ec */
[----:B------:R-:W-:Y:S01]  /*5b350*/  ULDC UR10, c[0x0][0x228] ;  /* 0x00008a00000a7ab9 */ /* 0x000fe20000000800 */
[----:B------:R-:W-:Y:S01]  /*5b360*/  ULDC UR12, c[0x0][0x228] ;  /* 0x00008a00000c7ab9 */ /* 0x000fe20000000800 */
[----:B------:R-:W-:Y:S01]  /*5b370*/  ULDC UR16, c[0x0][0x228] ;  /* 0x00008a0000107ab9 */ /* 0x000fe20000000800 */
[C---:B------:R-:W-:Y:S01]  /*5b380*/  IMAD.WIDE R2, R0.reuse, 0x4, R180 ;  /* 0x0000000400027825 */ /* 0x040fe200078e02b4 */
[----:B--2---:R1:W-:Y:S04]  /*5b390*/  @P2 STG.E desc[UR14][R244.64], R235 ;  /* 0x000000ebf4002986 */ /* 0x0043e8000c10190e */
[----:B------:R2:W-:Y:S01]  /*5b3a0*/  @P3 STG.E desc[UR14][R242.64], R248 ;  /* 0x000000f8f2003986 */ /* 0x0005e2000c10190e */
[----:B-1----:R-:W-:-:S03]  /*5b3b0*/  IMAD.WIDE R244, R0, 0x4, R226 ;  /* 0x0000000400f47825 */ /* 0x002fc600078e02e2 */
[----:B------:R-:W4:Y:S04]  /*5b3c0*/  LDL.LU R235, [R1+0x244] ;  /* 0x0002440001eb7983 */ /* 0x000f280000300800 */
[----:B--2---:R-:W2:Y:S01]  /*5b3d0*/  LDL.LU R248, [R1+0x184] ;  /* 0x0001840001f87983 */ /* 0x004ea20000300800 */
[----:B------:R-:W-:-:S03]  /*5b3e0*/  IMAD.WIDE R242, R0, 0x4, R200 ;  /* 0x0000000400f27825 */ /* 0x000fc600078e02c8 */
[----:B---3--:R1:W-:Y:S01]  /*5b3f0*/  @P4 STG.E desc[UR14][R240.64], R247 ;  /* 0x000000f7f0004986 */ /* 0x0083e2000c10190e */
[----:B------:R-:W-:Y:S01]  /*5b400*/  ISETP.LT.AND P4, PT, R143, UR4, !P1 ;  /* 0x000000048f007c0c */ /* 0x000fe2000cf81270 */
[----:B------:R-:W-:Y:S02]  /*5b410*/  ULDC UR4, c[0x0][0x248] ;  /* 0x0000920000047ab9 */ /* 0x000fe40000000800 */
[----:B----4-:R3:W-:Y:S04]  /*5b420*/  @P5 STG.E desc[UR14][R2.64], R251 ;  /* 0x000000fb02005986 */ /* 0x0107e8000c10190e */
[----:B------:R4:W-:Y:S01]  /*5b430*/  @P6 STG.E desc[UR14][R244.64], R249 ;  /* 0x000000f9f4006986 */ /* 0x0009e2000c10190e */
[----:B-1----:R-:W-:-:S03]  /*5b440*/  IMAD.WIDE R240, R0, 0x4, R202 ;  /* 0x0000000400f07825 */ /* 0x002fc600078e02ca */
[----:B---3--:R-:W3:Y:S01]  /*5b450*/  LDL.LU R251, [R1+0x3d8] ;  /* 0x0003d80001fb7983 */ /* 0x008ee20000300800 */
[----:B----4-:R-:W-:-:S03]  /*5b460*/  IMAD.WIDE R244, R0, 0x4, R224 ;  /* 0x0000000400f47825 */ /* 0x010fc600078e02e0 */
[----:B------:R-:W4:Y:S01]  /*5b470*/  LDL.LU R249, [R1+0x3b8] ;  /* 0x0003b80001f97983 */ /* 0x000f220000300800 */
[C---:B------:R-:W-:Y:S01]  /*5b480*/  IADD3 R2, R0.reuse, UR4, RZ ;  /* 0x0000000400027c10 */ /* 0x040fe2000fffe0ff */
[----:B------:R-:W-:Y:S01]  /*5b490*/  ULDC UR4, c[0x0][0x228] ;  /* 0x00008a0000047ab9 */ /* 0x000fe20000000800 */
[----:B------:R-:W-:Y:S01]  /*5b4a0*/  IMAD.WIDE R246, R0, 0x4, R182 ;  /* 0x0000000400f67825 */ /* 0x000fe200078e02b6 */
[----:B------:R1:W-:Y:S04]  /*5b4b0*/  @P4 STG.E desc[UR14][R244.64], R250 ;  /* 0x000000faf4004986 */ /* 0x0003e8000c10190e */
[----:B-1----:R-:W4:Y:S04]  /*5b4c0*/  LDL.LU R250, [R1+0x418] ;  /* 0x0004180001fa7983 */ /* 0x002f280000300800 */
[----:B------:R-:W3:Y:S01]  /*5b4d0*/  LDL.LU R0, [R1+0x104] ;  /* 0x0001040001007983 */ /* 0x000ee20000300800 */
[----:B------:R-:W-:Y:S01]  /*5b4e0*/  ISETP.LT.AND P3, PT, R211, UR6, !P1 ;  /* 0x00000006d3007c0c */ /* 0x000fe2000cf61270 */
[----:B------:R-:W-:Y:S01]  /*5b4f0*/  ULDC UR6, c[0x0][0x228] ;  /* 0x00008a0000067ab9 */ /* 0x000fe20000000800 */
[----:B------:R-:W-:-:S02]  /*5b500*/  ISETP.LT.AND P2, PT, R147, UR8, !P1 ;  /* 0x0000000893007c0c */ /* 0x000fc4000cf41270 */
[----:B------:R-:W-:Y:S01]  /*5b510*/  ISETP.LT.AND P5, PT, R199, UR12, !P0 ;  /* 0x0000000cc7007c0c */ /* 0x000fe2000c7a1270 */
[----:B------:R-:W-:Y:S01]  /*5b520*/  IMAD.WIDE R244, R2, 0x4, R238 ;  /* 0x0000000402f47825 */ /* 0x000fe200078e02ee */
[----:B------:R-:W-:Y:S01]  /*5b530*/  ISETP.LT.AND P1, PT, R39, UR10, !P1 ;  /* 0x0000000a27007c0c */ /* 0x000fe2000cf21270 */
[----:B------:R-:W4:Y:S01]  /*5b540*/  LDL.LU R3, [R1+0x3f8] ;  /* 0x0003f80001037983 */ /* 0x000f220000300800 */
[----:B------:R-:W-:Y:S01]  /*5b550*/  ISETP.LT.AND P6, PT, R215, UR6, !P0 ;  /* 0x00000006d7007c0c */ /* 0x000fe2000c7c1270 */
[----:B------:R-:W-:Y:S01]  /*5b560*/  ULDC UR6, c[0x0][0x228] ;  /* 0x00008a0000067ab9 */ /* 0x000fe20000000800 */
[----:B------:R-:W-:Y:S01]  /*5b570*/  ULDC UR8, c[0x0][0x228] ;  /* 0x00008a0000087ab9 */ /* 0x000fe20000000800 */
[----:B------:R-:W-:Y:S02]  /*5b580*/  ULDC UR10, c[0x0][0x228] ;  /* 0x00008a00000a7ab9 */ /* 0x000fe40000000800 */
[----:B------:R1:W-:Y:S01]  /*5b590*/  @P3 STG.E desc[UR14][R240.64], R235 ;  /* 0x000000ebf0003986 */ /* 0x0003e2000c10190e */
[----:B------:R-:W-:-:S03]  /*5b5a0*/  ULDC UR12, c[0x0][0x228] ;  /* 0x00008a00000c7ab9 */ /* 0x000fc60000000800 */
[----:B--2---:R2:W-:Y:S01]  /*5b5b0*/  @P2 STG.E desc[UR14][R242.64], R248 ;  /* 0x000000f8f2002986 */ /* 0x0045e2000c10190e */
[----:B------:R-:W-:Y:S01]  /*5b5c0*/  ISETP.LT.AND P2, PT, R223, UR4, !P0 ;  /* 0x00000004df007c0c */ /* 0x000fe2000c741270 */
[----:B------:R-:W-:Y:S01]  /*5b5d0*/  ULDC UR4, c[0x0][0x228] ;  /* 0x00008a0000047ab9 */ /* 0x000fe20000000800 */
[----:B-1----:R-:W-:Y:S01]  /*5b5e0*/  IMAD.WIDE R240, R2, 0x4, R236 ;  /* 0x0000000402f07825 */ /* 0x002fe200078e02ec */
[----:B------:R-:W4:Y:S04]  /*5b5f0*/  LDL.LU R235, [R1+0x3c8] ;  /* 0x0003c80001eb7983 */ /* 0x000f280000300800 */
[----:B--2---:R-:W2:Y:S04]  /*5b600*/  LDL.LU R248, [R1+0x3a8] ;  /* 0x0003a80001f87983 */ /* 0x004ea80000300800 */
[----:B---3--:R1:W-:Y:S04]  /*5b610*/  @P1 STG.E desc[UR14][R246.64], R0 ;  /* 0x00000000f6001986 */ /* 0x0083e8000c10190e */
[----:B------:R-:W-:Y:S04]  /*5b620*/  @P5 STG.E desc[UR14][R244.64], R251 ;  /* 0x000000fbf4005986 */ /* 0x000fe8000c10190e */
[----:B----4-:R3:W-:Y:S01]  /*5b630*/  @P6 STG.E desc[UR14][R240.64], R249 ;  /* 0x000000f9f0006986 */ /* 0x0107e2000c10190e */
[----:B------:R-:W-:Y:S01]  /*5b640*/  ISETP.LT.AND P6, PT, R147, UR4, !P0 ;  /* 0x0000000493007c0c */ /* 0x000fe2000c7c1270 */
[----:B------:R-:W-:Y:S01]  /*5b650*/  ULDC UR4, c[0x0][0x22c] ;  /* 0x00008b0000047ab9 */ /* 0x000fe20000000800 */
[----:B-1----:R-:W-:-:S05]  /*5b660*/  VIADD R0, R179, 0x15 ;  /* 0x00000015b3007836 */ /* 0x002fca0000000000 */
[----:B------:R-:W-:Y:S02]  /*5b670*/  ISETP.GE.AND P1, PT, R0, UR4, PT ;  /* 0x0000000400007c0c */ /* 0x000fe4000bf26270 */
[----:B------:R-:W-:Y:S01]  /*5b680*/  ISETP.LT.AND P3, PT, R71, UR6, !P0 ;  /* 0x0000000647007c0c */ /* 0x000fe2000c761270 */
[----:B---3--:R-:W3:Y:S01]  /*5b690*/  LDL.LU R249, [R1+0x3e8] ;  /* 0x0003e80001f97983 */ /* 0x008ee20000300800 */
[----:B------:R-:W-:Y:S02]  /*5b6a0*/  ISETP.LT.AND P4, PT, R143, UR8, !P0 ;  /* 0x000000088f007c0c */ /* 0x000fe4000c781270 */
[----:B------:R-:W-:Y:S01]  /*5b6b0*/  ISETP.LT.AND P5, PT, R211, UR10, !P0 ;  /* 0x0000000ad3007c0c */ /* 0x000fe2000c7a1270 */
[----:B------:R-:W4:Y:S01]  /*5b6c0*/  LDL.LU R0, [R1+0x408] ;  /* 0x0004080001007983 */ /* 0x000f220000300800 */
[C---:B------:R-:W-:Y:S01]  /*5b6d0*/  IMAD.WIDE R246, R2.reuse, 0x4, R180 ;  /* 0x0000000402f67825 */ /* 0x040fe200078e02b4 */
[----:B------:R-:W-:Y:S01]  /*5b6e0*/  ULDC UR6, c[0x0][0x228] ;  /* 0x00008a0000067ab9 */ /* 0x000fe20000000800 */
[----:B------:R-:W-:Y:S01]  /*5b6f0*/  ULDC UR8, c[0x0][0x228] ;  /* 0x00008a0000087ab9 */ /* 0x000fe20000000800 */
[----:B------:R-:W3:Y:S01]  /*5b700*/  LDL.LU R251, [R1+0x388] ;  /* 0x0003880001fb7983 */ /* 0x000ee20000300800 */
[C---:B------:R-:W-:Y:S01]  /*5b710*/  IMAD.WIDE R244, R2.reuse, 0x4, R226 ;  /* 0x0000000402f47825 */ /* 0x040fe200078e02e2 */
[----:B------:R-:W-:Y:S01]  /*5b720*/  ULDC UR10, c[0x0][0x228] ;  /* 0x00008a00000a7ab9 */ /* 0x000fe20000000800 */
[----:B------:R-:W-:Y:S01]  /*5b730*/  ULDC UR4, c[0x0][0x248] ;  /* 0x0000920000047ab9 */ /* 0x000fe20000000800 */
[----:B------:R1:W-:Y:S01]  /*5b740*/  @P2 STG.E desc[UR14][R246.64], R250 ;  /* 0x000000faf6002986 */ /* 0x0003e2000c10190e */
[----:B------:R-:W-:-:S04]  /*5b750*/  IMAD.WIDE R242, R2, 0x4, R224 ;  /* 0x0000000402f27825 */ /* 0x000fc800078e02e0 */
[----:B------:R-:W-:-:S04]  /*5b760*/  IMAD.WIDE R240, R2, 0x4, R202 ;  /* 0x0000000402f07825 */ /* 0x000fc800078e02ca */
[C---:B-1----:R-:W-:Y:S01]  /*5b770*/  IMAD.WIDE R246, R2.reuse, 0x4, R200 ;  /* 0x0000000402f67825 */ /* 0x042fe200078e02c8 */
[----:B------:R-:W3:Y:S04]  /*5b780*/  LDL.LU R250, [R1+0x378] ;  /* 0x0003780001fa7983 */ /* 0x000ee80000300800 */
[----:B----4-:R-:W-:Y:S04]  /*5b790*/  @P3 STG.E desc[UR14][R244.64], R0 ;  /* 0x00000000f4003986 */ /* 0x010fe8000c10190e */
[----:B------:R-:W-:Y:S04]  /*5b7a0*/  @P4 STG.E desc[UR14][R242.64], R3 ;  /* 0x00000003f2004986 */ /* 0x000fe8000c10190e */
[----:B------:R1:W-:Y:S04]  /*5b7b0*/  @P5 STG.E desc[UR14][R240.64], R235 ;  /* 0x000000ebf0005986 */ /* 0x0003e8000c10190e */
[----:B--2---:R2:W-:Y:S04]  /*5b7c0*/  @P6 STG.E desc[UR14][R246.64], R248 ;  /* 0x000000f8f6006986 */ /* 0x0045e8000c10190e */
[----:B-1----:R-:W4:Y:S04]  /*5b7d0*/  LDL.LU R235, [R1+0x358] ;  /* 0x0003580001eb7983 */ /* 0x002f280000300800 */
[----:B--2---:R-:W2:Y:S04]  /*5b7e0*/  LDL.LU R247, [R1+0x398] ;  /* 0x0003980001f77983 */ /* 0x004ea80000300800 */
[----:B------:R-:W4:Y:S01]  /*5b7f0*/  LDL.LU R248, [R1+0x368] ;  /* 0x0003680001f87983 */ /* 0x000f220000300800 */
[----:B------:R-:W-:Y:S01]  /*5b800*/  ISETP.LT.AND P2, PT, R39, UR6, !P0 ;  /* 0x0000000627007c0c */ /* 0x000fe2000c741270 */
[C---:B------:R-:W-:Y:S01]  /*5b810*/  VIADD R0, R2.reuse, UR4 ;  /* 0x0000000402007c36 */ /* 0x040fe20008000000 */
[----:B------:R-:W-:Y:S01]  /*5b820*/  ISETP.LT.AND P3, PT, R199, UR8, !P1 ;  /* 0x00000008c7007c0c */ /* 0x000fe2000cf61270 */
[----:B------:R-:W-:Y:S01]  /*5b830*/  IMAD.WIDE R244, R2, 0x4, R182 ;  /* 0x0000000402f47825 */ /* 0x000fe200078e02b6 */
[----:B------:R-:W-:Y:S01]  /*5b840*/  ISETP.LT.AND P4, PT, R215, UR10, !P1 ;  /* 0x0000000ad7007c0c */ /* 0x000fe2000cf81270 */
[----:B------:R-:W-:Y:S01]  /*5b850*/  ULDC UR4, c[0x0][0x22c] ;  /* 0x00008b0000047ab9 */ /* 0x000fe20000000800 */
[----:B------:R-:W-:Y:S01]  /*5b860*/  IADD3 R3, R179, 0x16, RZ ;  /* 0x00000016b3037810 */ /* 0x000fe20007ffe0ff */
[C---:B------:R-:W-:Y:S01]  /*5b870*/  IMAD.WIDE R242, R0.reuse, 0x4, R238 ;  /* 0x0000000400f27825 */ /* 0x040fe200078e02ee */
[----:B------:R-:W-:Y:S01]  /*5b880*/  ISETP.LT.AND P5, PT, R223, UR12, !P1 ;  /* 0x0000000cdf007c0c */ /* 0x000fe2000cfa1270 */
[----:B------:R-:W-:Y:S01]  /*5b890*/  ULDC UR6, c[0x0][0x228] ;  /* 0x00008a0000067ab9 */ /* 0x000fe20000000800 */
[----:B------:R-:W-:Y:S01]  /*5b8a0*/  ISETP.LT.AND P6, PT, R71, UR16, !P1 ;  /* 0x0000001047007c0c */ /* 0x000fe2000cfc1270 */
[C---:B------:R-:W-:Y:S01]  /*5b8b0*/  IMAD.WIDE R240, R0.reuse, 0x4, R236 ;  /* 0x0000000400f07825 */ /* 0x040fe200078e02ec */
[----:B------:R-:W-:Y:S01]  /*5b8c0*/  ISETP.GE.AND P0, PT, R3, UR4, PT ;  /* 0x0000000403007c0c */ /* 0x000fe2000bf06270 */
[----:B---3--:R1:W-:Y:S01]  /*5b8d0*/  @P2 STG.E desc[UR14][R244.64], R249 ;  /* 0x000000f9f4002986 */ /* 0x0083e2000c10190e */
[----:B------:R-:W-:Y:S01]  /*5b8e0*/  ULDC UR4, c[0x0][0x228] ;  /* 0x00008a0000047ab9 */ /* 0x000fe20000000800 */
[C---:B------:R-:W-:Y:S01]  /*5b8f0*/  IMAD.WIDE R2, R0.reuse, 0x4, R180 ;  /* 0x0000000400027825 */ /* 0x040fe200078e02b4 */
[----:B------:R-:W-:Y:S01]  /*5b900*/  ULDC UR8, c[0x0][0x228] ;  /* 0x00008a0000087ab9 */ /* 0x000fe20000000800 */
[----:B------:R-:W-:Y:S01]  /*5b910*/  ULDC UR10, c[0x0][0x228] ;  /* 0x00008a00000a7ab9 */ /* 0x000fe20000000800 */
[----:B------:R-:W-:Y:S01]  /*5b920*/  ULDC UR12, c[0x0][0x228] ;  /* 0x00008a00000c7ab9 */ /* 0x000fe20000000800 */
[----:B------:R-:W-:Y:S01]  /*5b930*/  ULDC UR16, c[0x0][0x228] ;  /* 0x00008a0000107ab9 */ /* 0x000fe20000000800 */
[----:B-1----:R-:W-:Y:S01]  /*5b940*/  IMAD.WIDE R244, R0, 0x4, R226 ;  /* 0x0000000400f47825 */ /* 0x002fe200078e02e2 */
[----:B------:R-:W3:Y:S04]  /*5b950*/  LDL.LU R249, [R1+0x188] ;  /* 0x0001880001f97983 */ /* 0x000ee80000300800 */
[----:B--2---:R1:W-:Y:S04]  /*5b960*/  @P3 STG.E desc[UR14][R242.64], R247 ;  /* 0x000000f7f2003986 */ /* 0x0043e8000c10190e */
[----:B------:R-:W-:Y:S01]  /*5b970*/  @P4 STG.E desc[UR14][R240.64], R251 ;  /* 0x000000fbf0004986 */ /* 0x000fe2000c10190e */
[----:B------:R-:W-:Y:S01]  /*5b980*/  ISETP.LT.AND P4, PT, R143, UR4, !P1 ;  /* 0x000000048f007c0c */ /* 0x000fe2000cf81270 */
[----:B------:R-:W-:-:S02]  /*5b990*/  ULDC UR4, c[0x0][0x248] ;  /* 0x0000920000047ab9 */ /* 0x000fc40000000800 */
[----:B------:R2:W-:Y:S04]  /*5b9a0*/  @P5 STG.E desc[UR14][R2.64], R250 ;  /* 0x000000fa02005986 */ /* 0x0005e8000c10190e */
[----:B----4-:R4:W-:Y:S01]  /*5b9b0*/  @P6 STG.E desc[UR14][R244.64], R235 ;  /* 0x000000ebf4006986 */ /* 0x0109e2000c10190e */
[----:B-1----:R-:W-:-:S03]  /*5b9c0*/  IMAD.WIDE R242, R0, 0x4, R200 ;  /* 0x0000000400f27825 */ /* 0x002fc600078e02c8 */
[----:B--2---:R-:W2:Y:S01]  /*5b9d0*/  LDL.LU R3, [R1+0x108] ;  /* 0x0001080001037983 */ /* 0x004ea20000300800 */
[----:B----4-:R-:W-:-:S03]  /*5b9e0*/  IMAD.WIDE R244, R0, 0x4, R224 ;  /* 0x0000000400f47825 */ /* 0x010fc600078e02e0 */
[----:B------:R-:W4:Y:S01]  /*5b9f0*/  LDL.LU R251, [R1+0x3dc] ;  /* 0x0003dc0001fb7983 */ /* 0x000f220000300800 */
[C---:B------:R-:W-:Y:S01]  /*5ba00*/  IADD3 R2, R0.reuse, UR4, RZ ;  /* 0x0000000400027c10 */ /* 0x040fe2000fffe0ff */
[----:B------:R-:W-:Y:S02]  /*5ba10*/  ULDC UR4, c[0x0][0x228] ;  /* 0x00008a0000047ab9 */ /* 0x000fe40000000800 */
[----:B------:R-:W4:Y:S01]  /*5ba20*/  LDL.LU R235, [R1+0x3bc] ;  /* 0x0003bc0001eb7983 */ /* 0x000f220000300800 */
[----:B------:R-:W-:-:S03]  /*5ba30*/  IMAD.WIDE R240, R0, 0x4, R202 ;  /* 0x0000000400f07825 */ /* 0x000fc600078e02ca */
[----:B------:R1:W-:Y:S04]  /*5ba40*/  @P4 STG.E desc[UR14][R244.64], R248 ;  /* 0x000000f8f4004986 */ /* 0x0003e8000c10190e */
        /* <DEDUP_REMOVED lines=14> */
[----:B---3--:R1:W-:Y:S01]  /*5bb30*/  @P3 STG.E desc[UR14][R240.64], R0 ;  /* 0x00000000f0003986 */ /* 0x0083e2000c10190e */
[----:B------:R-:W-:-:S03]  /*5bb40*/  ULDC UR12, c[0x0][0x228] ;  /* 0x00008a00000c7ab9 */ /* 0x000fc60000000800 */
[----:B------:R3:W-:Y:S01]  /*5bb50*/  @P2 STG.E desc[UR14][R242.64], R249 ;  /* 0x000000f9f2002986 */ /* 0x0007e2000c10190e */
[----:B------:R-:W-:Y:S01]  /*5bb60*/  ISETP.LT.AND P2, PT, R223, UR4, !P0 ;  /* 0x00000004df007c0c */ /* 0x000fe2000c741270 */
[----:B------:R-:W-:Y:S02]  /*5bb70*/  ULDC UR4, c[0x0][0x228] ;  /* 0x00008a0000047ab9 */ /* 0x000fe40000000800 */
[----:B--2---:R2:W-:Y:S01]  /*5bb80*/  @P1 STG.E desc[UR14][R244.64], R3 ;  /* 0x00000003f4001986 */ /* 0x0045e2000c10190e */
[----:B-1----:R-:W-:-:S03]  /*5bb90*/  IMAD.WIDE R240, R2, 0x4, R236 ;  /* 0x0000000402f07825 */ /* 0x002fc600078e02ec */
[----:B----4-:R1:W-:Y:S01]  /*5bba0*/  @P5 STG.E desc[UR14][R246.64], R251 ;  /* 0x000000fbf6005986 */ /* 0x0103e2000c10190e */
[----:B------:R-:W-:-:S03]  /*5bbb0*/  VIADD R0, R179, 0x17 ;  /* 0x00000017b3007836 */ /* 0x000fc60000000000 */
[----:B------:R4:W-:Y:S01]  /*5bbc0*/  @P6 STG.E desc[UR14][R240.64], R235 ;  /* 0x000000ebf0006986 */ /* 0x0009e2000c10190e */
[----:B------:R-:W-:Y:S01]  /*5bbd0*/  ISETP.LT.AND P6, PT, R147, UR4, !P0 ;  /* 0x0000000493007c0c */ /* 0x000fe2000c7c1270 */
[----:B------:R-:W-:Y:S02]  /*5bbe0*/  ULDC UR4, c[0x0][0x22c] ;  /* 0x00008b0000047ab9 */ /* 0x000fe40000000800 */
[----:B---3--:R-:W3:Y:S01]  /*5bbf0*/  LDL.LU R249, [R1+0x3cc] ;  /* 0x0003cc0001f97983 */ /* 0x008ee20000300800 */
[----:B------:R-:W-:Y:S02]  /*5bc00*/  ISETP.GE.AND P1, PT, R0, UR4, PT ;  /* 0x0000000400007c0c */ /* 0x000fe4000bf26270 */
[----:B------:R-:W-:Y:S01]  /*5bc10*/  ISETP.LT.AND P3, PT, R71, UR6, !P0 ;  /* 0x0000000647007c0c */ /* 0x000fe2000c761270 */
[----:B--2---:R-:W2:Y:S01]  /*5bc20*/  LDL.LU R3, [R1+0x3ac] ;  /* 0x0003ac0001037983 */ /* 0x004ea20000300800 */
[C---:B-1----:R-:W-:Y:S01]  /*5bc30*/  IMAD.WIDE R246, R2.reuse, 0x4, R180 ;  /* 0x0000000402f67825 */ /* 0x042fe200078e02b4 */
[----:B------:R-:W-:Y:S01]  /*5bc40*/  ISETP.LT.AND P4, PT, R143, UR8, !P0 ;  /* 0x000000088f007c0c */ /* 0x000fe2000c781270 */
[----:B------:R-:W-:Y:S01]  /*5bc50*/  ULDC UR6, c[0x0][0x228] ;  /* 0x00008a0000067ab9 */ /* 0x000fe20000000800 */
[----:B----4-:R-:W4:Y:S01]  /*5bc60*/  LDL.LU R235, [R1+0x3ec] ;  /* 0x0003ec0001eb7983 */ /* 0x010f220000300800 */
[----:B------:R-:W-:Y:S01]  /*5bc70*/  ISETP.LT.AND P5, PT, R211, UR10, !P0 ;  /* 0x0000000ad3007c0c */ /* 0x000fe2000c7a1270 */
[C---:B------:R-:W-:Y:S01]  /*5bc80*/  IMAD.WIDE R244, R2.reuse, 0x4, R226 ;  /* 0x0000000402f47825 */ /* 0x040fe200078e02e2 */
[----:B------:R-:W-:Y:S01]  /*5bc90*/  ULDC UR8, c[0x0][0x228] ;  /* 0x00008a0000087ab9 */ /* 0x000fe20000000800 */
[----:B------:R-:W3:Y:S01]  /*5bca0*/  LDL.LU R0, [R1+0x3fc] ;  /* 0x0003fc0001007983 */ /* 0x000ee20000300800 */
[----:B------:R-:W-:Y:S01]  /*5bcb0*/  ULDC UR10, c[0x0][0x228] ;  /* 0x00008a00000a7ab9 */ /* 0x000fe20000000800 */
[C---:B------:R-:W-:Y:S01]  /*5bcc0*/  IMAD.WIDE R242, R2.reuse, 0x4, R224 ;  /* 0x0000000402f27825 */ /* 0x040fe200078e02e0 */
[----:B------:R-:W-:Y:S01]  /*5bcd0*/  ULDC UR4, c[0x0][0x248] ;  /* 0x0000920000047ab9 */ /* 0x000fe20000000800 */
[----:B------:R1:W-:Y:S02]  /*5bce0*/  @P2 STG.E desc[UR14][R246.64], R248 ;  /* 0x000000f8f6002986 */ /* 0x0003e4000c10190e */
[----:B------:R-:W-:-:S02]  /*5bcf0*/  IMAD.WIDE R240, R2, 0x4, R202 ;  /* 0x0000000402f07825 */ /* 0x000fc400078e02ca */
[----:B-1----:R-:W4:Y:S04]  /*5bd00*/  LDL.LU R248, [R1+0x39c] ;  /* 0x00039c0001f87983 */ /* 0x002f280000300800 */
[----:B------:R-:W4:Y:S01]  /*5bd10*/  LDL.LU R251, [R1+0x38c] ;  /* 0x00038c0001fb7983 */ /* 0x000f220000300800 */
[----:B------:R-:W-:-:S03]  /*5bd20*/  IMAD.WIDE R246, R2, 0x4, R200 ;  /* 0x0000000402f67825 */ /* 0x000fc600078e02c8 */
[----:B------:R1:W-:Y:S04]  /*5bd30*/  @P3 STG.E desc[UR14][R244.64], R250 ;  /* 0x000000faf4003986 */ /* 0x0003e8000c10190e */
[----:B-1----:R-:W4:Y:S04]  /*5bd40*/  LDL.LU R250, [R1+0x37c] ;  /* 0x00037c0001fa7983 */ /* 0x002f280000300800 */
[----:B---3--:R-:W-:Y:S04]  /*5bd50*/  @P4 STG.E desc[UR14][R242.64], R0 ;  /* 0x00000000f2004986 */ /* 0x008fe8000c10190e */
[----:B------:R1:W-:Y:S04]  /*5bd60*/  @P5 STG.E desc[UR14][R240.64], R249 ;  /* 0x000000f9f0005986 */ /* 0x0003e8000c10190e */
[----:B--2---:R2:W-:Y:S04]  /*5bd70*/  @P6 STG.E desc[UR14][R246.64], R3 ;  /* 0x00000003f6006986 */ /* 0x0045e8000c10190e */
[----:B-1----:R-:W3:Y:S04]  /*5bd80*/  LDL.LU R249, [R1+0x35c] ;  /* 0x00035c0001f97983 */ /* 0x002ee80000300800 */
[----:B--2---:R-:W2:Y:S01]  /*5bd90*/  LDL.LU R247, [R1+0x36c] ;  /* 0x00036c0001f77983 */ /* 0x004ea20000300800 */
[----:B------:R-:W-:-:S02]  /*5bda0*/  ISETP.LT.AND P2, PT, R39, UR6, !P0 ;  /* 0x0000000627007c0c */ /* 0x000fc4000c741270 */
[----:B------:R-:W-:Y:S01]  /*5bdb0*/  ISETP.LT.AND P3, PT, R199, UR8, !P1 ;  /* 0x00000008c7007c0c */ /* 0x000fe2000cf61270 */
[C---:B------:R-:W-:Y:S01]  /*5bdc0*/  VIADD R0, R2.reuse, UR4 ;  /* 0x0000000402007c36 */ /* 0x040fe20008000000 */
[----:B------:R-:W-:Y:S01]  /*5bdd0*/  ISETP.LT.AND P4, PT, R215, UR10, !P1 ;  /* 0x0000000ad7007c0c */ /* 0x000fe2000cf81270 */
[----:B------:R-:W-:Y:S01]  /*5bde0*/  IMAD.WIDE R244, R2, 0x4, R182 ;  /* 0x0000000402f47825 */ /* 0x000fe200078e02b6 */
[----:B------:R-:W-:Y:S01]  /*5bdf0*/  IADD3 R3, R179, 0x18, RZ ;  /* 0x00000018b3037810 */ /* 0x000fe20007ffe0ff */
[----:B------:R-:W-:Y:S01]  /*5be00*/  ULDC UR4, c[0x0][0x22c] ;  /* 0x00008b0000047ab9 */ /* 0x000fe20000000800 */
[----:B------:R-:W-:Y:S01]  /*5be10*/  ISETP.LT.AND P5, PT, R223, UR12, !P1 ;  /* 0x0000000cdf007c0c */ /* 0x000fe2000cfa1270 */
[C---:B------:R-:W-:Y:S01]  /*5be20*/  IMAD.WIDE R242, R0.reuse, 0x4, R238 ;  /* 0x0000000400f27825 */ /* 0x040fe200078e02ee */
[----:B------:R-:W-:Y:S01]  /*5be30*/  ISETP.GE.AND P0, PT, R3, UR4, PT ;  /* 0x0000000403007c0c */ /* 0x000fe2000bf06270 */
[----:B------:R-:W-:Y:S01]  /*5be40*/  ULDC UR4, c[0x0][0x228] ;  /* 0x00008a0000047ab9 */ /* 0x000fe20000000800 */
[----:B------:R-:W-:Y:S01]  /*5be50*/  ISETP.LT.AND P6, PT, R71, UR16, !P1 ;  /* 0x0000001047007c0c */ /* 0x000fe2000cfc1270 */
[C---:B------:R-:W-:Y:S01]  /*5be60*/  IMAD.WIDE R240, R0.reuse, 0x4, R236 ;  /* 0x0000000400f07825 */ /* 0x040fe200078e02ec */
[----:B----4-:R1:W-:Y:S01]  /*5be70*/  @P2 STG.E desc[UR14][R244.64], R235 ;  /* 0x000000ebf4002986 */ /* 0x0103e2000c10190e */
[----:B------:R-:W-:Y:S01]  /*5be80*/  ULDC UR6, c[0x0][0x228] ;  /* 0x00008a0000067ab9 */ /* 0x000fe20000000800 */
[----:B------:R-:W-:Y:S01]  /*5be90*/  ULDC UR8, c[0x0][0x228] ;  /* 0x00008a0000087ab9 */ /* 0x000fe20000000800 */
[C---:B------:R-:W-:Y:S01]  /*5bea0*/  IMAD.WIDE R2, R0.reuse, 0x4, R180 ;  /* 0x0000000400027825 */ /* 0x040fe200078e02b4 */
[----:B------:R4:W-:Y:S01]  /*5beb0*/  @P3 STG.E desc[UR14][R242.64], R248 ;  /* 0x000000f8f2003986 */ /* 0x0009e2000c10190e */
[----:B------:R-:W-:Y:S01]  /*5bec0*/  ULDC UR10, c[0x0][0x228] ;  /* 0x00008a00000a7ab9 */ /* 0x000fe20000000800 */
[----:B------:R-:W-:Y:S01]  /*5bed0*/  ULDC UR12, c[0x0][0x228] ;  /* 0x00008a00000c7ab9 */ /* 0x000fe20000000800 */
[----:B------:R-:W-:Y:S01]  /*5bee0*/  ULDC UR16, c[0x0][0x228] ;  /* 0x00008a0000107ab9 */ /* 0x000fe20000000800 */
[----:B------:R4:W-:Y:S01]  /*5bef0*/  @P4 STG.E desc[UR14][R240.64], R251 ;  /* 0x000000fbf0004986 */ /* 0x0009e2000c10190e */
[----:B------:R-:W-:Y:S01]  /*5bf00*/  ISETP.LT.AND P4, PT, R143, UR4, !P1 ;  /* 0x000000048f007c0c */ /* 0x000fe2000cf81270 */
[----:B------:R-:W-:Y:S01]  /*5bf10*/  ULDC UR4, c[0x0][0x248] ;  /* 0x0000920000047ab9 */ /* 0x000fe20000000800 */
[C---:B-1----:R-:W-:Y:S01]  /*5bf20*/  IMAD.WIDE R244, R0.reuse, 0x4, R226 ;  /* 0x0000000400f47825 */ /* 0x042fe200078e02e2 */
[----:B------:R-:W2:Y:S03]  /*5bf30*/  LDL.LU R235, [R1+0x24c] ;  /* 0x00024c0001eb7983 */ /* 0x000ea60000300800 */
[C---:B----4-:R-:W-:Y:S01]  /*5bf40*/  IMAD.WIDE R242, R0.reuse, 0x4, R224 ;  /* 0x0000000400f27825 */ /* 0x050fe200078e02e0 */
[----:B------:R-:W4:Y:S01]  /*5bf50*/  LDL.LU R248, [R1+0x18c] ;  /* 0x00018c0001f87983 */ /* 0x000f220000300800 */
[----:B------:R-:W-:Y:S01]  /*5bf60*/  IADD3 R246, R0, UR4, RZ ;  /* 0x0000000400f67c10 */ /* 0x000fe2000fffe0ff */
[----:B------:R-:W-:-:S02]  /*5bf70*/  ULDC UR4, c[0x0][0x228] ;  /* 0x00008a0000047ab9 */ /* 0x000fc40000000800 */
[----:B------:R1:W-:Y:S01]  /*5bf80*/  @P5 STG.E desc[UR14][R2.64], R250 ;  /* 0x000000fa02005986 */ /* 0x0003e2000c10190e */
[----:B------:R-:W-:-:S03]  /*5bf90*/  IMAD.WIDE R240, R0, 0x4, R200 ;  /* 0x0000000400f07825 */ /* 0x000fc600078e02c8 */
[----:B------:R-:W4:Y:S04]  /*5bfa0*/  LDL.LU R251, [R1+0x450] ;  /* 0x0004500001fb7983 */ /* 0x000f280000300800 */
[----:B-1----:R-:W4:Y:S01]  /*5bfb0*/  LDL.LU R250, [R1+0x440] ;  /* 0x0004400001fa7983 */ /* 0x002f220000300800 */
[----:B------:R-:W-:-:S03]  /*5bfc0*/  IMAD.WIDE R2, R0, 0x4, R202 ;  /* 0x0000000400027825 */ /* 0x000fc600078e02ca */
[----:B---3--:R1:W-:Y:S04]  /*5bfd0*/  @P6 STG.E desc[UR14][R244.64], R249 ;  /* 0x000000f9f4006986 */ /* 0x0083e8000c10190e */
[----:B--2---:R2:W-:Y:S04]  /*5bfe0*/  @P4 STG.E desc[UR14][R242.64], R247 ;  /* 0x000000f7f2004986 */ /* 0x0045e8000c10190e */
[----:B-1----:R-:W3:Y:S01]  /*5bff0*/  LDL.LU R249, [R1+0x4b0] ;  /* 0x0004b00001f97983 */ /* 0x002ee20000300800 */
[----:B--2---:R-:W-:-:S03]  /*5c000*/  IMAD.WIDE R242, R0, 0x4, R182 ;  /* 0x0000000400f27825 */ /* 0x004fc600078e02b6 */
[----:B------:R-:W2:Y:S01]  /*5c010*/  LDL.LU R0, [R1+0x10c] ;  /* 0x00010c0001007983 */ /* 0x000ea20000300800 */
        /* <DEDUP_REMOVED lines=10> */
[----:B------:R1:W-:Y:S01]  /*5c0c0*/  @P3 STG.E desc[UR14][R2.64], R235 ;  /* 0x000000eb02003986 */ /* 0x0003e2000c10190e */
[----:B------:R-:W-:-:S03]  /*5c0d0*/  ULDC UR12, c[0x0][0x228] ;  /* 0x00008a00000c7ab9 */ /* 0x000fc60000000800 */
[----:B----4-:R4:W-:Y:S01]  /*5c0e0*/  @P2 STG.E desc[UR14][R240.64], R248 ;  /* 0x000000f8f0002986 */ /* 0x0109e2000c10190e */
[----:B------:R-:W-:Y:S01]  /*5c0f0*/  ISETP.LT.AND P2, PT, R223, UR4, !P0 ;  /* 0x00000004df007c0c */ /* 0x000fe2000c741270 */
[----:B------:R-:W-:Y:S01]  /*5c100*/  ULDC UR4, c[0x0][0x228] ;  /* 0x00008a0000047ab9 */ /* 0x000fe20000000800 */
[----:B-1----:R-:W-:Y:S01]  /*5c110*/  IMAD.WIDE R2, R246, 0x4, R236 ;  /* 0x00000004f6027825 */ /* 0x002fe200078e02ec */
[----:B------:R-:W3:Y:S04]  /*5c120*/  LDL.LU R235, [R1+0x4a0] ;  /* 0x0004a00001eb7983 */ /* 0x000ee80000300800 */
[----:B------:R-:W3:Y:S04]  /*5c130*/  LDL.LU R247, [R1+0x470] ;  /* 0x0004700001f77983 */ /* 0x000ee80000300800 */
[----:B----4-:R-:W4:Y:S04]  /*5c140*/  LDL.LU R248, [R1+0x430] ;  /* 0x0004300001f87983 */ /* 0x010f280000300800 */
[----:B--2---:R1:W-:Y:S04]  /*5c150*/  @P1 STG.E desc[UR14][R242.64], R0 ;  /* 0x00000000f2001986 */ /* 0x0043e8000c10190e */
[----:B------:R2:W-:Y:S04]  /*5c160*/  @P5 STG.E desc[UR14][R244.64], R251 ;  /* 0x000000fbf4005986 */ /* 0x0005e8000c10190e */
[----:B------:R3:W-:Y:S01]  /*5c170*/  @P6 STG.E desc[UR14][R2.64], R250 ;  /* 0x000000fa02006986 */ /* 0x0007e2000c10190e */
[----:B------:R-:W-:Y:S01]  /*5c180*/  ISETP.LT.AND P6, PT, R147, UR4, !P0 ;  /* 0x0000000493007c0c */ /* 0x000fe2000c7c1270 */
[----:B------:R-:W-:Y:S01]  /*5c190*/  ULDC UR4, c[0x0][0x22c] ;  /* 0x00008b0000047ab9 */ /* 0x000fe20000000800 */
[----:B-1----:R-:W-:-:S05]  /*5c1a0*/  VIADD R0, R179, 0x19 ;  /* 0x00000019b3007836 */ /* 0x002fca0000000000 */
[----:B------:R-:W-:Y:S02]  /*5c1b0*/  ISETP.GE.AND P1, PT, R0, UR4, PT ;  /* 0x0000000400007c0c */ /* 0x000fe4000bf26270 */
[----:B------:R-:W-:Y:S01]  /*5c1c0*/  ISETP.LT.AND P3, PT, R71, UR6, !P0 ;  /* 0x0000000647007c0c */ /* 0x000fe2000c761270 */
[----:B------:R-:W4:Y:S01]  /*5c1d0*/  LDL.LU R0, [R1+0x480] ;  /* 0x0004800001007983 */ /* 0x000f220000300800 */
[----:B------:R-:W-:Y:S02]  /*5c1e0*/  ISETP.LT.AND P4, PT, R143, UR8, !P0 ;  /* 0x000000088f007c0c */ /* 0x000fe4000c781270 */
[----:B------:R-:W-:Y:S01]  /*5c1f0*/  ISETP.LT.AND P5, PT, R211, UR10, !P0 ;  /* 0x0000000ad3007c0c */ /* 0x000fe2000c7a1270 */
[C---:B--2---:R-:W-:Y:S01]  /*5c200*/  IMAD.WIDE R244, R246.reuse, 0x4, R180 ;  /* 0x00000004f6f47825 */ /* 0x044fe200078e02b4 */
[----:B------:R-:W2:Y:S01]  /*5c210*/  LDL.LU R251, [R1+0x420] ;  /* 0x0004200001fb7983 */ /* 0x000ea20000300800 */
[----:B------:R-:W-:Y:S01]  /*5c220*/  ULDC UR6, c[0x0][0x228] ;  /* 0x00008a0000067ab9 */ /* 0x000fe20000000800 */
[----:B------:R-:W-:Y:S01]  /*5c230*/  ULDC UR4, c[0x0][0x248] ;  /* 0x0000920000047ab9 */ /* 0x000fe20000000800 */
[C---:B------:R-:W-:Y:S01]  /*5c240*/  IMAD.WIDE R242, R246.reuse, 0x4, R226 ;  /* 0x00000004f6f27825 */ /* 0x040fe200078e02e2 */
[----:B---3--:R1:W-:Y:S01]  /*5c250*/  @P2 STG.E desc[UR14][R244.64], R249 ;  /* 0x000000f9f4002986 */ /* 0x0083e2000c10190e */
[----:B------:R-:W-:Y:S01]  /*5c260*/  ULDC UR8, c[0x0][0x228] ;  /* 0x00008a0000087ab9 */ /* 0x000fe20000000800 */
[----:B------:R-:W-:Y:S01]  /*5c270*/  ULDC UR10, c[0x0][0x228] ;  /* 0x00008a00000a7ab9 */ /* 0x000fe20000000800 */
[C---:B------:R-:W-:Y:S01]  /*5c280*/  IMAD.WIDE R240, R246.reuse, 0x4, R224 ;  /* 0x00000004f6f07825 */ /* 0x040fe200078e02e0 */
[----:B------:R3:W-:Y:S03]  /*5c290*/  @P3 STG.E desc[UR14][R242.64], R235 ;  /* 0x000000ebf2003986 */ /* 0x0007e6000c10190e */
[C---:B------:R-:W-:Y:S01]  /*5c2a0*/  IMAD.WIDE R2, R246.reuse, 0x4, R202 ;  /* 0x00000004f6027825 */ /* 0x040fe200078e02ca */
[----:B------:R-:W2:Y:S03]  /*5c2b0*/  LDL.LU R250, [R1+0x210] ;  /* 0x0002100001fa7983 */ /* 0x000ea60000300800 */
[C---:B-1----:R-:W-:Y:S01]  /*5c2c0*/  IMAD.WIDE R244, R246.reuse, 0x4, R200 ;  /* 0x00000004f6f47825 */ /* 0x042fe200078e02c8 */
[----:B------:R-:W2:Y:S04]  /*5c2d0*/  LDL.LU R249, [R1+0x1b0] ;  /* 0x0001b00001f97983 */ /* 0x000ea80000300800 */
[----:B---3--:R-:W3:Y:S04]  /*5c2e0*/  LDL.LU R235, [R1+0x1f5c] ;  /* 0x001f5c0001eb7983 */ /* 0x008ee80000300800 */
[----:B----4-:R-:W-:Y:S04]  /*5c2f0*/  @P4 STG.E desc[UR14][R240.64], R0 ;  /* 0x00000000f0004986 */ /* 0x010fe8000c10190e */
[----:B------:R-:W-:Y:S04]  /*5c300*/  @P5 STG.E desc[UR14][R2.64], R247 ;  /* 0x000000f702005986 */ /* 0x000fe8000c10190e */
[----:B------:R1:W-:Y:S04]  /*5c310*/  @P6 STG.E desc[UR14][R244.64], R248 ;  /* 0x000000f8f4006986 */ /* 0x0003e8000c10190e */
[----:B-1----:R-:W4:Y:S01]  /*5c320*/  LDL.LU R245, [R1+0x490] ;  /* 0x0004900001f57983 */ /* 0x002f220000300800 */
[----:B------:R-:W-:Y:S01]  /*5c330*/  ISETP.LT.AND P2, PT, R39, UR6, !P0 ;  /* 0x0000000627007c0c */ /* 0x000fe2000c741270 */
[C---:B------:R-:W-:Y:S01]  /*5c340*/  VIADD R0, R246.reuse, UR4 ;  /* 0x00000004f6007c36 */ /* 0x040fe20008000000 */
[----:B------:R-:W-:Y:S01]  /*5c350*/  ISETP.LT.AND P3, PT, R199, UR8, !P1 ;  /* 0x00000008c7007c0c */ /* 0x000fe2000cf61270 */
[----:B------:R-:W-:Y:S01]  /*5c360*/  IMAD.WIDE R246, R246, 0x4, R182 ;  /* 0x00000004f6f67825 */ /* 0x000fe200078e02b6 */
[----:B------:R-:W3:Y:S01]  /*5c370*/  LDL.LU R248, [R1+0x170] ;  /* 0x0001700001f87983 */ /* 0x000ee20000300800 */
[----:B------:R-:W-:Y:S01]  /*5c380*/  ISETP.LT.AND P4, PT, R215, UR10, !P1 ;  /* 0x0000000ad7007c0c */ /* 0x000fe2000cf81270 */
[----:B------:R-:W-:Y:S01]  /*5c390*/  ULDC UR4, c[0x0][0x22c] ;  /* 0x00008b0000047ab9 */ /* 0x000fe20000000800 */
[----:B------:R-:W-:Y:S01]  /*5c3a0*/  IADD3 R2, R179, 0x1a, RZ ;  /* 0x0000001ab3027810 */ /* 0x000fe20007ffe0ff */
[C---:B------:R-:W-:Y:S01]  /*5c3b0*/  IMAD.WIDE R242, R0.reuse, 0x4, R238 ;  /* 0x0000000400f27825 */ /* 0x040fe200078e02ee */
[----:B------:R-:W-:Y:S01]  /*5c3c0*/  ISETP.LT.AND P5, PT, R223, UR12, !P1 ;  /* 0x0000000cdf007c0c */ /* 0x000fe2000cfa1270 */
[----:B------:R-:W-:Y:S01]  /*5c3d0*/  ULDC UR6, c[0x0][0x228] ;  /* 0x00008a0000067ab9 */ /* 0x000fe20000000800 */
[----:B------:R-:W-:Y:S01]  /*5c3e0*/  ISETP.LT.AND P6, PT, R71, UR16, !P1 ;  /* 0x0000001047007c0c */ /* 0x000fe2000cfc1270 */
[----:B------:R-:W-:Y:S01]  /*5c3f0*/  IMAD.WIDE R240, R0, 0x4, R236 ;  /* 0x0000000400f07825 */ /* 0x000fe200078e02ec */
[----:B------:R-:W-:Y:S01]  /*5c400*/  ULDC UR8, c[0x0][0x228] ;  /* 0x00008a0000087ab9 */ /* 0x000fe20000000800 */
[----:B----4-:R1:W-:Y:S01]  /*5c410*/  @P2 STG.E desc[UR14][R246.64], R245 ;  /* 0x000000f5f6002986 */ /* 0x0103e2000c10190e */
[----:B------:R-:W-:Y:S01]  /*5c420*/  ISETP.GE.AND P0, PT, R2, UR4, PT ;  /* 0x0000000402007c0c */ /* 0x000fe2000bf06270 */
[----:B------:R-:W-:Y:S01]  /*5c430*/  ULDC UR4, c[0x0][0x228] ;  /* 0x00008a0000047ab9 */ /* 0x000fe20000000800 */
[----:B------:R-:W-:Y:S01]  /*5c440*/  ULDC UR10, c[0x0][0x228] ;  /* 0x00008a00000a7ab9 */ /* 0x000fe20000000800 */
[----:B------:R-:W-:Y:S01]  /*5c450*/  ULDC UR12, c[0x0][0x228] ;  /* 0x00008a00000c7ab9 */ /* 0x000fe20000000800 */
[----:B------:R-:W-:Y:S01]  /*5c460*/  ULDC UR16, c[0x0][0x228] ;  /* 0x00008a0000107ab9 */ /* 0x000fe20000000800 */
[----:B-1----:R-:W4:Y:S01]  /*5c470*/  LDL.LU R247, [R1+0x460] ;  /* 0x0004600001f77983 */ /* 0x002f220000300800 */
[----:B------:R-:W-:-:S04]  /*5c480*/  IMAD.WIDE R2, R0, 0x4, R180 ;  /* 0x0000000400027825 */ /* 0x000fc800078e02b4 */
[C---:B------:R-:W-:Y:S01]  /*5c490*/  IMAD.WIDE R244, R0.reuse, 0x4, R226 ;  /* 0x0000000400f47825 */ /* 0x040fe200078e02e2 */
[----:B------:R-:W-:Y:S01]  /*5c4a0*/  ISETP.LT.AND P2, PT, R147, UR8, !P1 ;  /* 0x0000000893007c0c */ /* 0x000fe2000cf41270 */
[----:B------:R-:W-:Y:S01]  /*5c4b0*/  ULDC UR8, c[0x0][0x228] ;  /* 0x00008a0000087ab9 */ /* 0x000fe20000000800 */
[----:B----4-:R1:W-:Y:S04]  /*5c4c0*/  @P3 STG.E desc[UR14][R242.64], R247 ;  /* 0x000000f7f2003986 */ /* 0x0103e8000c10190e */
[----:B--2---:R2:W-:Y:S01]  /*5c4d0*/  @P4 STG.E desc[UR14][R240.64], R251 ;  /* 0x000000fbf0004986 */ /* 0x0045e2000c10190e */
[----:B------:R-:W-:Y:S01]  /*5c4e0*/  ISETP.LT.AND P4, PT, R143, UR4, !P1 ;  /* 0x000000048f007c0c */ /* 0x000fe2000cf81270 */
[----:B------:R-:W-:Y:S02]  /*5c4f0*/  ULDC UR4, c[0x0][0x248] ;  /* 0x0000920000047ab9 */ /* 0x000fe40000000800 */
[----:B------:R4:W-:Y:S04]  /*5c500*/  @P5 STG.E desc[UR14][R2.64], R250 ;  /* 0x000000fa02005986 */ /* 0x0009e8000c10190e */
[----:B------:R3:W-:Y:S01]  /*5c510*/  @P6 STG.E desc[UR14][R244.64], R249 ;  /* 0x000000f9f4006986 */ /* 0x0007e2000c10190e */
[----:B------:R-:W-:Y:S01]  /*5c520*/  ISETP.LT.AND P3, PT, R211, UR6, !P1 ;  /* 0x00000006d3007c0c */ /* 0x000fe2000cf61270 */
[----:B-1----:R-:W-:-:S02]  /*5c530*/  IMAD.WIDE R242, R0, 0x4, R200 ;  /* 0x0000000400f27825 */ /* 0x002fc400078e02c8 */
[----:B--2---:R-:W2:Y:S01]  /*5c540*/  LDL.LU R251, [R1+0x444] ;  /* 0x0004440001fb7983 */ /* 0x004ea20000300800 */
[----:B------:R-:W-:Y:S01]  /*5c550*/  ISETP.LT.AND P1, PT, R39, UR10, !P1 ;  /* 0x0000000a27007c0c */ /* 0x000fe2000cf21270 */
[C---:B------:R-:W-:Y:S01]  /*5c560*/  IMAD.WIDE R240, R0.reuse, 0x4, R202 ;  /* 0x0000000400f07825 */ /* 0x040fe200078e02ca */
[----:B------:R-:W-:Y:S01]  /*5c570*/  ULDC UR6, c[0x0][0x228] ;  /* 0x00008a0000067ab9 */ /* 0x000fe20000000800 */
[----:B----4-:R-:W4:Y:S01]  /*5c580*/  LDL.LU R250, [R1+0x4b4] ;  /* 0x0004b40001fa7983 */ /* 0x010f220000300800 */
[C---:B------:R-:W-:Y:S01]  /*5c590*/  IADD3 R2, R0.reuse, UR4, RZ ;  /* 0x0000000400027c10 */ /* 0x040fe2000fffe0ff */
[----:B------:R-:W-:Y:S01]  /*5c5a0*/  ULDC UR4, c[0x0][0x228] ;  /* 0x00008a0000047ab9 */ /* 0x000fe20000000800 */
[----:B------:R-:W-:Y:S01]  /*5c5b0*/  ISETP.LT.AND P5, PT, R199, UR12, !P0 ;  /* 0x0000000cc7007c0c */ /* 0x000fe2000c7a1270 */
[----:B---3--:R-:W-:Y:S01]  /*5c5c0*/  IMAD.WIDE R244, R0, 0x4, R224 ;  /* 0x0000000400f47825 */ /* 0x008fe200078e02e0 */
[----:B------:R-:W3:Y:S01]  /*5c5d0*/  LDL.LU R249, [R1+0x4a4] ;  /* 0x0004a40001f97983 */ /* 0x000ee20000300800 */
[----:B------:R-:W-:Y:S01]  /*5c5e0*/  ISETP.LT.AND P6, PT, R215, UR6, !P0 ;  /* 0x00000006d7007c0c */ /* 0x000fe2000c7c1270 */
[----:B------:R-:W-:Y:S01]  /*5c5f0*/  ULDC UR6, c[0x0][0x228] ;  /* 0x00008a0000067ab9 */ /* 0x000fe20000000800 */
[----:B------:R-:W-:Y:S01]  /*5c600*/  IMAD.WIDE R246, R2, 0x4, R238 ;  /* 0x0000000402f67825 */ /* 0x000fe200078e02ee */
[----:B------:R1:W-:Y:S01]  /*5c610*/  @P4 STG.E desc[UR14][R244.64], R248 ;  /* 0x000000f8f4004986 */ /* 0x0003e2000c10190e */
[----:B------:R-:W-:Y:S01]  /*5c620*/  ULDC UR10, c[0x0][0x228] ;  /* 0x00008a00000a7ab9 */ /* 0x000fe20000000800 */
[----:B------:R-:W-:-:S02]  /*5c630*/  ULDC UR12, c[0x0][0x228] ;  /* 0x00008a00000c7ab9 */ /* 0x000fc40000000800 */
[----:B------:R-:W3:Y:S04]  /*5c640*/  LDL.LU R3, [R1+0x474] ;  /* 0x0004740001037983 */ /* 0x000ee80000300800 */
[----:B-1----:R-:W3:Y:S01]  /*5c650*/  LDL.LU R248, [R1+0x434] ;  /* 0x0004340001f87983 */ /* 0x002ee20000300800 */
[----:B------:R-:W-:-:S03]  /*5c660*/  IMAD.WIDE R244, R0, 0x4, R182 ;  /* 0x0000000400f47825 */ /* 0x000fc600078e02b6 */
[----:B------:R-:W2:Y:S04]  /*5c670*/  LDL.LU R0, [R1+0x454] ;  /* 0x0004540001007983 */ /* 0x000ea80000300800 */
[----:B------:R-:W-:Y:S04]  /*5c680*/  @P3 STG.E desc[UR14][R240.64], R232 ;  /* 0x000000e8f0003986 */ /* 0x000fe8000c10190e */
[----:B------:R-:W-:Y:S04]  /*5c690*/  @P2 STG.E desc[UR14][R242.64], R228 ;  /* 0x000000e4f2002986 */ /* 0x000fe8000c10190e */
[----:B------:R1:W-:Y:S04]  /*5c6a0*/  @P1 STG.E desc[UR14][R244.64], R216 ;  /* 0x000000d8f4001986 */ /* 0x0003e8000c10190e */
[----:B-1----:R-:W3:Y:S01]  /*5c6b0*/  LDL.LU R216, [R1+0x484] ;  /* 0x0004840001d87983 */ /* 0x002ee20000300800 */
[C---:B------:R-:W-:Y:S01]  /*5c6c0*/  IMAD.WIDE R240, R2.reuse, 0x4, R236 ;  /* 0x0000000402f07825 */ /* 0x040fe200078e02ec */
[----:B------:R-:W-:Y:S01]  /*5c6d0*/  ISETP.LT.AND P2, PT, R223, UR4, !P0 ;  /* 0x00000004df007c0c */ /* 0x000fe2000c741270 */
[----:B------:R-:W-:Y:S01]  /*5c6e0*/  ULDC UR4, c[0x0][0x228] ;  /* 0x00008a0000047ab9 */ /* 0x000fe20000000800 */
[----:B------:R-:W-:Y:S01]  /*5c6f0*/  ISETP.LT.AND P3, PT, R71, UR6, !P0 ;  /* 0x0000000647007c0c */ /* 0x000fe2000c761270 */
[----:B------:R-:W3:Y:S01]  /*5c700*/  LDL.LU R228, [R1+0x494] ;  /* 0x0004940001e47983 */ /* 0x000ee20000300800 */
[----:B------:R-:W-:Y:S01]  /*5c710*/  ISETP.LT.AND P4, PT, R143, UR8, !P0 ;  /* 0x000000088f007c0c */ /* 0x000fe2000c781270 */
[C---:B------:R-:W-:Y:S01]  /*5c720*/  IMAD.WIDE R244, R2.reuse, 0x4, R226 ;  /* 0x0000000402f47825 */ /* 0x040fe200078e02e2 */
[----:B------:R-:W-:Y:S01]  /*5c730*/  ULDC UR6, c[0x0][0x228] ;  /* 0x00008a0000067ab9 */ /* 0x000fe20000000800 */
[----:B------:R-:W3:Y:S01]  /*5c740*/  LDL.LU R232, [R1+0x464] ;  /* 0x0004640001e87983 */ /* 0x000ee20000300800 */
[----:B------:R-:W-:Y:S01]  /*5c750*/  ULDC UR8, c[0x0][0x228] ;  /* 0x00008a0000087ab9 */ /* 0x000fe20000000800 */
[----:B------:R-:W-:-:S02]  /*5c760*/  IMAD.WIDE R242, R2, 0x4, R224 ;  /* 0x0000000402f27825 */ /* 0x000fc400078e02e0 */
[----:B--2---:R1:W-:Y:S01]  /*5c770*/  @P5 STG.E desc[UR14][R246.64], R0 ;  /* 0x00000000f6005986 */ /* 0x0043e2000c10190e */
[----:B------:R-:W-:Y:S01]  /*5c780*/  ISETP.LT.AND P5, PT, R211, UR10, !P0 ;  /* 0x0000000ad3007c0c */ /* 0x000fe2000c7a1270 */
[----:B------:R-:W-:Y:S02]  /*5c790*/  ULDC UR10, c[0x0][0x228] ;  /* 0x00008a00000a7ab9 */ /* 0x000fe40000000800 */
[----:B------:R2:W-:Y:S01]  /*5c7a0*/  @P6 STG.E desc[UR14][R240.64], R251 ;  /* 0x000000fbf0006986 */ /* 0x0005e2000c10190e */
[----:B------:R-:W-:Y:S01]  /*5c7b0*/  ISETP.LT.AND P6, PT, R147, UR4, !P0 ;  /* 0x0000000493007c0c */ /* 0x000fe2000c7c1270 */
[----:B------:R-:W-:Y:S01]  /*5c7c0*/  ULDC UR4, c[0x0][0x22c] ;  /* 0x00008b0000047ab9 */ /* 0x000fe20000000800 */
[C---:B-1----:R-:W-:Y:S01]  /*5c7d0*/  IMAD.WIDE R246, R2.reuse, 0x4, R180 ;  /* 0x0000000402f67825 */ /* 0x042fe200078e02b4 */
[----:B--2---:R-:W2:Y:S03]  /*5c7e0*/  LDL.LU R251, [R1+0x424] ;  /* 0x0004240001fb7983 */ /* 0x004ea60000300800 */
[C---:B------:R-:W-:Y:S01]  /*5c7f0*/  IMAD.WIDE R240, R2.reuse, 0x4, R202 ;  /* 0x0000000402f07825 */ /* 0x040fe200078e02ca */
[----:B----4-:R1:W-:Y:S04]  /*5c800*/  @P2 STG.E desc[UR14][R246.64], R250 ;  /* 0x000000faf6002986 */ /* 0x0103e8000c10190e */
[----:B---3--:R3:W-:Y:S04]  /*5c810*/  @P3 STG.E desc[UR14][R244.64], R249 ;  /* 0x000000f9f4003986 */ /* 0x0087e8000c10190e */
[----:B------:R-:W-:Y:S01]  /*5c820*/  @P4 STG.E desc[UR14][R242.64], R216 ;  /* 0x000000d8f2004986 */ /* 0x000fe2000c10190e */
[----:B-1----:R-:W-:-:S03]  /*5c830*/  IMAD.WIDE R246, R2, 0x4, R200 ;  /* 0x0000000402f67825 */ /* 0x002fc600078e02c8 */
[----:B------:R-:W4:Y:S04]  /*5c840*/  LDL.LU R250, [R1+0x214] ;  /* 0x0002140001fa7983 */ /* 0x000f280000300800 */
[----:B------:R-:W-:Y:S04]  /*5c850*/  @P5 STG.E desc[UR14][R240.64], R3 ;  /* 0x00000003f0005986 */ /* 0x000fe8000c10190e */
[----:B---3--:R-:W3:Y:S04]  /*5c860*/  LDL.LU R249, [R1+0x1b4] ;  /* 0x0001b40001f97983 */ /* 0x008ee80000300800 */
[----:B------:R1:W-:Y:S04]  /*5c870*/  @P6 STG.E desc[UR14][R246.64], R248 ;  /* 0x000000f8f6006986 */ /* 0x0003e8000c10190e */
[----:B-1----:R-:W3:Y:S01]  /*5c880*/  LDL.LU R248, [R1+0x174] ;  /* 0x0001740001f87983 */ /* 0x002ee20000300800 */
        /* <DEDUP_REMOVED lines=10> */
[----:B------:R-:W-:Y:S01]  /*5c930*/  ULDC UR4, c[0x0][0x22c] ;  /* 0x00008b0000047ab9 */ /* 0x000fe20000000800 */
[----:B------:R1:W-:Y:S01]  /*5c940*/  @P2 STG.E desc[UR14][R244.64], R228 ;  /* 0x000000e4f4002986 */ /* 0x0003e2000c10190e */
[----:B------:R-:W-:Y:S01]  /*5c950*/  ISETP.LT.AND P5, PT, R223, UR12, !P1 ;  /* 0x0000000cdf007c0c */ /* 0x000fe2000cfa1270 */
[C---:B------:R-:W-:Y:S01]  /*5c960*/  IMAD.WIDE R242, R0.reuse, 0x4, R238 ;  /* 0x0000000400f27825 */ /* 0x040fe200078e02ee */
[----:B------:R-:W-:Y:S01]  /*5c970*/  ISETP.GE.AND P0, PT, R3, UR4, PT ;  /* 0x0000000403007c0c */ /* 0x000fe2000bf06270 */
[----:B------:R-:W-:Y:S01]  /*5c980*/  ULDC UR4, c[0x0][0x228] ;  /* 0x00008a0000047ab9 */ /* 0x000fe20000000800 */
[----:B------:R-:W-:Y:S01]  /*5c990*/  ISETP.LT.AND P6, PT, R71, UR16, !P1 ;  /* 0x0000001047007c0c */ /* 0x000fe2000cfc1270 */
[C---:B------:R-:W-:Y:S01]  /*5c9a0*/  IMAD.WIDE R240, R0.reuse, 0x4, R236 ;  /* 0x0000000400f07825 */ /* 0x040fe200078e02ec */
[----:B------:R-:W-:Y:S01]  /*5c9b0*/  ULDC UR8, c[0x0][0x228] ;  /* 0x00008a0000087ab9 */ /* 0x000fe20000000800 */
[----:B------:R1:W-:Y:S01]  /*5c9c0*/  @P3 STG.E desc[UR14][R242.64], R232 ;  /* 0x000000e8f2003986 */ /* 0x0003e2000c10190e */
[----:B------:R-:W-:Y:S01]  /*5c9d0*/  ULDC UR10, c[0x0][0x228] ;  /* 0x00008a00000a7ab9 */ /* 0x000fe20000000800 */
[----:B------:R-:W-:Y:S01]  /*5c9e0*/  ISETP.LT.AND P3, PT, R211, UR6, !P1 ;  /* 0x00000006d3007c0c */ /* 0x000fe2000cf61270 */
[C---:B------:R-:W-:Y:S01]  /*5c9f0*/  IMAD.WIDE R2, R0.reuse, 0x4, R180 ;  /* 0x0000000400027825 */ /* 0x040fe200078e02b4 */
[----:B------:R-:W-:Y:S01]  /*5ca00*/  ISETP.LT.AND P2, PT, R147, UR8, !P1 ;  /* 0x0000000893007c0c */ /* 0x000fe2000cf41270 */
[----:B------:R-:W-:Y:S01]  /*5ca10*/  ULDC UR12, c[0x0][0x228] ;  /* 0x00008a00000c7ab9 */ /* 0x000fe20000000800 */
[----:B------:R-:W-:Y:S01]  /*5ca20*/  ULDC UR6, c[0x0][0x228] ;  /* 0x00008a0000067ab9 */ /* 0x000fe20000000800 */
[C---:B-1----:R-:W-:Y:S01]  /*5ca30*/  IMAD.WIDE R244, R0.reuse, 0x4, R226 ;  /* 0x0000000400f47825 */ /* 0x042fe200078e02e2 */
[----:B------:R-:W-:Y:S01]  /*5ca40*/  ULDC UR8, c[0x0][0x228] ;  /* 0x00008a0000087ab9 */ /* 0x000fe20000000800 */
[----:B------:R-:W-:Y:S01]  /*5ca50*/  ULDC UR16, c[0x0][0x228] ;  /* 0x00008a0000107ab9 */ /* 0x000fe20000000800 */
[----:B------:R-:W3:Y:S01]  /*5ca60*/  LDL.LU R232, [R1+0x458] ;  /* 0x0004580001e87983 */ /* 0x000ee20000300800 */
[----:B------:R-:W-:-:S03]  /*5ca70*/  IMAD.WIDE R242, R0, 0x4, R224 ;  /* 0x0000000400f27825 */ /* 0x000fc600078e02e0 */
[----:B--2---:R1:W-:Y:S01]  /*5ca80*/  @P4 STG.E desc[UR14][R240.64], R251 ;  /* 0x000000fbf0004986 */ /* 0x0043e2000c10190e */
[----:B------:R-:W-:Y:S01]  /*5ca90*/  ISETP.LT.AND P4, PT, R143, UR4, !P1 ;  /* 0x000000048f007c0c */ /* 0x000fe2000cf81270 */
[----:B------:R-:W-:Y:S01]  /*5caa0*/  ULDC UR4, c[0x0][0x248] ;  /* 0x0000920000047ab9 */ /* 0x000fe20000000800 */
[----:B------:R-:W-:Y:S01]  /*5cab0*/  ISETP.LT.AND P1, PT, R39, UR10, !P1 ;  /* 0x0000000a27007c0c */ /* 0x000fe2000cf21270 */
[----:B------:R-:W-:Y:S01]  /*5cac0*/  ULDC UR10, c[0x0][0x228] ;  /* 0x00008a00000a7ab9 */ /* 0x000fe20000000800 */
[----:B-1----:R-:W2:Y:S01]  /*5cad0*/  LDL.LU R251, [R1+0x448] ;  /* 0x0004480001fb7983 */ /* 0x002ea20000300800 */
[----:B------:R-:W-:-:S03]  /*5cae0*/  IMAD.WIDE R240, R0, 0x4, R200 ;  /* 0x0000000400f07825 */ /* 0x000fc600078e02c8 */
[----:B----4-:R1:W-:Y:S04]  /*5caf0*/  @P5 STG.E desc[UR14][R2.64], R250 ;  /* 0x000000fa02005986 */ /* 0x0103e8000c10190e */
[----:B---3--:R3:W-:Y:S01]  /*5cb00*/  @P6 STG.E desc[UR14][R244.64], R249 ;  /* 0x000000f9f4006986 */ /* 0x0087e2000c10190e */
[----:B-1----:R-:W-:-:S03]  /*5cb10*/  IMAD.WIDE R2, R0, 0x4, R202 ;  /* 0x0000000400027825 */ /* 0x002fc600078e02ca */
[----:B------:R-:W4:Y:S04]  /*5cb20*/  LDL.LU R250, [R1+0x4b8] ;  /* 0x0004b80001fa7983 */ /* 0x000f280000300800 */
[----:B---3--:R-:W3:Y:S04]  /*5cb30*/  LDL.LU R249, [R1+0x4a8] ;  /* 0x0004a80001f97983 */ /* 0x008ee80000300800 */
[----:B------:R1:W-:Y:S04]  /*5cb40*/  @P4 STG.E desc[UR14][R242.64], R248 ;  /* 0x000000f8f2004986 */ /* 0x0003e8000c10190e */
[----:B------:R-:W-:Y:S04]  /*5cb50*/  @P3 STG.E desc[UR14][R2.64], R233 ;  /* 0x000000e902003986 */ /* 0x000fe8000c10190e */
[----:B------:R-:W-:Y:S01]  /*5cb60*/  @P2 STG.E desc[UR14][R240.64], R229 ;  /* 0x000000e5f0002986 */ /* 0x000fe2000c10190e */
[----:B-1----:R-:W-:-:S03]  /*5cb70*/  IMAD.WIDE R242, R0, 0x4, R182 ;  /* 0x0000000400f27825 */ /* 0x002fc600078e02b6 */
[----:B------:R-:W3:Y:S04]  /*5cb80*/  LDL.LU R248, [R1+0x438] ;  /* 0x0004380001f87983 */ /* 0x000ee80000300800 */
[----:B------:R1:W-:Y:S04]  /*5cb90*/  @P1 STG.E desc[UR14][R242.64], R217 ;  /* 0x000000d9f2001986 */ /* 0x0003e8000c10190e */
[----:B-1----:R-:W3:Y:S04]  /*5cba0*/  LDL.LU R242, [R1+0x488] ;  /* 0x0004880001f27983 */ /* 0x002ee80000300800 */
[----:B------:R-:W3:Y:S01]  /*5cbb0*/  LDL.LU R243, [R1+0x478] ;  /* 0x0004780001f37983 */ /* 0x000ee20000300800 */
[----:B------:R-:W-:Y:S01]  /*5cbc0*/  ISETP.LT.AND P5, PT, R199, UR12, !P0 ;  /* 0x0000000cc7007c0c */ /* 0x000fe2000c7a1270 */
[----:B------:R-:W-:Y:S01]  /*5cbd0*/  ULDC UR12, c[0x0][0x228] ;  /* 0x00008a00000c7ab9 */ /* 0x000fe20000000800 */
[----:B------:R-:W-:Y:S01]  /*5cbe0*/  ISETP.LT.AND P6, PT, R215, UR6, !P0 ;  /* 0x00000006d7007c0c */ /* 0x000fe2000c7c1270 */
[----:B------:R-:W-:Y:S01]  /*5cbf0*/  ULDC UR6, c[0x0][0x228] ;  /* 0x00008a0000067ab9 */ /* 0x000fe20000000800 */
[----:B------:R-:W-:Y:S01]  /*5cc00*/  IADD3 R216, R0, UR4, RZ ;  /* 0x0000000400d87c10 */ /* 0x000fe2000fffe0ff */
[----:B------:R-:W-:Y:S01]  /*5cc10*/  ULDC UR4, c[0x0][0x228] ;  /* 0x00008a0000047ab9 */ /* 0x000fe20000000800 */
[----:B------:R-:W-:Y:S01]  /*5cc20*/  ISETP.LT.AND P3, PT, R71, UR6, !P0 ;  /* 0x0000000647007c0c */ /* 0x000fe2000c761270 */
[----:B------:R-:W3:Y:S01]  /*5cc30*/  LDL.LU R246, [R1+0x498] ;  /* 0x0004980001f67983 */ /* 0x000ee20000300800 */
[----:B------:R-:W-:Y:S01]  /*5cc40*/  ISETP.LT.AND P2, PT, R223, UR4, !P0 ;  /* 0x00000004df007c0c */ /* 0x000fe2000c741270 */
[C---:B------:R-:W-:Y:S01]  /*5cc50*/  IMAD.WIDE R244, R216.reuse, 0x4, R238 ;  /* 0x00000004d8f47825 */ /* 0x040fe200078e02ee */
[----:B------:R-:W-:Y:S01]  /*5cc60*/  ULDC UR4, c[0x0][0x228] ;  /* 0x00008a0000047ab9 */ /* 0x000fe20000000800 */
[----:B------:R-:W-:Y:S01]  /*5cc70*/  ISETP.LT.AND P4, PT, R143, UR8, !P0 ;  /* 0x000000088f007c0c */ /* 0x000fe2000c781270 */
[----:B------:R-:W3:Y:S01]  /*5cc80*/  LDL.LU R247, [R1+0x468] ;  /* 0x0004680001f77983 */ /* 0x000ee20000300800 */
[C---:B------:R-:W-:Y:S01]  /*5cc90*/  IMAD.WIDE R2, R216.reuse, 0x4, R236 ;  /* 0x00000004d8027825 */ /* 0x040fe200078e02ec */
[----:B------:R-:W-:Y:S01]  /*5cca0*/  ULDC UR6, c[0x0][0x228] ;  /* 0x00008a0000067ab9 */ /* 0x000fe20000000800 */
[----:B------:R-:W-:Y:S01]  /*5ccb0*/  ULDC UR8, c[0x0][0x228] ;  /* 0x00008a0000087ab9 */ /* 0x000fe20000000800 */
[----:B------:R1:W-:Y:S01]  /*5ccc0*/  @P5 STG.E desc[UR14][R244.64], R232 ;  /* 0x000000e8f4005986 */ /* 0x0003e2000c10190e */
[----:B------:R-:W-:Y:S01]  /*5ccd0*/  ISETP.LT.AND P5, PT, R211, UR10, !P0 ;  /* 0x0000000ad3007c0c */ /* 0x000fe2000c7a1270 */
[----:B------:R-:W-:Y:S01]  /*5cce0*/  IMAD.WIDE R240, R216, 0x4, R180 ;  /* 0x00000004d8f07825 */ /* 0x000fe200078e02b4 */
[----:B------:R-:W-:-:S03]  /*5ccf0*/  ULDC UR10, c[0x0][0x228] ;  /* 0x00008a00000a7ab9 */ /* 0x000fc60000000800 */
[----:B------:R-:W-:-:S04]  /*5cd00*/  IMAD.WIDE R228, R216, 0x4, R224 ;  /* 0x00000004d8e47825 */ /* 0x000fc800078e02e0 */
[C---:B-1----:R-:W-:Y:S01]  /*5cd10*/  IMAD.WIDE R232, R216.reuse, 0x4, R226 ;  /* 0x00000004d8e87825 */ /* 0x042fe200078e02e2 */
[----:B--2---:R1:W-:Y:S01]  /*5cd20*/  @P6 STG.E desc[UR14][R2.64], R251 ;  /* 0x000000fb02006986 */ /* 0x0043e2000c10190e */
[----:B------:R-:W-:Y:S02]  /*5cd30*/  ISETP.LT.AND P6, PT, R147, UR4, !P0 ;  /* 0x0000000493007c0c */ /* 0x000fe4000c7c1270 */
[----:B------:R-:W-:Y:S01]  /*5cd40*/  VIADD R0, R179, 0x1d ;  /* 0x0000001db3007836 */ /* 0x000fe20000000000 */
[----:B------:R-:W-:Y:S01]  /*5cd50*/  ULDC UR4, c[0x0][0x22c] ;  /* 0x00008b0000047ab9 */ /* 0x000fe20000000800 */
[----:B-1----:R-:W2:Y:S01]  /*5cd60*/  LDL.LU R251, [R1+0x428] ;  /* 0x0004280001fb7983 */ /* 0x002ea20000300800 */
[----:B------:R-:W-:-:S03]  /*5cd70*/  IMAD.WIDE R2, R216, 0x4, R202 ;  /* 0x00000004d8027825 */ /* 0x000fc600078e02ca */
[----:B----4-:R1:W-:Y:S04]  /*5cd80*/  @P2 STG.E desc[UR14][R240.64], R250 ;  /* 0x000000faf0002986 */ /* 0x0103e8000c10190e */
[----:B---3--:R3:W-:Y:S04]  /*5cd90*/  @P3 STG.E desc[UR14][R232.64], R249 ;  /* 0x000000f9e8003986 */ /* 0x0087e8000c10190e */
[----:B-1----:R-:W4:Y:S01]  /*5cda0*/  LDL.LU R250, [R1+0x218] ;  /* 0x0002180001fa7983 */ /* 0x002f220000300800 */
[----:B------:R-:W-:-:S03]  /*5cdb0*/  IMAD.WIDE R240, R216, 0x4, R200 ;  /* 0x00000004d8f07825 */ /* 0x000fc600078e02c8 */
[----:B---3--:R-:W3:Y:S04]  /*5cdc0*/  LDL.LU R249, [R1+0x1b8] ;  /* 0x0001b80001f97983 */ /* 0x008ee80000300800 */
[----:B------:R-:W-:Y:S04]  /*5cdd0*/  @P4 STG.E desc[UR14][R228.64], R242 ;  /* 0x000000f2e4004986 */ /* 0x000fe8000c10190e */
[----:B------:R-:W-:Y:S04]  /*5cde0*/  @P5 STG.E desc[UR14][R2.64], R243 ;  /* 0x000000f302005986 */ /* 0x000fe8000c10190e */
[----:B------:R1:W-:Y:S04]  /*5cdf0*/  @P6 STG.E desc[UR14][R240.64], R248 ;  /* 0x000000f8f0006986 */ /* 0x0003e8000c10190e */
[----:B-1----:R-:W3:Y:S01]  /*5ce00*/  LDL.LU R248, [R1+0x178] ;  /* 0x0001780001f87983 */ /* 0x002ee20000300800 */
[----:B------:R-:W-:Y:S01]  /*5ce10*/  ISETP.GE.AND P1, PT, R0, UR4, PT ;  /* 0x0000000400007c0c */ /* 0x000fe2000bf26270 */
[----:B------:R-:W-:Y:S01]  /*5ce20*/  ULDC UR4, c[0x0][0x248] ;  /* 0x0000920000047ab9 */ /* 0x000fe20000000800 */
[----:B------:R-:W-:-:S02]  /*5ce30*/  ISETP.LT.AND P2, PT, R39, UR6, !P0 ;  /* 0x0000000627007c0c */ /* 0x000fc4000c741270 */
[----:B------:R-:W-:Y:S02]  /*5ce40*/  ISETP.LT.AND P3, PT, R199, UR8, !P1 ;  /* 0x00000008c7007c0c */ /* 0x000fe4000cf61270 */
        /* <DEDUP_REMOVED lines=8> */
[----:B------:R-:W-:Y:S01]  /*5ced0*/  ULDC UR6, c[0x0][0x228] ;  /* 0x00008a0000067ab9 */ /* 0x000fe20000000800 */
[----:B------:R-:W-:Y:S01]  /*5cee0*/  ULDC UR8, c[0x0][0x228] ;  /* 0x00008a0000087ab9 */ /* 0x000fe20000000800 */
[----:B------:R-:W-:Y:S01]  /*5cef0*/  ULDC UR10, c[0x0][0x228] ;  /* 0x00008a00000a7ab9 */ /* 0x000fe20000000800 */
[----:B------:R-:W-:Y:S01]  /*5cf00*/  IMAD.WIDE R216, R0, 0x4, R236 ;  /* 0x0000000400d87825 */ /* 0x000fe200078e02ec */
[----:B------:R-:W-:Y:S01]  /*5cf10*/  ISETP.GE.AND P0, PT, R2, UR4, PT ;  /* 0x0000000402007c0c */ /* 0x000fe2000bf06270 */
[----:B------:R1:W-:Y:S01]  /*5cf20*/  @P2 STG.E desc[UR14][R232.64], R246 ;  /* 0x000000f6e8002986 */ /* 0x0003e2000c10190e */
[----:B------:R-:W-:Y:S01]  /*5cf30*/  ULDC UR4, c[0x0][0x228] ;  /* 0x00008a0000047ab9 */ /* 0x000fe20000000800 */
[C---:B------:R-:W-:Y:S01]  /*5cf40*/  IMAD.WIDE R2, R0.reuse, 0x4, R180 ;  /* 0x0000000400027825 */ /* 0x040fe200078e02b4 */
[----:B------:R-:W-:Y:S01]  /*5cf50*/  ULDC UR12, c[0x0][0x228] ;  /* 0x00008a00000c7ab9 */ /* 0x000fe20000000800 */
[----:B------:R1:W-:Y:S01]  /*5cf60*/  @P3 STG.E desc[UR14][R228.64], R247 ;  /* 0x000000f7e4003986 */ /* 0x0003e2000c10190e */
[----:B------:R-:W-:Y:S01]  /*5cf70*/  ULDC UR16, c[0x0][0x228] ;  /* 0x00008a0000107ab9 */ /* 0x000fe20000000800 */
[----:B-1----:R-:W-:-:S02]  /*5cf80*/  IMAD.WIDE R232, R0, 0x4, R226 ;  /* 0x0000000400e87825 */ /* 0x002fc400078e02e2 */
[----:B------:R-:W3:Y:S04]  /*5cf90*/  LDL.LU R247, [R1+0x45c] ;  /* 0x00045c0001f77983 */ /* 0x000ee80000300800 */
[----:B--2---:R1:W-:Y:S01]  /*5cfa0*/  @P4 STG.E desc[UR14][R216.64], R251 ;  /* 0x000000fbd8004986 */ /* 0x0043e2000c10190e */
[----:B------:R-:W-:Y:S02]  /*5cfb0*/  ISETP.LT.AND P4, PT, R143, UR4, !P1 ;  /* 0x000000048f007c0c */ /* 0x000fe4000cf81270 */
[----:B------:R-:W-:Y:S01]  /*5cfc0*/  ISETP.LT.AND P2, PT, R147, UR8, !P1 ;  /* 0x0000000893007c0c */ /* 0x000fe2000cf41270 */
[C---:B------:R-:W-:Y:S01]  /*5cfd0*/  IMAD.WIDE R228, R0.reuse, 0x4, R200 ;  /* 0x0000000400e47825 */ /* 0x040fe200078e02c8 */
[----:B------:R-:W-:Y:S01]  /*5cfe0*/  ISETP.LT.AND P3, PT, R211, UR6, !P1 ;  /* 0x00000006d3007c0c */ /* 0x000fe2000cf61270 */
[----:B------:R-:W-:Y:S01]  /*5cff0*/  ULDC UR4, c[0x0][0x248] ;  /* 0x0000920000047ab9 */ /* 0x000fe20000000800 */
[----:B-1----:R-:W2:Y:S04]  /*5d000*/  LDL.LU R251, [R1+0x44c] ;  /* 0x00044c0001fb7983 */ /* 0x002ea80000300800 */
[----:B----4-:R-:W-:Y:S01]  /*5d010*/  @P5 STG.E desc[UR14][R2.64], R250 ;  /* 0x000000fa02005986 */ /* 0x010fe2000c10190e */
[C---:B------:R-:W-:Y:S01]  /*5d020*/  IMAD.WIDE R216, R0.reuse, 0x4, R202 ;  /* 0x0000000400d87825 */ /* 0x040fe200078e02ca */
[----:B------:R-:W-:Y:S01]  /*5d030*/  ULDC UR6, c[0x0][0x228] ;  /* 0x00008a0000067ab9 */ /* 0x000fe20000000800 */
[----:B------:R-:W-:Y:S01]  /*5d040*/  ULDC UR8, c[0x0][0x228] ;  /* 0x00008a0000087ab9 */ /* 0x000fe20000000800 */
[----:B---3--:R1:W-:Y:S04]  /*5d050*/  @P6 STG.E desc[UR14][R232.64], R249 ;  /* 0x000000f9e8006986 */ /* 0x0083e8000c10190e */
[----:B-1----:R-:W3:Y:S01]  /*5d060*/  LDL.LU R249, [R1+0x4bc] ;  /* 0x0004bc0001f97983 */ /* 0x002ee20000300800 */
[----:B------:R-:W-:-:S05]  /*5d070*/  IMAD.WIDE R232, R0, 0x4, R224 ;  /* 0x0000000400e87825 */ /* 0x000fca00078e02e0 */
[----:B------:R1:W-:Y:S04]  /*5d080*/  @P4 STG.E desc[UR14][R232.64], R248 ;  /* 0x000000f8e8004986 */ /* 0x0003e8000c10190e */
[----:B-1----:R-:W4:Y:S01]  /*5d090*/  LDL.LU R248, [R1+0x4ac] ;  /* 0x0004ac0001f87983 */ /* 0x002f220000300800 */
[----:B------:R-:W-:Y:S02]  /*5d0a0*/  ISETP.LT.AND P1, PT, R39, UR10, !P1 ;  /* 0x0000000a27007c0c */ /* 0x000fe4000cf21270 */
[----:B------:R-:W-:Y:S01]  /*5d0b0*/  ISETP.LT.AND P5, PT, R199, UR12, !P0 ;  /* 0x0000000cc7007c0c */ /* 0x000fe2000c7a1270 */
[----:B------:R1:W-:Y:S01]  /*5d0c0*/  @P3 STG.E desc[UR14][R216.64], R234 ;  /* 0x000000ead8003986 */ /* 0x0003e2000c10190e */
[C---:B------:R-:W-:Y:S01]  /*5d0d0*/  IADD3 R2, R0.reuse, UR4, RZ ;  /* 0x0000000400027c10 */ /* 0x040fe2000fffe0ff */
[----:B------:R-:W-:Y:S01]  /*5d0e0*/  ULDC UR4, c[0x0][0x228] ;  /* 0x00008a0000047ab9 */ /* 0x000fe20000000800 */
[----:B------:R-:W-:Y:S01]  /*5d0f0*/  ISETP.LT.AND P6, PT, R215, UR6, !P0 ;  /* 0x00000006d7007c0c */ /* 0x000fe2000c7c1270 */
[----:B------:R-:W4:Y:S01]  /*5d100*/  LDL.LU R242, [R1+0x48c] ;  /* 0x00048c0001f27983 */ /* 0x000f220000300800 */
[----:B------:R-:W-:Y:S01]  /*5d110*/  IMAD.WIDE R232, R0, 0x4, R182 ;  /* 0x0000000400e87825 */ /* 0x000fe200078e02b6 */
[----:B------:R-:W-:Y:S01]  /*5d120*/  ULDC UR6, c[0x0][0x228] ;  /* 0x00008a0000067ab9 */ /* 0x000fe20000000800 */
[----:B------:R-:W-:Y:S01]  /*5d130*/  ULDC UR10, c[0x0][0x228] ;  /* 0x00008a00000a7ab9 */ /* 0x000fe20000000800 */
[----:B------:R-:W-:Y:S01]  /*5d140*/  @P2 STG.E desc[UR14][R228.64], R230 ;  /* 0x000000e6e4002986 */ /* 0x000fe2000c10190e */
[----:B------:R-:W-:Y:S01]  /*5d150*/  ISETP.LT.AND P2, PT, R223, UR4, !P0 ;  /* 0x00000004df007c0c */ /* 0x000fe2000c741270 */
[C---:B------:R-:W-:Y:S01]  /*5d160*/  IMAD.WIDE R240, R2.reuse, 0x4, R238 ;  /* 0x0000000402f07825 */ /* 0x040fe200078e02ee */
[----:B------:R-:W-:Y:S01]  /*5d170*/  ISETP.LT.AND P4, PT, R143, UR8, !P0 ;  /* 0x000000088f007c0c */ /* 0x000fe2000c781270 */
[----:B------:R-:W4:Y:S01]  /*5d180*/  LDL.LU R243, [R1+0x47c] ;  /* 0x00047c0001f37983 */ /* 0x000f220000300800 */
[----:B------:R-:W-:Y:S01]  /*5d190*/  ISETP.LT.AND P3, PT, R71, UR6, !P0 ;  /* 0x0000000647007c0c */ /* 0x000fe2000c761270 */
[----:B-1----:R-:W-:Y:S01]  /*5d1a0*/  IMAD.WIDE R216, R2, 0x4, R236 ;  /* 0x0000000402d87825 */ /* 0x002fe200078e02ec */
[----:B------:R-:W-:Y:S01]  /*5d1b0*/  ULDC UR4, c[0x0][0x228] ;  /* 0x00008a0000047ab9 */ /* 0x000fe20000000800 */
[----:B------:R-:W-:Y:S01]  /*5d1c0*/  @P1 STG.E desc[UR14][R232.64], R218 ;  /* 0x000000dae8001986 */ /* 0x000fe2000c10190e */
[----:B------:R-:W-:Y:S01]  /*5d1d0*/  ULDC UR6, c[0x0][0x228] ;  /* 0x00008a0000067ab9 */ /* 0x000fe20000000800 */
[----:B------:R-:W-:Y:S01]  /*5d1e0*/  VIADD R0, R179, 0x1f ;  /* 0x0000001fb3007836 */ /* 0x000fe20000000000 */
[----:B------:R-:W-:Y:S01]  /*5d1f0*/  ULDC UR8, c[0x0][0x228] ;  /* 0x00008a0000087ab9 */ /* 0x000fe20000000800 */
[----:B------:R-:W4:Y:S01]  /*5d200*/  LDL.LU R250, [R1+0x43c] ;  /* 0x00043c0001fa7983 */ /* 0x000f220000300800 */
[----:B------:R-:W-:-:S03]  /*5d210*/  ULDC UR12, c[0x0][0x228] ;  /* 0x00008a00000c7ab9 */ /* 0x000fc60000000800 */
[----:B------:R1:W-:Y:S04]  /*5d220*/  @P5 STG.E desc[UR14][R240.64], R247 ;  /* 0x000000f7f0005986 */ /* 0x0003e8000c10190e */
[----:B------:R-:W4:Y:S01]  /*5d230*/  LDL.LU R246, [R1+0x49c] ;  /* 0x00049c0001f67983 */ /* 0x000f220000300800 */
[----:B-1----:R-:W-:-:S03]  /*5d240*/  IMAD.WIDE R240, R2, 0x4, R180 ;  /* 0x0000000402f07825 */ /* 0x002fc600078e02b4 */
[----:B------:R-:W4:Y:S01]  /*5d250*/  LDL.LU R247, [R1+0x46c] ;  /* 0x00046c0001f77983 */ /* 0x000f220000300800 */
[----:B------:R-:W-:-:S03]  /*5d260*/  IMAD.WIDE R232, R2, 0x4, R226 ;  /* 0x0000000402e87825 */ /* 0x000fc600078e02e2 */
[----:B--2---:R1:W-:Y:S04]  /*5d270*/  @P6 STG.E desc[UR14][R216.64], R251 ;  /* 0x000000fbd8006986 */ /* 0x0043e8000c10190e */
[----:B-1----:R-:W2:Y:S04]  /*5d280*/  LDL.LU R251, [R1+0x42c] ;  /* 0x00042c0001fb7983 */ /* 0x002ea80000300800 */
[----:B---3--:R1:W-:Y:S04]  /*5d290*/  @P2 STG.E desc[UR14][R240.64], R249 ;  /* 0x000000f9f0002986 */ /* 0x0083e8000c10190e */
[----:B-1----:R-:W3:Y:S04]  /*5d2a0*/  LDL.LU R249, [R1+0x21c] ;  /* 0x00021c0001f97983 */ /* 0x002ee80000300800 */
[----:B----4-:R1:W-:Y:S04]  /*5d2b0*/  @P3 STG.E desc[UR14][R232.64], R248 ;  /* 0x000000f8e8003986 */ /* 0x0103e8000c10190e */
[----:B-1----:R-:W4:Y:S01]  /*5d2c0*/  LDL.LU R248, [R1+0x1bc] ;  /* 0x0001bc0001f87983 */ /* 0x002f220000300800 */
[----:B------:R-:W-:Y:S01]  /*5d2d0*/  ISETP.LT.AND P5, PT, R211, UR10, !P0 ;  /* 0x0000000ad3007c0c */ /* 0x000fe2000c7a1270 */
[----:B------:R-:W-:Y:S01]  /*5d2e0*/  IMAD.WIDE R228, R2, 0x4, R224 ;  /* 0x0000000402e47825 */ /* 0x000fe200078e02e0 */
[----:B------:R-:W-:Y:S01]  /*5d2f0*/  ISETP.LT.AND P6, PT, R147, UR4, !P0 ;  /* 0x0000000493007c0c */ /* 0x000fe2000c7c1270 */
[----:B------:R-:W-:Y:S01]  /*5d300*/  ULDC UR4, c[0x0][0x22c] ;  /* 0x00008b0000047ab9 */ /* 0x000fe20000000800 */
[----:B------:R-:W-:Y:S01]  /*5d310*/  ULDC UR10, c[0x0][0x228] ;  /* 0x00008a00000a7ab9 */ /* 0x000fe20000000800 */
[----:B------:R-:W-:Y:S01]  /*5d320*/  ISETP.GE.AND P1, PT, R0, UR4, PT ;  /* 0x0000000400007c0c */ /* 0x000fe2000bf26270 */
[C---:B------:R-:W-:Y:S01]  /*5d330*/  IMAD.WIDE R216, R2.reuse, 0x4, R202 ;  /* 0x0000000402d87825 */ /* 0x040fe200078e02ca */
[----:B------:R-:W-:Y:S01]  /*5d340*/  ISETP.LT.AND P2, PT, R39, UR6, !P0 ;  /* 0x0000000627007c0c */ /* 0x000fe2000c741270 */
[----:B------:R1:W-:Y:S01]  /*5d350*/  @P4 STG.E desc[UR14][R228.64], R242 ;  /* 0x000000f2e4004986 */ /* 0x0003e2000c10190e */
[----:B------:R-:W-:Y:S01]  /*5d360*/  ISETP.LT.AND P3, PT, R199, UR8, !P1 ;  /* 0x00000008c7007c0c */ /* 0x000fe2000cf61270 */
[----:B------:R-:W-:Y:S01]  /*5d370*/  ULDC UR4, c[0x0][0x248] ;  /* 0x0000920000047ab9 */ /* 0x000fe20000000800 */
[----:B------:R-:W-:Y:S01]  /*5d380*/  ISETP.LT.AND P4, PT, R215, UR10, !P1 ;  /* 0x0000000ad7007c0c */ /* 0x000fe2000cf81270 */
[C---:B------:R-:W-:Y:S01]  /*5d390*/  IMAD.WIDE R240, R2.reuse, 0x4, R200 ;  /* 0x0000000402f07825 */ /* 0x040fe200078e02c8 */
[----:B------:R1:W-:Y:S01]  /*5d3a0*/  @P5 STG.E desc[UR14][R216.64], R243 ;  /* 0x000000f3d8005986 */ /* 0x0003e2000c10190e */
[----:B------:R-:W-:Y:S01]  /*5d3b0*/  ISETP.LT.AND P5, PT, R223, UR12, !P1 ;  /* 0x0000000cdf007c0c */ /* 0x000fe2000cfa1270 */
[----:B------:R-:W-:Y:S01]  /*5d3c0*/  ULDC UR6, c[0x0][0x228] ;  /* 0x00008a0000067ab9 */ /* 0x000fe20000000800 */
[C---:B------:R-:W-:Y:S01]  /*5d3d0*/  VIADD R0, R2.reuse, UR4 ;  /* 0x0000000402007c36 */ /* 0x040fe20008000000 */
[----:B------:R-:W-:Y:S01]  /*5d3e0*/  IADD3 R3, R179, 0x20, RZ ;  /* 0x00000020b3037810 */ /* 0x000fe20007ffe0ff */
[----:B------:R-:W-:Y:S01]  /*5d3f0*/  ULDC UR4, c[0x0][0x22c] ;  /* 0x00008b0000047ab9 */ /* 0x000fe20000000800 */
[----:B------:R-:W-:Y:S01]  /*5d400*/  IMAD.WIDE R232, R2, 0x4, R182 ;  /* 0x0000000402e87825 */ /* 0x000fe200078e02b6 */
[----:B------:R1:W-:Y:S01]  /*5d410*/  @P6 STG.E desc[UR14][R240.64], R250 ;  /* 0x000000faf0006986 */ /* 0x0003e2000c10190e */
[----:B------:R-:W-:Y:S01]  /*5d420*/  ISETP.GE.AND P0, PT, R3, UR4, PT ;  /* 0x0000000403007c0c */ /* 0x000fe2000bf06270 */
[----:B------:R-:W-:Y:S01]  /*5d430*/  ULDC UR4, c[0x0][0x228] ;  /* 0x00008a0000047ab9 */ /* 0x000fe20000000800 */
[C---:B-1----:R-:W-:Y:S01]  /*5d440*/  IMAD.WIDE R228, R0.reuse, 0x4, R238 ;  /* 0x0000000400e47825 */ /* 0x042fe200078e02ee */
[----:B------:R-:W-:Y:S01]  /*5d450*/  ISETP.LT.AND P6, PT, R71, UR16, !P1 ;  /* 0x0000001047007c0c */ /* 0x000fe2000cfc1270 */
[----:B------:R-:W-:Y:S01]  /*5d460*/  ULDC UR8, c[0x0][0x228] ;  /* 0x00008a0000087ab9 */ /* 0x000fe20000000800 */
[----:B------:R-:W-:Y:S01]  /*5d470*/  ULDC UR10, c[0x0][0x228] ;  /* 0x00008a00000a7ab9 */ /* 0x000fe20000000800 */
[C---:B------:R-:W-:Y:S01]  /*5d480*/  IMAD.WIDE R216, R0.reuse, 0x4, R236 ;  /* 0x0000000400d87825 */ /* 0x040fe200078e02ec */
[----:B------:R1:W-:Y:S01]  /*5d490*/  @P2 STG.E desc[UR14][R232.64], R246 ;  /* 0x000000f6e8002986 */ /* 0x0003e2000c10190e */
[----:B------:R-:W-:Y:S01]  /*5d4a0*/  ULDC UR12, c[0x0][0x228] ;  /* 0x00008a00000c7ab9 */ /* 0x000fe20000000800 */
[----:B------:R-:W-:Y:S01]  /*5d4b0*/  ULDC UR16, c[0x0][0x228] ;  /* 0x00008a0000107ab9 */ /* 0x000fe20000000800 */
[C---:B------:R-:W-:Y:S01]  /*5d4c0*/  IMAD.WIDE R2, R0.reuse, 0x4, R180 ;  /* 0x0000000400027825 */ /* 0x040fe200078e02b4 */
[----:B------:R-:W4:Y:S04]  /*5d4d0*/  LDL.LU R250, [R1+0x17c] ;  /* 0x00017c0001fa7983 */ /* 0x000f280000300800 */
[----:B------:R-:W-:Y:S01]  /*5d4e0*/  @P3 STG.E desc[UR14][R228.64], R247 ;  /* 0x000000f7e4003986 */ /* 0x000fe2000c10190e */
[----:B-1----:R-:W-:-:S03]  /*5d4f0*/  IMAD.WIDE R232, R0, 0x4, R226 ;  /* 0x0000000400e87825 */ /* 0x002fc600078e02e2 */
[----:B--2---:R-:W-:Y:S04]  /*5d500*/  @P4 STG.E desc[UR14][R216.64], R251 ;  /* 0x000000fbd8004986 */ /* 0x004fe8000c10190e */
[----:B---3--:R1:W-:Y:S04]  /*5d510*/  @P5 STG.E desc[UR14][R2.64], R249 ;  /* 0x000000f902005986 */ /* 0x0083e8000c10190e */
[----:B-1----:R-:W2:Y:S04]  /*5d520*/  LDL.LU R249, [R1+0x500] ;  /* 0x0005000001f97983 */ /* 0x002ea80000300800 */
[----:B----4-:R1:W-:Y:S04]  /*5d530*/  @P6 STG.E desc[UR14][R232.64], R248 ;  /* 0x000000f8e8006986 */ /* 0x0103e8000c10190e */
[----:B-1----:R-:W3:Y:S01]  /*5d540*/  LDL.LU R248, [R1+0x4e0] ;  /* 0x0004e00001f87983 */ /* 0x002ee20000300800 */
[----:B------:R-:W-:Y:S01]  /*5d550*/  ISETP.LT.AND P4, PT, R143, UR4, !P1 ;  /* 0x000000048f007c0c */ /* 0x000fe2000cf81270 */
[----:B------:R-:W-:Y:S01]  /*5d560*/  ULDC UR4, c[0x0][0x248] ;  /* 0x0000920000047ab9 */ /* 0x000fe20000000800 */
[----:B------:R-:W-:Y:S01]  /*5d570*/  ISETP.LT.AND P3, PT, R211, UR6, !P1 ;  /* 0x00000006d3007c0c */ /* 0x000fe2000cf61270 */
[----:B------:R-:W4:Y:S01]  /*5d580*/  LDL.LU R245, [R1+0x530] ;  /* 0x0005300001f57983 */ /* 0x000f220000300800 */
[----:B------:R-:W-:Y:S01]  /*5d590*/  ISETP.LT.AND P2, PT, R147, UR8, !P1 ;  /* 0x0000000893007c0c */ /* 0x000fe2000cf41270 */
[C---:B------:R-:W-:Y:S01]  /*5d5a0*/  IMAD.WIDE R228, R0.reuse, 0x4, R224 ;  /* 0x0000000400e47825 */ /* 0x040fe200078e02e0 */
[----:B------:R-:W-:Y:S01]  /*5d5b0*/  ISETP.LT.AND P1, PT, R39, UR10, !P1 ;  /* 0x0000000a27007c0c */ /* 0x000fe2000cf21270 */
[----:B------:R-:W4:Y:S01]  /*5d5c0*/  LDL.LU R242, [R1+0x520] ;  /* 0x0005200001f27983 */ /* 0x000f220000300800 */
[----:B------:R-:W-:Y:S01]  /*5d5d0*/  ISETP.LT.AND P5, PT, R199, UR12, !P0 ;  /* 0x0000000cc7007c0c */ /* 0x000fe2000c7a1270 */
[C---:B------:R-:W-:Y:S01]  /*5d5e0*/  IMAD.WIDE R2, R0.reuse, 0x4, R202 ;  /* 0x0000000400027825 */ /* 0x040fe200078e02ca */
[C---:B------:R-:W-:Y:S01]  /*5d5f0*/  IADD3 R218, R0.reuse, UR4, RZ ;  /* 0x0000000400da7c10 */ /* 0x040fe2000fffe0ff */
[----:B------:R-:W4:Y:S01]  /*5d600*/  LDL.LU R243, [R1+0x510] ;  /* 0x0005100001f37983 */ /* 0x000f220000300800 */
[----:B------:R-:W-:Y:S01]  /*5d610*/  ULDC UR6, c[0x0][0x228] ;  /* 0x00008a0000067ab9 */ /* 0x000fe20000000800 */
[----:B------:R-:W-:Y:S01]  /*5d620*/  IMAD.WIDE R216, R0, 0x4, R200 ;  /* 0x0000000400d87825 */ /* 0x000fe200078e02c8 */
[----:B------:R-:W-:Y:S01]  /*5d630*/  ULDC UR4, c[0x0][0x228] ;  /* 0x00008a0000047ab9 */ /* 0x000fe20000000800 */
[----:B------:R-:W4:Y:S01]  /*5d640*/  LDL.LU R246, [R1+0x4f0] ;  /* 0x0004f00001f67983 */ /* 0x000f220000300800 */
[----:B------:R-:W-:Y:S01]  /*5d650*/  ULDC UR8, c[0x0][0x228] ;  /* 0x00008a0000087ab9 */ /* 0x000fe20000000800 */
[----:B------:R-:W-:Y:S01]  /*5d660*/  ULDC UR10, c[0x0][0x228] ;  /* 0x00008a00000a7ab9 */ /* 0x000fe20000000800 */
[----:B------:R-:W-:Y:S01]  /*5d670*/  ULDC UR12, c[0x0][0x228] ;  /* 0x00008a00000c7ab9 */ /* 0x000fe20000000800 */
[----:B------:R-:W4:Y:S01]  /*5d680*/  LDL.LU R247, [R1+0x4d0] ;  /* 0x0004d00001f77983 */ /* 0x000f220000300800 */
[----:B------:R-:W-:Y:S01]  /*5d690*/  ISETP.LT.AND P6, PT, R215, UR6, !P0 ;  /* 0x00000006d7007c0c */ /* 0x000fe2000c7c1270 */
[----:B------:R-:W-:Y:S01]  /*5d6a0*/  IMAD.WIDE R232, R218, 0x4, R238 ;  /* 0x00000004dae87825 */ /* 0x000fe200078e02ee */
[----:B------:R-:W-:Y:S01]  /*5d6b0*/  ULDC UR6, c[0x0][0x228] ;  /* 0x00008a0000067ab9 */ /* 0x000fe20000000800 */
[----:B------:R1:W-:Y:S04]  /*5d6c0*/  @P4 STG.E desc[UR14][R228.64], R250 ;  /* 0x000000fae4004986 */ /* 0x0003e8000c10190e */
[----:B------:R1:W-:Y:S04]  /*5d6d0*/  @P3 STG.E desc[UR14][R2.64], R235 ;  /* 0x000000eb02003986 */ /* 0x0003e8000c10190e */
[----:B------:R-:W-:Y:S01]  /*5d6e0*/  @P2 STG.E desc[UR14][R216.64], R231 ;  /* 0x000000e7d8002986 */ /* 0x000fe2000c10190e */
[----:B-1----:R-:W-:-:S03]  /*5d6f0*/  IMAD.WIDE R228, R0, 0x4, R182 ;  /* 0x0000000400e47825 */ /* 0x002fc600078e02b6 */
[----:B------:R-:W4:Y:S04]  /*5d700*/  LDL.LU R251, [R1+0x4c0] ;  /* 0x0004c00001fb7983 */ /* 0x000f280000300800 */
[----:B------:R-:W-:Y:S01]  /*5d710*/  @P1 STG.E desc[UR14][R228.64], R219 ;  /* 0x000000dbe4001986 */ /* 0x000fe2000c10190e */
[----:B------:R-:W-:-:S03]  /*5d720*/  IMAD.WIDE R2, R218, 0x4, R236 ;  /* 0x00000004da027825 */ /* 0x000fc600078e02ec */
[----:B------:R-:W4:Y:S04]  /*5d730*/  LDL.LU R250, [R1+0x230] ;  /* 0x0002300001fa7983 */ /* 0x000f280000300800 */
[----:B--2---:R1:W-:Y:S04]  /*5d740*/  @P5 STG.E desc[UR14][R232.64], R249 ;  /* 0x000000f9e8005986 */ /* 0x0043e8000c10190e */
[----:B-1----:R-:W2:Y:S04]  /*5d750*/  LDL.LU R249, [R1+0x200] ;  /* 0x0002000001f97983 */ /* 0x002ea80000300800 */
[----:B---3--:R1:W-:Y:S04]  /*5d760*/  @P6 STG.E desc[UR14][R2.64], R248 ;  /* 0x000000f802006986 */ /* 0x0083e8000c10190e */
[----:B-1----:R-:W3:Y:S01]  /*5d770*/  LDL.LU R248, [R1+0x160] ;  /* 0x0001600001f87983 */ /* 0x002ee20000300800 */
[----:B------:R-:W-:Y:S01]  /*5d780*/  ISETP.LT.AND P2, PT, R223, UR4, !P0 ;  /* 0x00000004df007c0c */ /* 0x000fe2000c741270 */
[----:B------:R-:W-:Y:S01]  /*5d790*/  ULDC UR4, c[0x0][0x228] ;  /* 0x00008a0000047ab9 */ /* 0x000fe20000000800 */
[----:B------:R-:W-:-:S02]  /*5d7a0*/  ISETP.LT.AND P3, PT, R71, UR6, !P0 ;  /* 0x0000000647007c0c */ /* 0x000fc4000c761270 */
[----:B------:R-:W-:Y:S02]  /*5d7b0*/  ISETP.LT.AND P4, PT, R143, UR8, !P0 ;  /* 0x000000088f007c0c */ /* 0x000fe4000c781270 */
[----:B------:R-:W-:Y:S01]  /*5d7c0*/  ISETP.LT.AND P5, PT, R211, UR10, !P0 ;  /* 0x0000000ad3007c0c */ /* 0x000fe2000c7a1270 */
[----:B------:R-:W-:Y:S01]  /*5d7d0*/  VIADD R0, R179, 0x21 ;  /* 0x00000021b3007836 */ /* 0x000fe20000000000 */
[----:B------:R-:W-:Y:S01]  /*5d7e0*/  ISETP.LT.AND P6, PT, R147, UR4, !P0 ;  /* 0x0000000493007c0c */ /* 0x000fe2000c7c1270 */
[C---:B------:R-:W-:Y:S01]  /*5d7f0*/  IMAD.WIDE R230, R218.reuse, 0x4, R180 ;  /* 0x00000004dae67825 */ /* 0x040fe200078e02b4 */
[----:B------:R-:W-:Y:S01]  /*5d800*/  ULDC UR4, c[0x0][0x22c] ;  /* 0x00008b0000047ab9 */ /* 0x000fe20000000800 */
[----:B------:R-:W-:Y:S02]  /*5d810*/  ULDC UR6, c[0x0][0x228] ;  /* 0x00008a0000067ab9 */ /* 0x000fe40000000800 */
[----:B------:R-:W-:Y:S01]  /*5d820*/  IMAD.WIDE R228, R218, 0x4, R226 ;  /* 0x00000004dae47825 */ /* 0x000fe200078e02e2 */
[----:B------:R-:W-:Y:S01]  /*5d830*/  ISETP.GE.AND P1, PT, R0, UR4, PT ;  /* 0x0000000400007c0c */ /* 0x000fe2000bf26270 */
[----:B----4-:R1:W-:Y:S01]  /*5d840*/  @P2 STG.E desc[UR14][R230.64], R245 ;  /* 0x000000f5e6002986 */ /* 0x0103e2000c10190e */
[----:B------:R-:W-:Y:S01]  /*5d850*/  ULDC UR8, c[0x0][0x228] ;  /* 0x00008a0000087ab9 */ /* 0x000fe20000000800 */
[C---:B------:R-:W-:Y:S01]  /*5d860*/  IMAD.WIDE R216, R218.reuse, 0x4, R224 ;  /* 0x00000004dad87825 */ /* 0x040fe200078e02e0 */
[----:B------:R-:W-:Y:S01]  /*5d870*/  ULDC UR10, c[0x0][0x228] ;  /* 0x00008a00000a7ab9 */ /* 0x000fe20000000800 */
[----:B------:R4:W-:Y:S02]  /*5d880*/  @P3 STG.E desc[UR14][R228.64], R242 ;  /* 0x000000f2e4003986 */ /* 0x0009e4000c10190e */
[C---:B------:R-:W-:Y:S01]  /*5d890*/  IMAD.WIDE R2, R218.reuse, 0x4, R202 ;  /* 0x00000004da027825 */ /* 0x040fe200078e02ca */
[----:B------:R-:W-:Y:S01]  /*5d8a0*/  ISETP.LT.AND P2, PT, R39, UR6, !P0 ;  /* 0x0000000627007c0c */ /* 0x000fe2000c741270 */
[----:B------:R-:W-:Y:S01]  /*5d8b0*/  @P4 STG.E desc[UR14][R216.64], R243 ;  /* 0x000000f3d8004986 */ /* 0x000fe2000c10190e */
[----:B------:R-:W-:Y:S01]  /*5d8c0*/  ISETP.LT.AND P3, PT, R199, UR8, !P1 ;  /* 0x00000008c7007c0c */ /* 0x000fe2000cf61270 */
[----:B------:R-:W-:Y:S01]  /*5d8d0*/  ULDC UR4, c[0x0][0x248] ;  /* 0x0000920000047ab9 */ /* 0x000fe20000000800 */
[C---:B-1----:R-:W-:Y:S01]  /*5d8e0*/  IMAD.WIDE R230, R218.reuse, 0x4, R200 ;  /* 0x00000004dae67825 */ /* 0x042fe200078e02c8 */
[----:B------:R-:W-:Y:S01]  /*5d8f0*/  ISETP.LT.AND P4, PT, R215, UR10, !P1 ;  /* 0x0000000ad7007c0c */ /* 0x000fe2000cf81270 */
[----:B------:R-:W-:Y:S01]  /*5d900*/  @P5 STG.E desc[UR14][R2.64], R246 ;  /* 0x000000f602005986 */ /* 0x000fe2000c10190e */
[----:B------:R-:W-:Y:S01]  /*5d910*/  IADD3 R0, R179, 0x22, RZ ;  /* 0x00000022b3007810 */ /* 0x000fe20007ffe0ff */
[C---:B----4-:R-:W-:Y:S01]  /*5d920*/  IMAD.WIDE R228, R218.reuse, 0x4, R182 ;  /* 0x00000004dae47825 */ /* 0x050fe200078e02b6 */
[----:B------:R-:W-:Y:S01]  /*5d930*/  ULDC UR6, c[0x0][0x228] ;  /* 0x00008a0000067ab9 */ /* 0x000fe20000000800 */
[----:B------:R1:W-:Y:S01]  /*5d940*/  @P6 STG.E desc[UR14][R230.64], R247 ;  /* 0x000000f7e6006986 */ /* 0x0003e2000c10190e */
[----:B------:R-:W-:Y:S01]  /*5d950*/  ISETP.LT.AND P5, PT, R223, UR12, !P1 ;  /* 0x0000000cdf007c0c */ /* 0x000fe2000cfa1270 */
[----:B------:R-:W-:Y:S01]  /*5d960*/  ULDC UR8, c[0x0][0x228] ;  /* 0x00008a0000087ab9 */ /* 0x000fe20000000800 */
[----:B------:R-:W-:Y:S01]  /*5d970*/  ULDC UR10, c[0x0][0x228] ;  /* 0x00008a00000a7ab9 */ /* 0x000fe20000000800 */
[----:B------:R4:W-:Y:S01]  /*5d980*/  @P2 STG.E desc[UR14][R228.64], R251 ;  /* 0x000000fbe4002986 */ /* 0x0009e2000c10190e */
[----:B-1----:R-:W-:Y:S01]  /*5d990*/  VIADD R230, R218, UR4 ;  /* 0x00000004dae67c36 */ /* 0x002fe20008000000 */
[----:B------:R-:W-:Y:S01]  /*5d9a0*/  ULDC UR4, c[0x0][0x22c] ;  /* 0x00008b0000047ab9 */ /* 0x000fe20000000800 */
[----:B------:R-:W-:Y:S01]  /*5d9b0*/  ISETP.LT.AND P6, PT, R71, UR16, !P1 ;  /* 0x0000001047007c0c */ /* 0x000fe2000cfc1270 */
[----:B------:R-:W-:Y:S01]  /*5d9c0*/  ULDC UR12, c[0x0][0x228] ;  /* 0x00008a00000c7ab9 */ /* 0x000fe20000000800 */
[----:B------:R-:W-:-:S04]  /*5d9d0*/  IMAD.WIDE R218, R230, 0x4, R238 ;  /* 0x00000004e6da7825 */ /* 0x000fc800078e02ee */
[C---:B------:R-:W-:Y:S01]  /*5d9e0*/  IMAD.WIDE R216, R230.reuse, 0x4, R236 ;  /* 0x00000004e6d87825 */ /* 0x040fe200078e02ec */
[----:B------:R-:W-:Y:S03]  /*5d9f0*/  @P3 STG.E desc[UR14][R218.64], R250 ;  /* 0x000000fada003986 */ /* 0x000fe6000c10190e */
[----:B------:R-:W-:Y:S01]  /*5da00*/  IMAD.WIDE R2, R230, 0x4, R180 ;  /* 0x00000004e6027825 */ /* 0x000fe200078e02b4 */
[----:B------:R-:W-:Y:S01]  /*5da10*/  ISETP.GE.AND P0, PT, R0, UR4, PT ;  /* 0x0000000400007c0c */ /* 0x000fe2000bf06270 */
[----:B------:R-:W-:Y:S01]  /*5da20*/  ULDC UR4, c[0x0][0x228] ;  /* 0x00008a0000047ab9 */ /* 0x000fe20000000800 */
[----:B------:R-:W-:Y:S01]  /*5da30*/  ISETP.LT.AND P2, PT, R147, UR8, !P1 ;  /* 0x0000000893007c0c */ /* 0x000fe2000cf41270 */
[C---:B----4-:R-:W-:Y:S01]  /*5da40*/  IMAD.WIDE R228, R230.reuse, 0x4, R226 ;  /* 0x00000004e6e47825 */ /* 0x050fe200078e02e2 */
[----:B------:R-:W-:Y:S01]  /*5da50*/  ISETP.LT.AND P3, PT, R211, UR6, !P1 ;  /* 0x00000006d3007c0c */ /* 0x000fe2000cf61270 */
[----:B------:R-:W-:Y:S01]  /*5da60*/  ULDC UR6, c[0x0][0x228] ;  /* 0x00008a0000067ab9 */ /* 0x000fe20000000800 */
[----:B------:R-:W-:Y:S01]  /*5da70*/  ULDC UR8, c[0x0][0x228] ;  /* 0x00008a0000087ab9 */ /* 0x000fe20000000800 */
[----:B------:R-:W-:Y:S01]  /*5da80*/  ULDC UR16, c[0x0][0x228] ;  /* 0x00008a0000107ab9 */ /* 0x000fe20000000800 */
[----:B--2---:R1:W-:Y:S04]  /*5da90*/  @P4 STG.E desc[UR14][R216.64], R249 ;  /* 0x000000f9d8004986 */ /* 0x0043e8000c10190e */
[----:B-1----:R-:W2:Y:S04]  /*5daa0*/  LDL.LU R249, [R1+0x504] ;  /* 0x0005040001f97983 */ /* 0x002ea80000300800 */
[----:B---3--:R1:W-:Y:S04]  /*5dab0*/  @P5 STG.E desc[UR14][R2.64], R248 ;  /* 0x000000f802005986 */ /* 0x0083e8000c10190e */
[----:B-1----:R-:W3:Y:S01]  /*5dac0*/  LDL.LU R248, [R1+0x4e4] ;  /* 0x0004e40001f87983 */ /* 0x002ee20000300800 */
[----:B------:R-:W-:Y:S01]  /*5dad0*/  ISETP.LT.AND P4, PT, R143, UR4, !P1 ;  /* 0x000000048f007c0c */ /* 0x000fe2000cf81270 */
[----:B------:R-:W-:Y:S01]  /*5dae0*/  ULDC UR4, c[0x0][0x248] ;  /* 0x0000920000047ab9 */ /* 0x000fe20000000800 */
[----:B------:R-:W-:Y:S01]  /*5daf0*/  ISETP.LT.AND P1, PT, R39, UR10, !P1 ;  /* 0x0000000a27007c0c */ /* 0x000fe2000cf21270 */
[----:B------:R-:W4:Y:S01]  /*5db00*/  LDL.LU R245, [R1+0x534] ;  /* 0x0005340001f57983 */ /* 0x000f220000300800 */
[----:B------:R-:W-:Y:S01]  /*5db10*/  ISETP.LT.AND P5, PT, R199, UR12, !P0 ;  /* 0x0000000cc7007c0c */ /* 0x000fe2000c7a1270 */
[C---:B------:R-:W-:Y:S01]  /*5db20*/  IMAD.WIDE R218, R230.reuse, 0x4, R224 ;  /* 0x00000004e6da7825 */ /* 0x040fe200078e02e0 */
[C---:B------:R-:W-:Y:S01]  /*5db30*/  IADD3 R0, R230.reuse, UR4, RZ ;  /* 0x00000004e6007c10 */ /* 0x040fe2000fffe0ff */
[----:B------:R-:W4:Y:S01]  /*5db40*/  LDL.LU R242, [R1+0x524] ;  /* 0x0005240001f27983 */ /* 0x000f220000300800 */
[----:B------:R-:W-:Y:S01]  /*5db50*/  ULDC UR4, c[0x0][0x228] ;  /* 0x00008a0000047ab9 */ /* 0x000fe20000000800 */
[C---:B------:R-:W-:Y:S01]  /*5db60*/  IMAD.WIDE R2, R230.reuse, 0x4, R202 ;  /* 0x00000004e6027825 */ /* 0x040fe200078e02ca */
[----:B------:R-:W-:Y:S01]  /*5db70*/  ULDC UR10, c[0x0][0x228] ;  /* 0x00008a00000a7ab9 */ /* 0x000fe20000000800 */
[----:B------:R-:W4:Y:S01]  /*5db80*/  LDL.LU R243, [R1+0x514] ;  /* 0x0005140001f37983 */ /* 0x000f220000300800 */
[----:B------:R-:W-:Y:S01]  /*5db90*/  ULDC UR12, c[0x0][0x228] ;  /* 0x00008a00000c7ab9 */ /* 0x000fe20000000800 */
[----:B------:R-:W-:-:S02]  /*5dba0*/  IMAD.WIDE R216, R230, 0x4, R200 ;  /* 0x00000004e6d87825 */ /* 0x000fc400078e02c8 */
[----:B------:R-:W4:Y:S04]  /*5dbb0*/  LDL.LU R246, [R1+0x4f4] ;  /* 0x0004f40001f67983 */ /* 0x000f280000300800 */
[----:B------:R1:W-:Y:S01]  /*5dbc0*/  @P6 STG.E desc[UR14][R228.64], R4 ;  /* 0x00000004e4006986 */ /* 0x0003e2000c10190e */
[----:B------:R-:W-:Y:S01]  /*5dbd0*/  ISETP.LT.AND P6, PT, R215, UR6, !P0 ;  /* 0x00000006d7007c0c */ /* 0x000fe2000c7c1270 */
[----:B------:R-:W-:Y:S02]  /*5dbe0*/  ULDC UR6, c[0x0][0x228] ;  /* 0x00008a0000067ab9 */ /* 0x000fe40000000800 */
[----:B------:R-:W4:Y:S04]  /*5dbf0*/  LDL.LU R247, [R1+0x4d4] ;  /* 0x0004d40001f77983 */ /* 0x000f280000300800 */
[----:B------:R1:W-:Y:S02]  /*5dc00*/  @P4 STG.E desc[UR14][R218.64], R8 ;  /* 0x00000008da004986 */ /* 0x0003e4000c10190e */
[----:B-1----:R-:W-:-:S02]  /*5dc10*/  IMAD.WIDE R228, R0, 0x4, R238 ;  /* 0x0000000400e47825 */ /* 0x002fc400078e02ee */
[----:B------:R1:W-:Y:S04]  /*5dc20*/  @P3 STG.E desc[UR14][R2.64], R12 ;  /* 0x0000000c02003986 */ /* 0x0003e8000c10190e */
[----:B------:R-:W4:Y:S01]  /*5dc30*/  LDL.LU R251, [R1+0x4c4] ;  /* 0x0004c40001fb7983 */ /* 0x000f220000300800 */
[----:B------:R-:W-:-:S03]  /*5dc40*/  IMAD.WIDE R218, R230, 0x4, R182 ;  /* 0x00000004e6da7825 */ /* 0x000fc600078e02b6 */
[----:B------:R-:W-:Y:S04]  /*5dc50*/  @P2 STG.E desc[UR14][R216.64], R76 ;  /* 0x0000004cd8002986 */ /* 0x000fe8000c10190e */
[----:B------:R-:W-:Y:S01]  /*5dc60*/  @P1 STG.E desc[UR14][R218.64], R72 ;  /* 0x00000048da001986 */ /* 0x000fe2000c10190e */
[----:B-1----:R-:W-:-:S03]  /*5dc70*/  IMAD.WIDE R2, R0, 0x4, R236 ;  /* 0x0000000400027825 */ /* 0x002fc600078e02ec */
        /* <DEDUP_REMOVED lines=16> */
[----:B------:R-:W-:-:S03]  /*5dd80*/  ISETP.GE.AND P1, PT, R2, UR4, PT ;  /* 0x0000000402007c0c */ /* 0x000fc6000bf26270 */
[C---:B------:R-:W-:Y:S01]  /*5dd90*/  IMAD.WIDE R216, R0.reuse, 0x4, R224 ;  /* 0x0000000400d87825 */ /* 0x040fe200078e02e0 */
[----:B----4-:R1:W-:Y:S01]  /*5dda0*/  @P2 STG.E desc[UR14][R228.64], R245 ;  /* 0x000000f5e4002986 */ /* 0x0103e2000c10190e */
[----:B------:R-:W-:Y:S01]  /*5ddb0*/  ULDC UR8, c[0x0][0x228] ;  /* 0x00008a0000087ab9 */ /* 0x000fe20000000800 */
[----:B------:R-:W-:Y:S01]  /*5ddc0*/  ULDC UR10, c[0x0][0x228] ;  /* 0x00008a00000a7ab9 */ /* 0x000fe20000000800 */
[----:B------:R-:W-:Y:S01]  /*5ddd0*/  ISETP.LT.AND P2, PT, R39, UR6, !P0 ;  /* 0x0000000627007c0c */ /* 0x000fe2000c741270 */
[----:B------:R4:W-:Y:S01]  /*5dde0*/  @P3 STG.E desc[UR14][R218.64], R242 ;  /* 0x000000f2da003986 */ /* 0x0009e2000c10190e */
[C---:B------:R-:W-:Y:S01]  /*5ddf0*/  IMAD.WIDE R2, R0.reuse, 0x4, R202 ;  /* 0x0000000400027825 */ /* 0x040fe200078e02ca */
[----:B------:R-:W-:Y:S01]  /*5de00*/  ISETP.LT.AND P3, PT, R199, UR8, !P1 ;  /* 0x00000008c7007c0c */ /* 0x000fe2000cf61270 */
[----:B------:R-:W-:Y:S01]  /*5de10*/  ULDC UR4, c[0x0][0x248] ;  /* 0x0000920000047ab9 */ /* 0x000fe20000000800 */
[----:B------:R4:W-:Y:S01]  /*5de20*/  @P4 STG.E desc[UR14][R216.64], R243 ;  /* 0x000000f3d8004986 */ /* 0x0009e2000c10190e */
[----:B------:R-:W-:Y:S01]  /*5de30*/  ISETP.LT.AND P4, PT, R215, UR10, !P1 ;  /* 0x0000000ad7007c0c */ /* 0x000fe2000cf81270 */
[----:B-1----:R-:W-:-:S02]  /*5de40*/  IMAD.WIDE R228, R0, 0x4, R200 ;  /* 0x0000000400e47825 */ /* 0x002fc400078e02c8 */
[----:B------:R-:W-:Y:S01]  /*5de50*/  @P5 STG.E desc[UR14][R2.64], R246 ;  /* 0x000000f602005986 */ /* 0x000fe2000c10190e */
[----:B------:R-:W-:Y:S01]  /*5de60*/  ULDC UR6, c[0x0][0x228] ;  /* 0x00008a0000067ab9 */ /* 0x000fe20000000800 */
[----:B------:R-:W-:Y:S01]  /*5de70*/  ULDC UR8, c[0x0][0x228] ;  /* 0x00008a0000087ab9 */ /* 0x000fe20000000800 */
[----:B------:R-:W-:Y:S01]  /*5de80*/  VIADD R8, R0, UR4 ;  /* 0x0000000400087c36 */ /* 0x000fe20008000000 */
[----:B------:R1:W-:Y:S01]  /*5de90*/  @P6 STG.E desc[UR14][R228.64], R247 ;  /* 0x000000f7e4006986 */ /* 0x0003e2000c10190e */
[----:B------:R-:W-:Y:S01]  /*5dea0*/  ISETP.LT.AND P5, PT, R223, UR12, !P1 ;  /* 0x0000000cdf007c0c */ /* 0x000fe2000cfa1270 */
[----:B------:R-:W-:Y:S01]  /*5deb0*/  ULDC UR4, c[0x0][0x22c] ;  /* 0x00008b0000047ab9 */ /* 0x000fe20000000800 */
[----:B----4-:R-:W-:Y:S01]  /*5dec0*/  IMAD.WIDE R218, R8, 0x4, R238 ;  /* 0x0000000408da7825 */ /* 0x010fe200078e02ee */
[----:B------:R-:W-:-:S03]  /*5ded0*/  ULDC UR10, c[0x0][0x228] ;  /* 0x00008a00000a7ab9 */ /* 0x000fc60000000800 */
[----:B------:R-:W-:-:S04]  /*5dee0*/  IMAD.WIDE R216, R8, 0x4, R236 ;  /* 0x0000000408d87825 */ /* 0x000fc800078e02ec */
[----:B-1----:R-:W-:Y:S01]  /*5def0*/  IMAD.WIDE R228, R0, 0x4, R182 ;  /* 0x0000000400e47825 */ /* 0x002fe200078e02b6 */
[----:B------:R-:W-:Y:S01]  /*5df00*/  IADD3 R2, R179, 0x24, RZ ;  /* 0x00000024b3027810 */ /* 0x000fe20007ffe0ff */
[----:B------:R-:W-:-:S03]  /*5df10*/  ULDC UR12, c[0x0][0x228] ;  /* 0x00008a00000c7ab9 */ /* 0x000fc60000000800 */
[----:B------:R1:W-:Y:S01]  /*5df20*/  @P2 STG.E desc[UR14][R228.64], R251 ;  /* 0x000000fbe4002986 */ /* 0x0003e2000c10190e */
[----:B------:R-:W-:-:S03]  /*5df30*/  ISETP.GE.AND P0, PT, R2, UR4, PT ;  /* 0x0000000402007c0c */ /* 0x000fc6000bf06270 */
[----:B------:R-:W-:Y:S01]  /*5df40*/  @P3 STG.E desc[UR14][R218.64], R250 ;  /* 0x000000fada003986 */ /* 0x000fe2000c10190e */
[C---:B------:R-:W-:Y:S01]  /*5df50*/  IMAD.WIDE R2, R8.reuse, 0x4, R180 ;  /* 0x0000000408027825 */ /* 0x040fe200078e02b4 */
[----:B------:R-:W-:Y:S01]  /*5df60*/  ISETP.LT.AND P6, PT, R71, UR16, !P1 ;  /* 0x0000001047007c0c */ /* 0x000fe2000cfc1270 */
[----:B------:R-:W-:Y:S01]  /*5df70*/  ULDC UR4, c[0x0][0x228] ;  /* 0x00008a0000047ab9 */ /* 0x000fe20000000800 */
[----:B------:R-:W-:Y:S01]  /*5df80*/  ISETP.LT.AND P3, PT, R211, UR6, !P1 ;  /* 0x00000006d3007c0c */ /* 0x000fe2000cf61270 */
[----:B------:R-:W-:Y:S01]  /*5df90*/  ULDC UR6, c[0x0][0x228] ;  /* 0x00008a0000067ab9 */ /* 0x000fe20000000800 */
[----:B------:R-:W-:Y:S01]  /*5dfa0*/  ISETP.LT.AND P2, PT, R147, UR8, !P1 ;  /* 0x0000000893007c0c */ /* 0x000fe2000cf41270 */
[----:B------:R-:W-:Y:S01]  /*5dfb0*/  ULDC UR8, c[0x0][0x228] ;  /* 0x00008a0000087ab9 */ /* 0x000fe20000000800 */
[C---:B-1----:R-:W-:Y:S01]  /*5dfc0*/  IMAD.WIDE R228, R8.reuse, 0x4, R226 ;  /* 0x0000000408e47825 */ /* 0x042fe200078e02e2 */
        /* <DEDUP_REMOVED lines=17> */
[----:B------:R-:W-:-:S03]  /*5e0e0*/  ULDC UR12, c[0x0][0x228] ;  /* 0x00008a00000c7ab9 */ /* 0x000fc60000000800 */
[----:B------:R1:W-:Y:S01]  /*5e0f0*/  @P6 STG.E desc[UR14][R228.64], R5 ;  /* 0x00000005e4006986 */ /* 0x0003e2000c10190e */
[----:B------:R-:W-:Y:S01]  /*5e100*/  ISETP.LT.AND P6, PT, R215, UR6, !P0 ;  /* 0x00000006d7007c0c */ /* 0x000fe2000c7c1270 */
[----:B------:R-:W-:Y:S02]  /*5e110*/  ULDC UR6, c[0x0][0x228] ;  /* 0x00008a0000067ab9 */ /* 0x000fe40000000800 */
[----:B------:R-:W4:Y:S04]  /*5e120*/  LDL.LU R246, [R1+0x4f8] ;  /* 0x0004f80001f67983 */ /* 0x000f280000300800 */
[----:B------:R-:W4:Y:S01]  /*5e130*/  LDL.LU R247, [R1+0x4d8] ;  /* 0x0004d80001f77983 */ /* 0x000f220000300800 */
[----:B-1----:R-:W-:-:S03]  /*5e140*/  IMAD.WIDE R4, R8, 0x4, R202 ;  /* 0x0000000408047825 */ /* 0x002fc600078e02ca */
[----:B------:R1:W-:Y:S04]  /*5e150*/  @P4 STG.E desc[UR14][R2.64], R9 ;  /* 0x0000000902004986 */ /* 0x0003e8000c10190e */
[----:B------:R1:W-:Y:S04]  /*5e160*/  @P3 STG.E desc[UR14][R4.64], R13 ;  /* 0x0000000d04003986 */ /* 0x0003e8000c10190e */
[----:B------:R-:W-:Y:S01]  /*5e170*/  @P2 STG.E desc[UR14][R216.64], R77 ;  /* 0x0000004dd8002986 */ /* 0x000fe2000c10190e */
[----:B-1----:R-:W-:-:S03]  /*5e180*/  IMAD.WIDE R8, R8, 0x4, R182 ;  /* 0x0000000408087825 */ /* 0x002fc600078e02b6 */
[----:B------:R-:W4:Y:S01]  /*5e190*/  LDL.LU R251, [R1+0x4c8] ;  /* 0x0004c80001fb7983 */ /* 0x000f220000300800 */
[----:B------:R-:W-:-:S03]  /*5e1a0*/  IMAD.WIDE R2, R0, 0x4, R238 ;  /* 0x0000000400027825 */ /* 0x000fc600078e02ee */
[----:B------:R-:W-:Y:S04]  /*5e1b0*/  @P1 STG.E desc[UR14][R8.64], R73 ;  /* 0x0000004908001986 */ /* 0x000fe8000c10190e */
[----:B------:R-:W4:Y:S01]  /*5e1c0*/  LDL.LU R250, [R1+0x238] ;  /* 0x0002380001fa7983 */ /* 0x000f220000300800 */
[----:B------:R-:W-:-:S03]  /*5e1d0*/  IMAD.WIDE R4, R0, 0x4, R236 ;  /* 0x0000000400047825 */ /* 0x000fc600078e02ec */
        /* <DEDUP_REMOVED lines=31> */
[----:B----4-:R-:W-:Y:S01]  /*5e3d0*/  IADD3 R8, R179, 0x26, RZ ;  /* 0x00000026b3087810 */ /* 0x010fe20007ffe0ff */
[----:B------:R-:W-:Y:S01]  /*5e3e0*/  VIADD R72, R0, UR4 ;  /* 0x0000000400487c36 */ /* 0x000fe20008000000 */
[----:B------:R-:W-:Y:S01]  /*5e3f0*/  ULDC UR4, c[0x0][0x22c] ;  /* 0x00008b0000047ab9 */ /* 0x000fe20000000800 */
[----:B------:R1:W-:Y:S01]  /*5e400*/  @P6 STG.E desc[UR14][R12.64], R247 ;  /* 0x000000f70c006986 */ /* 0x0003e2000c10190e */
[----:B------:R-:W-:Y:S01]  /*5e410*/  ISETP.GE.AND P0, PT, R8, UR4, PT ;  /* 0x0000000408007c0c */ /* 0x000fe2000bf06270 */
[C---:B------:R-:W-:Y:S01]  /*5e420*/  IMAD.WIDE R8, R72.reuse, 0x4, R238 ;  /* 0x0000000448087825 */ /* 0x040fe200078e02ee */
[----:B------:R-:W-:Y:S01]  /*5e430*/  ISETP.LT.AND P5, PT, R223, UR12, !P1 ;  /* 0x0000000cdf007c0c */ /* 0x000fe2000cfa1270 */
[----:B------:R-:W-:Y:S01]  /*5e440*/  ULDC UR4, c[0x0][0x228] ;  /* 0x00008a0000047ab9 */ /* 0x000fe20000000800 */
[----:B------:R-:W-:Y:S01]  /*5e450*/  ULDC UR10, c[0x0][0x228] ;  /* 0x00008a00000a7ab9 */ /* 0x000fe20000000800 */
[----:B------:R-:W-:-:S04]  /*5e460*/  IMAD.WIDE R4, R72, 0x4, R236 ;  /* 0x0000000448047825 */ /* 0x000fc800078e02ec */
[----:B-1----:R-:W-:-:S04]  /*5e470*/  IMAD.WIDE R12, R0, 0x4, R182 ;  /* 0x00000004000c7825 */ /* 0x002fc800078e02b6 */
[C---:B------:R-:W-:Y:S01]  /*5e480*/  IMAD.WIDE R2, R72.reuse, 0x4, R180 ;  /* 0x0000000448027825 */ /* 0x040fe200078e02b4 */
[----:B------:R-:W-:Y:S01]  /*5e490*/  @P2 STG.E desc[UR14][R12.64], R251 ;  /* 0x000000fb0c002986 */ /* 0x000fe2000c10190e */
[----:B------:R-:W-:Y:S01]  /*5e4a0*/  ISETP.LT.AND P6, PT, R71, UR16, !P1 ;  /* 0x0000001047007c0c */ /* 0x000fe2000cfc1270 */
[----:B------:R-:W-:Y:S01]  /*5e4b0*/  ULDC UR12, c[0x0][0x228] ;  /* 0x00008a00000c7ab9 */ /* 0x000fe20000000800 */
[----:B------:R-:W-:Y:S01]  /*5e4c0*/  ISETP.LT.AND P2, PT, R147, UR8, !P1 ;  /* 0x0000000893007c0c */ /* 0x000fe2000cf41270 */
[----:B------:R-:W-:Y:S01]  /*5e4d0*/  @P3 STG.E desc[UR14][R8.64], R250 ;  /* 0x000000fa08003986 */ /* 0x000fe2000c10190e */
[----:B------:R-:W-:Y:S01]  /*5e4e0*/  ULDC UR8, c[0x0][0x228] ;  /* 0x00008a0000087ab9 */ /* 0x000fe20000000800 */
[----:B------:R-:W-:Y:S02]  /*5e4f0*/  ULDC UR16, c[0x0][0x228] ;  /* 0x00008a0000107ab9 */ /* 0x000fe40000000800 */
[----:B--2---:R1:W-:Y:S04]  /*5e500*/  @P4 STG.E desc[UR14][R4.64], R249 ;  /* 0x000000f904004986 */ /* 0x0043e8000c10190e */
[----:B-1----:R-:W2:Y:S04]  /*5e510*/  LDL.LU R249, [R1+0x50c] ;  /* 0x00050c0001f97983 */ /* 0x002ea80000300800 */
[----:B---3--:R1:W-:Y:S04]  /*5e520*/  @P5 STG.E desc[UR14][R2.64], R248 ;  /* 0x000000f802005986 */ /* 0x0083e8000c10190e */
[----:B-1----:R-:W3:Y:S01]  /*5e530*/  LDL.LU R248, [R1+0x4ec] ;  /* 0x0004ec0001f87983 */ /* 0x002ee20000300800 */
[----:B------:R-:W-:Y:S01]  /*5e540*/  ISETP.LT.AND P4, PT, R143, UR4, !P1 ;  /* 0x000000048f007c0c */ /* 0x000fe2000cf81270 */
[C---:B------:R-:W-:Y:S01]  /*5e550*/  IMAD.WIDE R12, R72.reuse, 0x4, R226 ;  /* 0x00000004480c7825 */ /* 0x040fe200078e02e2 */
[----:B------:R-:W-:Y:S01]  /*5e560*/  ISETP.LT.AND P3, PT, R211, UR6, !P1 ;  /* 0x00000006d3007c0c */ /* 0x000fe2000cf61270 */
[----:B------:R-:W4:Y:S01]  /*5e570*/  LDL.LU R245, [R1+0x53c] ;  /* 0x00053c0001f57983 */ /* 0x000f220000300800 */
[----:B------:R-:W-:Y:S01]  /*5e580*/  ISETP.LT.AND P1, PT, R39, UR10, !P1 ;  /* 0x0000000a27007c0c */ /* 0x000fe2000cf21270 */
[----:B------:R-:W-:Y:S01]  /*5e590*/  ULDC UR4, c[0x0][0x248] ;  /* 0x0000920000047ab9 */ /* 0x000fe20000000800 */
[----:B------:R-:W-:Y:S01]  /*5e5a0*/  ISETP.LT.AND P5, PT, R199, UR12, !P0 ;  /* 0x0000000cc7007c0c */ /* 0x000fe2000c7a1270 */
[----:B------:R-:W4:Y:S01]  /*5e5b0*/  LDL.LU R242, [R1+0x52c] ;  /* 0x00052c0001f27983 */ /* 0x000f220000300800 */
[C---:B------:R-:W-:Y:S01]  /*5e5c0*/  IMAD.WIDE R8, R72.reuse, 0x4, R224 ;  /* 0x0000000448087825 */ /* 0x040fe200078e02e0 */
[C---:B------:R-:W-:Y:S01]  /*5e5d0*/  IADD3 R0, R72.reuse, UR4, RZ ;  /* 0x0000000448007c10 */ /* 0x040fe2000fffe0ff */
[----:B------:R-:W-:Y:S01]  /*5e5e0*/  ULDC UR6, c[0x0][0x228] ;  /* 0x00008a0000067ab9 */ /* 0x000fe20000000800 */
[----:B------:R-:W4:Y:S01]  /*5e5f0*/  LDL.LU R243, [R1+0x51c] ;  /* 0x00051c0001f37983 */ /* 0x000f220000300800 */
[C---:B------:R-:W-:Y:S01]  /*5e600*/  IMAD.WIDE R2, R72.reuse, 0x4, R202 ;  /* 0x0000000448027825 */ /* 0x040fe200078e02ca */
[----:B------:R-:W-:Y:S01]  /*5e610*/  ULDC UR4, c[0x0][0x228] ;  /* 0x00008a0000047ab9 */ /* 0x000fe20000000800 */
[----:B------:R-:W-:Y:S01]  /*5e620*/  ULDC UR10, c[0x0][0x228] ;  /* 0x00008a00000a7ab9 */ /* 0x000fe20000000800 */
[----:B------:R-:W4:Y:S01]  /*5e630*/  LDL.LU R246, [R1+0x4fc] ;  /* 0x0004fc0001f67983 */ /* 0x000f220000300800 */
[----:B------:R-:W-:Y:S01]  /*5e640*/  IMAD.WIDE R4, R72, 0x4, R200 ;  /* 0x0000000448047825 */ /* 0x000fe200078e02c8 */
[----:B------:R-:W-:-:S02]  /*5e650*/  ULDC UR12, c[0x0][0x228] ;  /* 0x00008a00000c7ab9 */ /* 0x000fc40000000800 */
        /* <DEDUP_REMOVED lines=23> */
[----:B------:R-:W-:Y:S01]  /*5e7d0*/  ULDC UR4, c[0x0][0x22c] ;  /* 0x00008b0000047ab9 */ /* 0x000fe20000000800 */
[----:B------:R-:W-:Y:S01]  /*5e7e0*/  ISETP.LT.AND P5, PT, R211, UR10, !P0 ;  /* 0x0000000ad3007c0c */ /* 0x000fe2000c7a1270 */
[----:B------:R-:W-:Y:S01]  /*5e7f0*/  IMAD.WIDE R12, R0, 0x4, R180 ;  /* 0x00000004000c7825 */ /* 0x000fe200078e02b4 */
[----:B------:R-:W-:Y:S01]  /*5e800*/  ISETP.GE.AND P1, PT, R4, UR4, PT ;  /* 0x0000000404007c0c */ /* 0x000fe2000bf26270 */
[----:B------:R-:W-:Y:S01]  /*5e810*/  ULDC UR6, c[0x0][0x228] ;  /* 0x00008a0000067ab9 */ /* 0x000fe20000000800 */
[----:B------:R-:W-:Y:S01]  /*5e820*/  ULDC UR8, c[0x0][0x228] ;  /* 0x00008a0000087ab9 */ /* 0x000fe20000000800 */
[----:B------:R-:W-:Y:S01]  /*5e830*/  IMAD.WIDE R8, R0, 0x4, R226 ;  /* 0x0000000400087825 */ /* 0x000fe200078e02e2 */
[----:B----4-:R1:W-:Y:S01]  /*5e840*/  @P2 STG.E desc[UR14][R12.64], R245 ;  /* 0x000000f50c002986 */ /* 0x0103e2000c10190e */
[----:B------:R-:W-:-:S02]  /*5e850*/  ULDC UR10, c[0x0][0x228] ;  /* 0x00008a00000a7ab9 */ /* 0x000fc40000000800 */
[C---:B------:R-:W-:Y:S01]  /*5e860*/  IMAD.WIDE R4, R0.reuse, 0x4, R224 ;  /* 0x0000000400047825 */ /* 0x040fe200078e02e0 */
[----:B------:R4:W-:Y:S01]  /*5e870*/  @P3 STG.E desc[UR14][R8.64], R242 ;  /* 0x000000f208003986 */ /* 0x0009e2000c10190e */
[----:B------:R-:W-:Y:S01]  /*5e880*/  ISETP.LT.AND P2, PT, R39, UR6, !P0 ;  /* 0x0000000627007c0c */ /* 0x000fe2000c741270 */
[----:B------:R-:W-:Y:S01]  /*5e890*/  ULDC UR4, c[0x0][0x248] ;  /* 0x0000920000047ab9 */ /* 0x000fe20000000800 */
[C---:B------:R-:W-:Y:S01]  /*5e8a0*/  IMAD.WIDE R2, R0.reuse, 0x4, R202 ;  /* 0x0000000400027825 */ /* 0x040fe200078e02ca */
[----:B------:R4:W-:Y:S01]  /*5e8b0*/  @P4 STG.E desc[UR14][R4.64], R243 ;  /* 0x000000f304004986 */ /* 0x0009e2000c10190e */
[----:B------:R-:W-:Y:S01]  /*5e8c0*/  ISETP.LT.AND P3, PT, R199, UR8, !P1 ;  /* 0x00000008c7007c0c */ /* 0x000fe2000cf61270 */
[----:B------:R-:W-:Y:S01]  /*5e8d0*/  ULDC UR6, c[0x0][0x228] ;  /* 0x00008a0000067ab9 */ /* 0x000fe20000000800 */
[----:B------:R-:W-:Y:S01]  /*5e8e0*/  ISETP.LT.AND P4, PT, R215, UR10, !P1 ;  /* 0x0000000ad7007c0c */ /* 0x000fe2000cf81270 */
[C---:B-1----:R-:W-:Y:S01]  /*5e8f0*/  IMAD.WIDE R12, R0.reuse, 0x4, R200 ;  /* 0x00000004000c7825 */ /* 0x042fe200078e02c8 */
[----:B------:R-:W-:Y:S03]  /*5e900*/  @P5 STG.E desc[UR14][R2.64], R246 ;  /* 0x000000f602005986 */ /* 0x000fe6000c10190e */
[----:B------:R-:W-:Y:S01]  /*5e910*/  VIADD R77, R0, UR4 ;  /* 0x00000004004d7c36 */ /* 0x000fe20008000000 */
[----:B------:R1:W-:Y:S01]  /*5e920*/  @P6 STG.E desc[UR14][R12.64], R247 ;  /* 0x000000f70c006986 */ /* 0x0003e2000c10190e */
[----:B------:R-:W-:Y:S01]  /*5e930*/  IADD3 R6, R179, 0x28, RZ ;  /* 0x00000028b3067810 */ /* 0x000fe20007ffe0ff */
[----:B------:R-:W-:Y:S01]  /*5e940*/  ULDC UR4, c[0x0][0x22c] ;  /* 0x00008b0000047ab9 */ /* 0x000fe20000000800 */
[----:B----4-:R-:W-:Y:S01]  /*5e950*/  IMAD.WIDE R8, R77, 0x4, R238 ;  /* 0x000000044d087825 */ /* 0x010fe200078e02ee */
[----:B------:R-:W-:Y:S01]  /*5e960*/  ISETP.LT.AND P5, PT, R223, UR12, !P1 ;  /* 0x0000000cdf007c0c */ /* 0x000fe2000cfa1270 */
[----:B------:R-:W-:Y:S01]  /*5e970*/  ULDC UR8, c[0x0][0x228] ;  /* 0x00008a0000087ab9 */ /* 0x000fe20000000800 */
[----:B------:R-:W-:Y:S01]  /*5e980*/  ULDC UR10, c[0x0][0x228] ;  /* 0x00008a00000a7ab9 */ /* 0x000fe20000000800 */
[----:B------:R-:W-:Y:S01]  /*5e990*/  IMAD.WIDE R4, R77, 0x4, R236 ;  /* 0x000000044d047825 */ /* 0x000fe200078e02ec */
[----:B------:R-:W-:Y:S01]  /*5e9a0*/  ISETP.LT.AND P6, PT, R71, UR16, !P1 ;  /* 0x0000001047007c0c */ /* 0x000fe2000cfc1270 */
[----:B------:R-:W-:-:S02]  /*5e9b0*/  ULDC UR12, c[0x0][0x228] ;  /* 0x00008a00000c7ab9 */ /* 0x000fc40000000800 */
[----:B-1----:R-:W-:Y:S01]  /*5e9c0*/  IMAD.WIDE R12, R0, 0x4, R182 ;  /* 0x00000004000c7825 */ /* 0x002fe200078e02b6 */
[----:B------:R-:W-:Y:S01]  /*5e9d0*/  ISETP.GE.AND P0, PT, R6, UR4, PT ;  /* 0x0000000406007c0c */ /* 0x000fe2000bf06270 */
[----:B------:R-:W-:Y:S01]  /*5e9e0*/  ULDC UR4, c[0x0][0x228] ;  /* 0x00008a0000047ab9 */ /* 0x000fe20000000800 */
[----:B------:R-:W-:Y:S02]  /*5e9f0*/  ULDC UR16, c[0x0][0x228] ;  /* 0x00008a0000107ab9 */ /* 0x000fe40000000800 */
[----:B------:R-:W-:Y:S04]  /*5ea00*/  @P2 STG.E desc[UR14][R12.64], R251 ;  /* 0x000000fb0c002986 */ /* 0x000fe8000c10190e */
[----:B------:R1:W-:Y:S01]  /*5ea10*/  @P3 STG.E desc[UR14][R8.64], R250 ;  /* 0x000000fa08003986 */ /* 0x0003e2000c10190e */
[----:B------:R-:W-:Y:S01]  /*5ea20*/  ISETP.LT.AND P3, PT, R211, UR6, !P1 ;  /* 0x00000006d3007c0c */ /* 0x000fe2000cf61270 */
[----:B------:R-:W-:Y:S01]  /*5ea30*/  IMAD.WIDE R2, R77, 0x4, R180 ;  /* 0x000000044d027825 */ /* 0x000fe200078e02b4 */
[----:B------:R-:W-:Y:S01]  /*5ea40*/  ISETP.LT.AND P2, PT, R147, UR8, !P1 ;  /* 0x0000000893007c0c */ /* 0x000fe2000cf41270 */
[----:B------:R-:W-:Y:S01]  /*5ea50*/  ULDC UR6, c[0x0][0x228] ;  /* 0x00008a0000067ab9 */ /* 0x000fe20000000800 */
[----:B------:R-:W-:Y:S01]  /*5ea60*/  ULDC UR8, c[0x0][0x228] ;  /* 0x00008a0000087ab9 */ /* 0x000fe20000000800 */
[----:B------:R-:W-:-:S04]  /*5ea70*/  IMAD.WIDE R72, R77, 0x4, R226 ;  /* 0x000000044d487825 */ /* 0x000fc800078e02e2 */
[----:B-1----:R-:W-:-:S04]  /*5ea80*/  IMAD.WIDE R8, R77, 0x4, R182 ;  /* 0x000000044d087825 */ /* 0x002fc800078e02b6 */
[----:B------:R-:W-:Y:S01]  /*5ea90*/  VIADD R0, R179, 0x29 ;  /* 0x00000029b3007836 */ /* 0x000fe20000000000 */
[----:B--2---:R1:W-:Y:S01]  /*5eaa0*/  @P4 STG.E desc[UR14][R4.64], R249 ;  /* 0x000000f904004986 */ /* 0x0043e2000c10190e */
[----:B------:R-:W-:Y:S01]  /*5eab0*/  ISETP.LT.AND P4, PT, R143, UR4, !P1 ;  /* 0x000000048f007c0c */ /* 0x000fe2000cf81270 */
[----:B------:R-:W-:Y:S01]  /*5eac0*/  ULDC UR4, c[0x0][0x248] ;  /* 0x0000920000047ab9 */ /* 0x000fe20000000800 */
[----:B------:R-:W-:Y:S01]  /*5ead0*/  ISETP.LT.AND P1, PT, R39, UR10, !P1 ;  /* 0x0000000a27007c0c */ /* 0x000fe2000cf21270 */
[----:B------:R-:W-:Y:S01]  /*5eae0*/  ULDC UR10, c[0x0][0x228] ;  /* 0x00008a00000a7ab9 */ /* 0x000fe20000000800 */
[C---:B------:R-:W-:Y:S01]  /*5eaf0*/  IADD3 R217, R77.reuse, UR4, RZ ;  /* 0x000000044dd97c10 */ /* 0x040fe2000fffe0ff */
[----:B------:R-:W-:Y:S01]  /*5eb00*/  ULDC UR4, c[0x0][0x228] ;  /* 0x00008a0000047ab9 */ /* 0x000fe20000000800 */
[----:B-1----:R-:W-:-:S04]  /*5eb10*/  IMAD.WIDE R4, R77, 0x4, R202 ;  /* 0x000000044d047825 */ /* 0x002fc800078e02ca */
[----:B------:R-:W-:Y:S01]  /*5eb20*/  IMAD.WIDE R12, R217, 0x4, R238 ;  /* 0x00000004d90c7825 */ /* 0x000fe200078e02ee */
[----:B---3--:R1:W-:Y:S01]  /*5eb30*/  @P5 STG.E desc[UR14][R2.64], R248 ;  /* 0x000000f802005986 */ /* 0x0083e2000c10190e */
[----:B------:R-:W-:Y:S01]  /*5eb40*/  ISETP.LT.AND P5, PT, R199, UR12, !P0 ;  /* 0x0000000cc7007c0c */ /* 0x000fe2000c7a1270 */
[----:B------:R-:W-:Y:S02]  /*5eb50*/  ULDC UR12, c[0x0][0x228] ;  /* 0x00008a00000c7ab9 */ /* 0x000fe40000000800 */
[----:B------:R2:W-:Y:S01]  /*5eb60*/  @P6 STG.E desc[UR14][R72.64], R7 ;  /* 0x0000000748006986 */ /* 0x0005e2000c10190e */
[----:B------:R-:W-:Y:S01]  /*5eb70*/  ISETP.LT.AND P6, PT, R215, UR6, !P0 ;  /* 0x00000006d7007c0c */ /* 0x000fe2000c7c1270 */
[----:B------:R-:W-:Y:S01]  /*5eb80*/  ULDC UR6, c[0x0][0x228] ;  /* 0x00008a0000067ab9 */ /* 0x000fe20000000800 */
[----:B-1----:R-:W-:-:S04]  /*5eb90*/  IMAD.WIDE R2, R77, 0x4, R224 ;  /* 0x000000044d027825 */ /* 0x002fc800078e02e0 */
[----:B--2---:R-:W-:Y:S01]  /*5eba0*/  IMAD.WIDE R6, R77, 0x4, R200 ;  /* 0x000000044d067825 */ /* 0x004fe200078e02c8 */
[----:B------:R1:W-:Y:S04]  /*5ebb0*/  @P4 STG.E desc[UR14][R2.64], R11 ;  /* 0x0000000b02004986 */ /* 0x0003e8000c10190e */
[----:B------:R2:W-:Y:S01]  /*5ebc0*/  @P3 STG.E desc[UR14][R4.64], R15 ;  /* 0x0000000f04003986 */ /* 0x0005e2000c10190e */
[----:B------:R-:W-:Y:S01]  /*5ebd0*/  ISETP.LT.AND P3, PT, R71, UR6, !P0 ;  /* 0x0000000647007c0c */ /* 0x000fe2000c761270 */
[----:B------:R-:W-:Y:S01]  /*5ebe0*/  IMAD.WIDE R72, R217, 0x4, R236 ;  /* 0x00000004d9487825 */ /* 0x000fe200078e02ec */
[----:B------:R-:W-:Y:S01]  /*5ebf0*/  ISETP.LT.AND P4, PT, R143, UR8, !P0 ;  /* 0x000000088f007c0c */ /* 0x000fe2000c781270 */
[----:B------:R3:W-:Y:S01]  /*5ec00*/  @P2 STG.E desc[UR14][R6.64], R79 ;  /* 0x0000004f06002986 */ /* 0x0007e2000c10190e */
[----:B------:R-:W-:Y:S01]  /*5ec10*/  ISETP.LT.AND P2, PT, R223, UR4, !P0 ;  /* 0x00000004df007c0c */ /* 0x000fe2000c741270 */
[----:B------:R-:W-:Y:S01]  /*5ec20*/  ULDC UR4, c[0x0][0x228] ;  /* 0x00008a0000047ab9 */ /* 0x000fe20000000800 */
[----:B------:R-:W-:Y:S01]  /*5ec30*/  ULDC UR6, c[0x0][0x228] ;  /* 0x00008a0000067ab9 */ /* 0x000fe20000000800 */
[----:B------:R4:W-:Y:S01]  /*5ec40*/  @P1 STG.E desc[UR14][R8.64], R75 ;  /* 0x0000004b08001986 */ /* 0x0009e2000c10190e */
[----:B-1----:R-:W-:Y:S01]  /*5ec50*/  IMAD.WIDE R2, R217, 0x4, R180 ;  /* 0x00000004d9027825 */ /* 0x002fe200078e02b4 */
[----:B------:R-:W-:-:S02]  /*5ec60*/  ULDC UR8, c[0x0][0x228] ;  /* 0x00008a0000087ab9 */ /* 0x000fc40000000800 */
[----:B------:R1:W-:Y:S01]  /*5ec70*/  @P5 STG.E desc[UR14][R12.64], R52 ;  /* 0x000000340c005986 */ /* 0x0003e2000c10190e */
[----:B--2---:R-:W-:-:S03]  /*5ec80*/  IMAD.WIDE R4, R217, 0x4, R226 ;  /* 0x00000004d9047825 */ /* 0x004fc600078e02e2 */
[----:B------:R-:W-:Y:S01]  /*5ec90*/  @P6 STG.E desc[UR14][R72.64], R48 ;  /* 0x0000003048006986 */ /* 0x000fe2000c10190e */
[----:B------:R-:W-:Y:S01]  /*5eca0*/  ISETP.LT.AND P6, PT, R147, UR4, !P0 ;  /* 0x0000000493007c0c */ /* 0x000fe2000c7c1270 */
[----:B------:R-:W-:Y:S01]  /*5ecb0*/  ULDC UR4, c[0x0][0x22c] ;  /* 0x00008b0000047ab9 */ /* 0x000fe20000000800 */
[----:B---3--:R-:W-:Y:S01]  /*5ecc0*/  IMAD.WIDE R6, R217, 0x4, R224 ;  /* 0x00000004d9067825 */ /* 0x008fe200078e02e0 */
[----:B------:R-:W-:Y:S01]  /*5ecd0*/  ISETP.LT.AND P5, PT, R211, UR10, !P0 ;  /* 0x0000000ad3007c0c */ /* 0x000fe2000c7a1270 */
[----:B------:R2:W-:Y:S01]  /*5ece0*/  @P2 STG.E desc[UR14][R2.64], R28 ;  /* 0x0000001c02002986 */ /* 0x0005e2000c10190e */
[----:B------:R-:W-:Y:S01]  /*5ecf0*/  ISETP.GE.AND P1, PT, R0, UR4, PT ;  /* 0x0000000400007c0c */ /* 0x000fe2000bf26270 */
[----:B------:R-:W-:Y:S01]  /*5ed00*/  ULDC UR10, c[0x0][0x228] ;  /* 0x00008a00000a7ab9 */ /* 0x000fe20000000800 */
[----:B------:R-:W-:Y:S01]  /*5ed10*/  ISETP.LT.AND P2, PT, R39, UR6, !P0 ;  /* 0x0000000627007c0c */ /* 0x000fe2000c741270 */
[----:B------:R3:W-:Y:S01]  /*5ed20*/  @P3 STG.E desc[UR14][R4.64], R20 ;  /* 0x0000001404003986 */ /* 0x0007e2000c10190e */
[----:B------:R-:W-:Y:S01]  /*5ed30*/  ISETP.LT.AND P3, PT, R199, UR8, !P1 ;  /* 0x00000008c7007c0c */ /* 0x000fe2000cf61270 */
[----:B------:R-:W-:Y:S01]  /*5ed40*/  ULDC UR4, c[0x0][0x248] ;  /* 0x0000920000047ab9 */ /* 0x000fe20000000800 */
[----:B----4-:R-:W-:Y:S01]  /*5ed50*/  IMAD.WIDE R8, R217, 0x4, R202 ;  /* 0x00000004d9087825 */ /* 0x010fe200078e02ca */
[----:B------:R4:W-:Y:S01]  /*5ed60*/  @P4 STG.E desc[UR14][R6.64], R32 ;  /* 0x0000002006004986 */ /* 0x0009e2000c10190e */
[----:B------:R-:W-:Y:S01]  /*5ed70*/  ISETP.LT.AND P4, PT, R215, UR10, !P1 ;  /* 0x0000000ad7007c0c */ /* 0x000fe2000cf81270 */
[----:B------:R-:W-:Y:S01]  /*5ed80*/  ULDC UR6, c[0x0][0x228] ;  /* 0x00008a0000067ab9 */ /* 0x000fe20000000800 */
[----:B-1----:R-:W-:-:S02]  /*5ed90*/  VIADD R13, R217, UR4 ;  /* 0x00000004d90d7c36 */ /* 0x002fc40008000000 */
[----:B------:R-:W-:Y:S01]  /*5eda0*/  IMAD.WIDE R10, R217, 0x4, R200 ;  /* 0x00000004d90a7825 */ /* 0x000fe200078e02c8 */
[----:B------:R-:W-:Y:S01]  /*5edb0*/  IADD3 R0, R179, 0x2a, RZ ;  /* 0x0000002ab3007810 */ /* 0x000fe20007ffe0ff */
[----:B------:R1:W-:Y:S01]  /*5edc0*/  @P5 STG.E desc[UR14][R8.64], R24 ;  /* 0x0000001808005986 */ /* 0x0003e2000c10190e */
[----:B------:R-:W-:Y:S01]  /*5edd0*/  ULDC UR4, c[0x0][0x22c] ;  /* 0x00008b0000047ab9 */ /* 0x000fe20000000800 */
[----:B--2---:R-:W-:Y:S01]  /*5ede0*/  IMAD.WIDE R2, R217, 0x4, R182 ;  /* 0x00000004d9027825 */ /* 0x004fe200078e02b6 */
[----:B------:R-:W-:Y:S01]  /*5edf0*/  ISETP.LT.AND P5, PT, R223, UR12, !P1 ;  /* 0x0000000cdf007c0c */ /* 0x000fe2000cfa1270 */
[----:B------:R2:W-:Y:S01]  /*5ee00*/  @P6 STG.E desc[UR14][R10.64], R16 ;  /* 0x000000100a006986 */ /* 0x0005e2000c10190e */
[----:B------:R-:W-:Y:S01]  /*5ee10*/  ULDC UR8, c[0x0][0x228] ;  /* 0x00008a0000087ab9 */ /* 0x000fe20000000800 */
[----:B---3--:R-:W-:Y:S01]  /*5ee20*/  IMAD.WIDE R4, R13, 0x4, R238 ;  /* 0x000000040d047825 */ /* 0x008fe200078e02ee */
[----:B------:R-:W-:Y:S01]  /*5ee30*/  ISETP.LT.AND P6, PT, R71, UR16, !P1 ;  /* 0x0000001047007c0c */ /* 0x000fe2000cfc1270 */
[----:B------:R-:W-:-:S02]  /*5ee40*/  ULDC UR10, c[0x0][0x228] ;  /* 0x00008a00000a7ab9 */ /* 0x000fc40000000800 */
[C---:B----4-:R-:W-:Y:S01]  /*5ee50*/  IMAD.WIDE R6, R13.reuse, 0x4, R236 ;  /* 0x000000040d067825 */ /* 0x050fe200078e02ec */
[----:B------:R-:W-:Y:S01]  /*5ee60*/  ISETP.GE.AND P0, PT, R0, UR4, PT ;  /* 0x0000000400007c0c */ /* 0x000fe2000bf06270 */
[----:B------:R3:W-:Y:S01]  /*5ee70*/  @P2 STG.E desc[UR14][R2.64], R84 ;  /* 0x0000005402002986 */ /* 0x0007e2000c10190e */
[----:B------:R-:W-:Y:S01]  /*5ee80*/  ULDC UR4, c[0x0][0x228] ;  /* 0x00008a0000047ab9 */ /* 0x000fe20000000800 */
[----:B-1----:R-:W-:Y:S01]  /*5ee90*/  IMAD.WIDE R8, R13, 0x4, R180 ;  /* 0x000000040d087825 */ /* 0x002fe200078e02b4 */
[----:B------:R-:W-:Y:S01]  /*5eea0*/  ULDC UR12, c[0x0][0x228] ;  /* 0x00008a00000c7ab9 */ /* 0x000fe20000000800 */
[----:B------:R1:W-:Y:S01]  /*5eeb0*/  @P3 STG.E desc[UR14][R4.64], R80 ;  /* 0x0000005004003986 */ /* 0x0003e2000c10190e */
[----:B------:R-:W-:Y:S01]  /*5eec0*/  ISETP.LT.AND P3, PT, R211, UR6, !P1 ;  /* 0x00000006d3007c0c */ /* 0x000fe2000cf61270 */
[----:B--2---:R-:W-:Y:S01]  /*5eed0*/  IMAD.WIDE R10, R13, 0x4, R226 ;  /* 0x000000040d0a7825 */ /* 0x004fe200078e02e2 */
[----:B------:R-:W-:Y:S01]  /*5eee0*/  ISETP.LT.AND P2, PT, R147, UR8, !P1 ;  /* 0x0000000893007c0c */ /* 0x000fe2000cf41270 */
[----:B------:R2:W-:Y:S01]  /*5eef0*/  @P4 STG.E desc[UR14][R6.64], R88 ;  /* 0x0000005806004986 */ /* 0x0005e2000c10190e */
[----:B------:R-:W-:Y:S01]  /*5ef00*/  ISETP.LT.AND P4, PT, R143, UR4, !P1 ;  /* 0x000000048f007c0c */ /* 0x000fe2000cf81270 */
[----:B------:R-:W-:Y:S01]  /*5ef10*/  ULDC UR6, c[0x0][0x228] ;  /* 0x00008a0000067ab9 */ /* 0x000fe20000000800 */
[----:B------:R-:W-:Y:S01]  /*5ef20*/  ISETP.LT.AND P1, PT, R39, UR10, !P1 ;  /* 0x0000000a27007c0c */ /* 0x000fe2000cf21270 */
[----:B------:R4:W-:Y:S01]  /*5ef30*/  @P5 STG.E desc[UR14][R8.64], R92 ;  /* 0x0000005c08005986 */ /* 0x0009e2000c10190e */
[----:B---3--:R-:W-:Y:S01]  /*5ef40*/  IMAD.WIDE R2, R13, 0x4, R224 ;  /* 0x000000040d027825 */ /* 0x008fe200078e02e0 */
[----:B------:R-:W-:Y:S01]  /*5ef50*/  ISETP.LT.AND P5, PT, R199, UR12, !P0 ;  /* 0x0000000cc7007c0c */ /* 0x000fe2000c7a1270 */
[----:B------:R-:W-:Y:S01]  /*5ef60*/  ULDC UR4, c[0x0][0x248] ;  /* 0x0000920000047ab9 */ /* 0x000fe20000000800 */
[----:B------:R3:W-:Y:S01]  /*5ef70*/  @P6 STG.E desc[UR14][R10.64], R96 ;  /* 0x000000600a006986 */ /* 0x0007e2000c10190e */
[----:B-1----:R-:W-:Y:S01]  /*5ef80*/  IMAD.WIDE R4, R13, 0x4, R202 ;  /* 0x000000040d047825 */ /* 0x002fe200078e02ca */
[----:B------:R-:W-:Y:S01]  /*5ef90*/  ISETP.LT.AND P6, PT, R215, UR6, !P0 ;  /* 0x00000006d7007c0c */ /* 0x000fe2000c7c1270 */
[----:B------:R-:W-:Y:S01]  /*5efa0*/  ULDC UR6, c[0x0][0x228] ;  /* 0x00008a0000067ab9 */ /* 0x000fe20000000800 */
[----:B------:R-:W-:Y:S01]  /*5efb0*/  ULDC UR8, c[0x0][0x228] ;  /* 0x00008a0000087ab9 */ /* 0x000fe20000000800 */
[C---:B--2---:R-:W-:Y:S01]  /*5efc0*/  IMAD.WIDE R6, R13.reuse, 0x4, R200 ;  /* 0x000000040d067825 */ /* 0x044fe200078e02c8 */
[C---:B------:R-:W-:Y:S01]  /*5efd0*/  IADD3 R15, R13.reuse, UR4, RZ ;  /* 0x000000040d0f7c10 */ /* 0x040fe2000fffe0ff */
[----:B------:R1:W-:Y:S01]  /*5efe0*/  @P4 STG.E desc[UR14][R2.64], R44 ;  /* 0x0000002c02004986 */ /* 0x0003e2000c10190e */
[----:B------:R-:W-:Y:S01]  /*5eff0*/  ULDC UR4, c[0x0][0x228] ;  /* 0x00008a0000047ab9 */ /* 0x000fe20000000800 */
[----:B----4-:R-:W-:Y:S01]  /*5f000*/  IMAD.WIDE R8, R13, 0x4, R182 ;  /* 0x000000040d087825 */ /* 0x010fe200078e02b6 */
[----:B------:R-:W-:Y:S01]  /*5f010*/  ULDC UR10, c[0x0][0x228] ;  /* 0x00008a00000a7ab9 */ /* 0x000fe20000000800 */
[----:B------:R2:W-:Y:S01]  /*5f020*/  @P3 STG.E desc[UR14][R4.64], R100 ;  /* 0x0000006404003986 */ /* 0x0005e2000c10190e */
[----:B------:R-:W-:Y:S01]  /*5f030*/  ISETP.LT.AND P3, PT, R71, UR6, !P0 ;  /* 0x0000000647007c0c */ /* 0x000fe2000c761270 */
[----:B---3--:R-:W-:Y:S01]  /*5f040*/  IMAD.WIDE R10, R15, 0x4, R238 ;  /* 0x000000040f0a7825 */ /* 0x008fe200078e02ee */
[----:B------:R-:W-:Y:S01]  /*5f050*/  ISETP.LT.AND P4, PT, R143, UR8, !P0 ;  /* 0x000000088f007c0c */ /* 0x000fe2000c781270 */
[----:B------:R3:W-:Y:S01]  /*5f060*/  @P2 STG.E desc[UR14][R6.64], R136 ;  /* 0x0000008806002986 */ /* 0x0007e2000c10190e */
[----:B------:R-:W-:Y:S01]  /*5f070*/  ISETP.LT.AND P2, PT, R223, UR4, !P0 ;  /* 0x00000004df007c0c */ /* 0x000fe2000c741270 */
[----:B------:R-:W-:Y:S01]  /*5f080*/  IMAD.WIDE R12, R15, 0x4, R236 ;  /* 0x000000040f0c7825 */ /* 0x000fe200078e02ec */
[----:B------:R-:W-:Y:S01]  /*5f090*/  ULDC UR4, c[0x0][0x228] ;  /* 0x00008a0000047ab9 */ /* 0x000fe20000000800 */
[----:B------:R4:W-:Y:S01]  /*5f0a0*/  @P1 STG.E desc[UR14][R8.64], R132 ;  /* 0x0000008408001986 */ /* 0x0009e2000c10190e */
[----:B------:R-:W-:Y:S01]  /*5f0b0*/  ULDC UR6, c[0x0][0x228] ;  /* 0x00008a0000067ab9 */ /* 0x000fe20000000800 */
[----:B------:R-:W-:Y:S01]  /*5f0c0*/  VIADD R0, R179, 0x2b ;  /* 0x0000002bb3007836 */ /* 0x000fe20000000000 */
[----:B------:R-:W-:Y:S01]  /*5f0d0*/  ULDC UR8, c[0x0][0x228] ;  /* 0x00008a0000087ab9 */ /* 0x000fe20000000800 */
[----:B------:R-:W-:Y:S01]  /*5f0e0*/  @P5 STG.E desc[UR14][R10.64], R53 ;  /* 0x000000350a005986 */ /* 0x000fe2000c10190e */
[----:B-1----:R-:W-:Y:S01]  /*5f0f0*/  IMAD.WIDE R2, R15, 0x4, R180 ;  /* 0x000000040f027825 */ /* 0x002fe200078e02b4 */
[----:B------:R-:W-:Y:S01]  /*5f100*/  ULDC UR12, c[0x0][0x228] ;  /* 0x00008a00000c7ab9 */ /* 0x000fe20000000800 */
[----:B------:R-:W-:Y:S01]  /*5f110*/  ULDC UR16, c[0x0][0x228] ;  /* 0x00008a0000107ab9 */ /* 0x000fe20000000800 */
[----:B------:R1:W-:Y:S01]  /*5f120*/  @P6 STG.E desc[UR14][R12.64], R49 ;  /* 0x000000310c006986 */ /* 0x0003e2000c10190e */
[----:B------:R-:W-:Y:S01]  /*5f130*/  ISETP.LT.AND P6, PT, R147, UR4, !P0 ;  /* 0x0000000493007c0c */ /* 0x000fe2000c7c1270 */
[----:B------:R-:W-:Y:S01]  /*5f140*/  ULDC UR4, c[0x0][0x22c] ;  /* 0x00008b0000047ab9 */ /* 0x000fe20000000800 */
[----:B--2---:R-:W-:Y:S01]  /*5f150*/  IMAD.WIDE R4, R15, 0x4, R226 ;  /* 0x000000040f047825 */ /* 0x004fe200078e02e2 */
[----:B------:R-:W-:-:S03]  /*5f160*/  ISETP.LT.AND P5, PT, R211, UR10, !P0 ;  /* 0x0000000ad3007c0c */ /* 0x000fc6000c7a1270 */
[----:B---3--:R-:W-:Y:S01]  /*5f170*/  IMAD.WIDE R6, R15, 0x4, R224 ;  /* 0x000000040f067825 */ /* 0x008fe200078e02e0 */
[----:B------:R-:W-:Y:S01]  /*5f180*/  ISETP.GE.AND P1, PT, R0, UR4, PT ;  /* 0x0000000400007c0c */ /* 0x000fe2000bf26270 */
[----:B------:R2:W-:Y:S01]  /*5f190*/  @P2 STG.E desc[UR14][R2.64], R29 ;  /* 0x0000001d02002986 */ /* 0x0005e2000c10190e */
[----:B------:R-:W-:Y:S01]  /*5f1a0*/  ULDC UR10, c[0x0][0x228] ;  /* 0x00008a00000a7ab9 */ /* 0x000fe20000000800 */
[----:B------:R-:W-:Y:S01]  /*5f1b0*/  ISETP.LT.AND P2, PT, R39, UR6, !P0 ;  /* 0x0000000627007c0c */ /* 0x000fe2000c741270 */
[----:B------:R-:W-:Y:S01]  /*5f1c0*/  ULDC UR4, c[0x0][0x248] ;  /* 0x0000920000047ab9 */ /* 0x000fe20000000800 */
[----:B------:R3:W-:Y:S01]  /*5f1d0*/  @P3 STG.E desc[UR14][R4.64], R21 ;  /* 0x0000001504003986 */ /* 0x0007e2000c10190e */
[----:B------:R-:W-:Y:S01]  /*5f1e0*/  ISETP.LT.AND P3, PT, R199, UR8, !P1 ;  /* 0x00000008c7007c0c */ /* 0x000fe2000cf61270 */
[----:B----4-:R-:W-:Y:S01]  /*5f1f0*/  IMAD.WIDE R8, R15, 0x4, R202 ;  /* 0x000000040f087825 */ /* 0x010fe200078e02ca */
[----:B------:R-:W-:Y:S01]  /*5f200*/  IADD3 R0, R179, 0x2c, RZ ;  /* 0x0000002cb3007810 */ /* 0x000fe20007ffe0ff */
[----:B------:R4:W-:Y:S01]  /*5f210*/  @P4 STG.E desc[UR14][R6.64], R33 ;  /* 0x0000002106004986 */ /* 0x0009e2000c10190e */
[----:B------:R-:W-:Y:S01]  /*5f220*/  ISETP.LT.AND P4, PT, R215, UR10, !P1 ;  /* 0x0000000ad7007c0c */ /* 0x000fe2000cf81270 */
[C---:B-1----:R-:W-:Y:S01]  /*5f230*/  VIADD R13, R15.reuse, UR4 ;  /* 0x000000040f0d7c36 */ /* 0x042fe20008000000 */
[----:B------:R-:W-:Y:S01]  /*5f240*/  ULDC UR4, c[0x0][0x22c] ;  /* 0x00008b0000047ab9 */ /* 0x000fe20000000800 */
[C---:B------:R-:W-:Y:S01]  /*5f250*/  IMAD.WIDE R10, R15.reuse, 0x4, R200 ;  /* 0x000000040f0a7825 */ /* 0x040fe200078e02c8 */
[----:B------:R1:W-:Y:S03]  /*5f260*/  @P5 STG.E desc[UR14][R8.64], R25 ;  /* 0x0000001908005986 */ /* 0x0003e6000c10190e */
[----:B--2---:R-:W-:Y:S01]  /*5f270*/  IMAD.WIDE R2, R15, 0x4, R182 ;  /* 0x000000040f027825 */ /* 0x004fe200078e02b6 */
[----:B------:R2:W-:Y:S01]  /*5f280*/  @P6 STG.E desc[UR14][R10.64], R17 ;  /* 0x000000110a006986 */ /* 0x0005e2000c10190e */
[----:B------:R-:W-:Y:S01]  /*5f290*/  ISETP.LT.AND P5, PT, R223, UR12, !P1 ;  /* 0x0000000cdf007c0c */ /* 0x000fe2000cfa1270 */
[----:B------:R-:W-:Y:S01]  /*5f2a0*/  ULDC UR6, c[0x0][0x228] ;  /* 0x00008a0000067ab9 */ /* 0x000fe20000000800 */
[----:B---3--:R-:W-:Y:S01]  /*5f2b0*/  IMAD.WIDE R4, R13, 0x4, R238 ;  /* 0x000000040d047825 */ /* 0x008fe200078e02ee */
[----:B------:R-:W-:Y:S01]  /*5f2c0*/  ISETP.LT.AND P6, PT, R71, UR16, !P1 ;  /* 0x0000001047007c0c */ /* 0x000fe2000cfc1270 */
[----:B------:R-:W-:Y:S01]  /*5f2d0*/  ULDC UR8, c[0x0][0x228] ;  /* 0x00008a0000087ab9 */ /* 0x000fe20000000800 */
[----:B------:R-:W-:Y:S01]  /*5f2e0*/  ULDC UR10, c[0x0][0x228] ;  /* 0x00008a00000a7ab9 */ /* 0x000fe20000000800 */
        /* <DEDUP_REMOVED lines=212> */
[----:B------:R-:W-:Y:S01]  /*60030*/  IMAD.WIDE R10, R15, 0x4, R200 ;  /* 0x000000040f0a7825 */ /* 0x000fe200078e02c8 */
[----:B------:R1:W-:Y:S01]  /*60040*/  @P5 STG.E desc[UR14][R8.64], R112 ;  /* 0x0000007008005986 */ /* 0x0003e2000c10190e */
[----:B------:R-:W-:Y:S01]  /*60050*/  ISETP.LT.AND P5, PT, R223, UR12, !P1 ;  /* 0x0000000cdf007c0c */ /* 0x000fe2000cfa1270 */
[----:B------:R-:W-:Y:S01]  /*60060*/  ULDC UR6, c[0x0][0x228] ;  /* 0x00008a0000067ab9 */ /* 0x000fe20000000800 */
[----:B--2---:R-:W-:Y:S01]  /*60070*/  IMAD.WIDE R2, R15, 0x4, R182 ;  /* 0x000000040f027825 */ /* 0x004fe200078e02b6 */
[----:B------:R2:W-:Y:S01]  /*60080*/  @P6 STG.E desc[UR14][R10.64], R104 ;  /* 0x000000680a006986 */ /* 0x0005e2000c10190e */
[----:B------:R-:W-:Y:S01]  /*60090*/  ULDC UR8, c[0x0][0x228] ;  /* 0x00008a0000087ab9 */ /* 0x000fe20000000800 */
[----:B------:R-:W-:Y:S01]  /*600a0*/  ULDC UR10, c[0x0][0x228] ;  /* 0x00008a00000a7ab9 */ /* 0x000fe20000000800 */
[----:B---3--:R-:W-:Y:S01]  /*600b0*/  IMAD.WIDE R4, R13, 0x4, R238 ;  /* 0x000000040d047825 */ /* 0x008fe200078e02ee */
[----:B------:R-:W-:-:S03]  /*600c0*/  ISETP.LT.AND P6, PT, R71, UR16, !P1 ;  /* 0x0000001047007c0c */ /* 0x000fc6000cfc1270 */
        /* <DEDUP_REMOVED lines=15> */
[----:B------:R-:W-:Y:S01]  /*601c0*/  ISETP.LT.AND P5, PT, R199, UR12, !P0 ;  /* 0x0000000cc7007c0c */ /* 0x000fe2000c7a1270 */
[----:B---3--:R-:W-:Y:S01]  /*601d0*/  IMAD.WIDE R2, R13, 0x4, R224 ;  /* 0x000000040d027825 */ /* 0x008fe200078e02e0 */
[----:B------:R-:W-:Y:S01]  /*601e0*/  ULDC UR4, c[0x0][0x248] ;  /* 0x0000920000047ab9 */ /* 0x000fe20000000800 */
[----:B------:R3:W-:Y:S01]  /*601f0*/  @P6 STG.E desc[UR14][R10.64], R164 ;  /* 0x000000a40a006986 */ /* 0x0007e2000c10190e */
[----:B------:R-:W-:Y:S01]  /*60200*/  ISETP.LT.AND P6, PT, R215, UR6, !P0 ;  /* 0x00000006d7007c0c */ /* 0x000fe2000c7c1270 */
[C---:B-1----:R-:W-:Y:S01]  /*60210*/  IMAD.WIDE R4, R13.reuse, 0x4, R202 ;  /* 0x000000040d047825 */ /* 0x042fe200078e02ca */
[C---:B------:R-:W-:Y:S01]  /*60220*/  IADD3 R15, R13.reuse, UR4, RZ ;  /* 0x000000040d0f7c10 */ /* 0x040fe2000fffe0ff */
[----:B------:R-:W-:Y:S01]  /*60230*/  ULDC UR4, c[0x0][0x228] ;  /* 0x00008a0000047ab9 */ /* 0x000fe20000000800 */
[----:B------:R-:W-:Y:S01]  /*60240*/  ULDC UR6, c[0x0][0x228] ;  /* 0x00008a0000067ab9 */ /* 0x000fe20000000800 */
[C---:B--2---:R-:W-:Y:S01]  /*60250*/  IMAD.WIDE R6, R13.reuse, 0x4, R200 ;  /* 0x000000040d067825 */ /* 0x044fe200078e02c8 */
[----:B------:R1:W-:Y:S01]  /*60260*/  @P4 STG.E desc[UR14][R2.64], R40 ;  /* 0x0000002802004986 */ /* 0x0003e2000c10190e */
[----:B------:R-:W-:Y:S01]  /*60270*/  ULDC UR8, c[0x0][0x228] ;  /* 0x00008a0000087ab9 */ /* 0x000fe20000000800 */
[----:B------:R-:W-:Y:S01]  /*60280*/  ULDC UR10, c[0x0][0x228] ;  /* 0x00008a00000a7ab9 */ /* 0x000fe20000000800 */
[----:B----4-:R-:W-:Y:S01]  /*60290*/  IMAD.WIDE R8, R13, 0x4, R182 ;  /* 0x000000040d087825 */ /* 0x010fe200078e02b6 */
[----:B------:R2:W-:Y:S01]  /*602a0*/  @P3 STG.E desc[UR14][R4.64], R64 ;  /* 0x0000004004003986 */ /* 0x0005e2000c10190e */
[----:B------:R-:W-:Y:S01]  /*602b0*/  ISETP.LT.AND P3, PT, R71, UR6, !P0 ;  /* 0x0000000647007c0c */ /* 0x000fe2000c761270 */
[----:B------:R-:W-:Y:S01]  /*602c0*/  ULDC UR6, c[0x0][0x228] ;  /* 0x00008a0000067ab9 */ /* 0x000fe20000000800 */
[----:B---3--:R-:W-:Y:S01]  /*602d0*/  IMAD.WIDE R10, R15, 0x4, R238 ;  /* 0x000000040f0a7825 */ /* 0x008fe200078e02ee */
[----:B------:R3:W-:Y:S01]  /*602e0*/  @P2 STG.E desc[UR14][R6.64], R168 ;  /* 0x000000a806002986 */ /* 0x0007e2000c10190e */
[----:B------:R-:W-:Y:S01]  /*602f0*/  ISETP.LT.AND P2, PT, R223, UR4, !P0 ;  /* 0x00000004df007c0c */ /* 0x000fe2000c741270 */
[----:B------:R-:W-:Y:S01]  /*60300*/  ULDC UR4, c[0x0][0x228] ;  /* 0x00008a0000047ab9 */ /* 0x000fe20000000800 */
[----:B------:R-:W-:Y:S01]  /*60310*/  IMAD.WIDE R12, R15, 0x4, R236 ;  /* 0x000000040f0c7825 */ /* 0x000fe200078e02ec */
[----:B------:R-:W-:Y:S01]  /*60320*/  ISETP.LT.AND P4, PT, R143, UR8, !P0 ;  /* 0x000000088f007c0c */ /* 0x000fe2000c781270 */
[----:B------:R4:W-:Y:S01]  /*60330*/  @P1 STG.E desc[UR14][R8.64], R172 ;  /* 0x000000ac08001986 */ /* 0x0009e2000c10190e */
[----:B------:R-:W-:Y:S01]  /*60340*/  ULDC UR8, c[0x0][0x228] ;  /* 0x00008a0000087ab9 */ /* 0x000fe20000000800 */
[----:B------:R-:W-:Y:S01]  /*60350*/  VIADD R0, R179, 0x33 ;  /* 0x00000033b3007836 */ /* 0x000fe20000000000 */
[----:B------:R-:W-:Y:S01]  /*60360*/  ULDC UR12, c[0x0][0x228] ;  /* 0x00008a00000c7ab9 */ /* 0x000fe20000000800 */
[----:B------:R-:W-:Y:S01]  /*60370*/  @P5 STG.E desc[UR14][R10.64], R129 ;  /* 0x000000810a005986 */ /* 0x000fe2000c10190e */
[----:B------:R-:W-:Y:S01]  /*60380*/  ISETP.LT.AND P5, PT, R211, UR10, !P0 ;  /* 0x0000000ad3007c0c */ /* 0x000fe2000c7a1270 */
[----:B-1----:R-:W-:Y:S01]  /*60390*/  IMAD.WIDE R2, R15, 0x4, R180 ;  /* 0x000000040f027825 */ /* 0x002fe200078e02b4 */
[----:B------:R-:W-:Y:S01]  /*603a0*/  ULDC UR10, c[0x0][0x228] ;  /* 0x00008a00000a7ab9 */ /* 0x000fe20000000800 */
[----:B------:R1:W-:Y:S01]  /*603b0*/  @P6 STG.E desc[UR14][R12.64], R125 ;  /* 0x0000007d0c006986 */ /* 0x0003e2000c10190e */
[----:B------:R-:W-:Y:S01]  /*603c0*/  ISETP.LT.AND P6, PT, R147, UR4, !P0 ;  /* 0x0000000493007c0c */ /* 0x000fe2000c7c1270 */
[----:B------:R-:W-:Y:S01]  /*603d0*/  ULDC UR4, c[0x0][0x22c] ;  /* 0x00008b0000047ab9 */ /* 0x000fe20000000800 */
[----:B--2---:R-:W-:Y:S01]  /*603e0*/  IMAD.WIDE R4, R15, 0x4, R226 ;  /* 0x000000040f047825 */ /* 0x004fe200078e02e2 */
[----:B------:R-:W-:Y:S01]  /*603f0*/  ISETP.GE.AND P1, PT, R0, UR4, PT ;  /* 0x0000000400007c0c */ /* 0x000fe2000bf26270 */
[----:B------:R-:W-:-:S02]  /*60400*/  ULDC UR16, c[0x0][0x228] ;  /* 0x00008a0000107ab9 */ /* 0x000fc40000000800 */
[----:B---3--:R-:W-:Y:S01]  /*60410*/  IMAD.WIDE R6, R15, 0x4, R224 ;  /* 0x000000040f067825 */ /* 0x008fe200078e02e0 */
[----:B------:R2:W-:Y:S01]  /*60420*/  @P2 STG.E desc[UR14][R2.64], R117 ;  /* 0x0000007502002986 */ /* 0x0005e2000c10190e */
[----:B------:R-:W-:Y:S01]  /*60430*/  ISETP.LT.AND P2, PT, R39, UR6, !P0 ;  /* 0x0000000627007c0c */ /* 0x000fe2000c741270 */
[----:B------:R-:W-:Y:S01]  /*60440*/  ULDC UR4, c[0x0][0x248] ;  /* 0x0000920000047ab9 */ /* 0x000fe20000000800 */
[----:B----4-:R-:W-:Y:S01]  /*60450*/  IMAD.WIDE R8, R15, 0x4, R202 ;  /* 0x000000040f087825 */ /* 0x010fe200078e02ca */
[----:B------:R3:W-:Y:S01]  /*60460*/  @P3 STG.E desc[UR14][R4.64], R109 ;  /* 0x0000006d04003986 */ /* 0x0007e2000c10190e */
[----:B------:R-:W-:Y:S01]  /*60470*/  ISETP.LT.AND P3, PT, R199, UR8, !P1 ;  /* 0x00000008c7007c0c */ /* 0x000fe2000cf61270 */
[----:B------:R-:W-:Y:S01]  /*60480*/  ULDC UR6, c[0x0][0x228] ;  /* 0x00008a0000067ab9 */ /* 0x000fe20000000800 */
[----:B-1----:R-:W-:Y:S01]  /*60490*/  VIADD R13, R15, UR4 ;  /* 0x000000040f0d7c36 */ /* 0x002fe20008000000 */
[----:B------:R1:W-:Y:S01]  /*604a0*/  @P4 STG.E desc[UR14][R6.64], R121 ;  /* 0x0000007906004986 */ /* 0x0003e2000c10190e */
[----:B------:R-:W-:Y:S01]  /*604b0*/  ISETP.LT.AND P4, PT, R215, UR10, !P1 ;  /* 0x0000000ad7007c0c */ /* 0x000fe2000cf81270 */
[----:B------:R-:W-:Y:S01]  /*604c0*/  IMAD.WIDE R10, R15, 0x4, R200 ;  /* 0x000000040f0a7825 */ /* 0x000fe200078e02c8 */
[----:B------:R-:W-:Y:S01]  /*604d0*/  IADD3 R0, R179, 0x34, RZ ;  /* 0x00000034b3007810 */ /* 0x000fe20007ffe0ff */
[----:B------:R4:W-:Y:S01]  /*604e0*/  @P5 STG.E desc[UR14][R8.64], R113 ;  /* 0x0000007108005986 */ /* 0x0009e2000c10190e */
[----:B------:R-:W-:Y:S01]  /*604f0*/  ISETP.LT.AND P5, PT, R223, UR12, !P1 ;  /* 0x0000000cdf007c0c */ /* 0x000fe2000cfa1270 */
[----:B--2---:R-:W-:Y:S01]  /*60500*/  IMAD.WIDE R2, R15, 0x4, R182 ;  /* 0x000000040f027825 */ /* 0x004fe200078e02b6 */
[----:B------:R-:W-:Y:S01]  /*60510*/  ULDC UR4, c[0x0][0x22c] ;  /* 0x00008b0000047ab9 */ /* 0x000fe20000000800 */
[----:B------:R-:W-:-:S02]  /*60520*/  ULDC UR8, c[0x0][0x228] ;  /* 0x00008a0000087ab9 */ /* 0x000fc40000000800 */
[C---:B---3--:R-:W-:Y:S01]  /*60530*/  IMAD.WIDE R4, R13.reuse, 0x4, R238 ;  /* 0x000000040d047825 */ /* 0x048fe200078e02ee */
[----:B------:R-:W-:Y:S01]  /*60540*/  ISETP.GE.AND P0, PT, R0, UR4, PT ;  /* 0x0000000400007c0c */ /* 0x000fe2000bf06270 */
[----:B------:R2:W-:Y:S01]  /*60550*/  @P6 STG.E desc[UR14][R10.64], R105 ;  /* 0x000000690a006986 */ /* 0x0005e2000c10190e */
[----:B------:R-:W-:Y:S01]  /*60560*/  ULDC UR4, c[0x0][0x228] ;  /* 0x00008a0000047ab9 */ /* 0x000fe20000000800 */
[----:B-1----:R-:W-:Y:S01]  /*60570*/  IMAD.WIDE R6, R13, 0x4, R236 ;  /* 0x000000040d067825 */ /* 0x002fe200078e02ec */
[----:B------:R-:W-:Y:S01]  /*60580*/  ISETP.LT.AND P6, PT, R71, UR16, !P1 ;  /* 0x0000001047007c0c */ /* 0x000fe2000cfc1270 */
[----:B------:R1:W-:Y:S01]  /*60590*/  @P2 STG.E desc[UR14][R2.64], R161 ;  /* 0x000000a102002986 */ /* 0x0003e2000c10190e */
[----:B------:R-:W-:Y:S01]  /*605a0*/  ISETP.LT.AND P2, PT, R143, UR4, !P1 ;  /* 0x000000048f007c0c */ /* 0x000fe2000cf41270 */
[----:B----4-:R-:W-:Y:S01]  /*605b0*/  IMAD.WIDE R8, R13, 0x4, R180 ;  /* 0x000000040d087825 */ /* 0x010fe200078e02b4 */
[----:B------:R-:W-:Y:S01]  /*605c0*/  ULDC UR4, c[0x0][0x228] ;  /* 0x00008a0000047ab9 */ /* 0x000fe20000000800 */
[----:B------:R3:W-:Y:S01]  /*605d0*/  @P3 STG.E desc[UR14][R4.64], R61 ;  /* 0x0000003d04003986 */ /* 0x0007e2000c10190e */
[----:B------:R-:W-:Y:S01]  /*605e0*/  ISETP.LT.AND P3, PT, R211, UR6, !P1 ;  /* 0x00000006d3007c0c */ /* 0x000fe2000cf61270 */
[----:B------:R-:W-:Y:S01]  /*605f0*/  ULDC UR6, c[0x0][0x228] ;  /* 0x00008a0000067ab9 */ /* 0x000fe20000000800 */
        /* <DEDUP_REMOVED lines=8> */
[C---:B-1----:R-:W-:Y:S01]  /*60680*/  IMAD.WIDE R2, R13.reuse, 0x4, R224 ;  /* 0x000000040d027825 */ /* 0x042fe200078e02e0 */
[----:B------:R-:W-:Y:S01]  /*60690*/  IADD3 R17, R13, UR4, RZ ;  /* 0x000000040d117c10 */ /* 0x000fe2000fffe0ff */
[----:B------:R-:W-:-:S02]  /*606a0*/  ULDC UR12, c[0x0][0x228] ;  /* 0x00008a00000c7ab9 */ /* 0x000fc40000000800 */
[C---:B---3--:R-:W-:Y:S01]  /*606b0*/  IMAD.WIDE R4, R13.reuse, 0x4, R202 ;  /* 0x000000040d047825 */ /* 0x048fe200078e02ca */
[----:B------:R1:W-:Y:S01]  /*606c0*/  @P6 STG.E desc[UR14][R10.64], R165 ;  /* 0x000000a50a006986 */ /* 0x0003e2000c10190e */
[----:B------:R-:W-:Y:S01]  /*606d0*/  ULDC UR4, c[0x0][0x228] ;  /* 0x00008a0000047ab9 */ /* 0x000fe20000000800 */
[----:B------:R-:W-:Y:S01]  /*606e0*/  ULDC UR6, c[0x0][0x228] ;  /* 0x00008a0000067ab9 */ /* 0x000fe20000000800 */
[C---:B----4-:R-:W-:Y:S01]  /*606f0*/  IMAD.WIDE R6, R13.reuse, 0x4, R200 ;  /* 0x000000040d067825 */ /* 0x050fe200078e02c8 */
[----:B------:R3:W-:Y:S01]  /*60700*/  @P2 STG.E desc[UR14][R2.64], R41 ;  /* 0x0000002902002986 */ /* 0x0007e2000c10190e */
[----:B------:R-:W-:Y:S02]  /*60710*/  ULDC UR8, c[0x0][0x228] ;  /* 0x00008a0000087ab9 */ /* 0x000fe40000000800 */
[----:B--2---:R-:W-:Y:S01]  /*60720*/  IMAD.WIDE R8, R13, 0x4, R182 ;  /* 0x000000040d087825 */ /* 0x004fe200078e02b6 */
[----:B------:R2:W-:Y:S03]  /*60730*/  @P3 STG.E desc[UR14][R4.64], R65 ;  /* 0x0000004104003986 */ /* 0x0005e6000c10190e */
[----:B-1----:R-:W-:Y:S01]  /*60740*/  IMAD.WIDE R10, R17, 0x4, R238 ;  /* 0x00000004110a7825 */ /* 0x002fe200078e02ee */
[----:B------:R1:W-:Y:S01]  /*60750*/  @P4 STG.E desc[UR14][R6.64], R169 ;  /* 0x000000a906004986 */ /* 0x0003e2000c10190e */
[----:B------:R-:W-:Y:S01]  /*60760*/  ISETP.LT.AND P2, PT, R223, UR6, !P0 ;  /* 0x00000006df007c0c */ /* 0x000fe2000c741270 */
[----:B------:R-:W-:-:S02]  /*60770*/  ULDC UR6, c[0x0][0x228] ;  /* 0x00008a0000067ab9 */ /* 0x000fc40000000800 */
[----:B------:R4:W-:Y:S01]  /*60780*/  @P1 STG.E desc[UR14][R8.64], R173 ;  /* 0x000000ad08001986 */ /* 0x0009e2000c10190e */
[----:B------:R-:W-:Y:S01]  /*60790*/  ISETP.LT.AND P1, PT, R215, UR4, !P0 ;  /* 0x00000004d7007c0c */ /* 0x000fe2000c721270 */
[----:B------:R-:W-:Y:S01]  /*607a0*/  ULDC UR4, c[0x0][0x228] ;  /* 0x00008a0000047ab9 */ /* 0x000fe20000000800 */
[----:B------:R-:W-:Y:S01]  /*607b0*/  ISETP.LT.AND P6, PT, R71, UR8, !P0 ;  /* 0x0000000847007c0c */ /* 0x000fe2000c7c1270 */
[----:B------:R4:W-:Y:S01]  /*607c0*/  @P5 STG.E desc[UR14][R10.64], R130 ;  /* 0x000000820a005986 */ /* 0x0009e2000c10190e */
[----:B------:R-:W-:Y:S01]  /*607d0*/  ISETP.LT.AND P5, PT, R143, UR4, !P0 ;  /* 0x000000048f007c0c */ /* 0x000fe2000c7a1270 */
[----:B---3--:R-:W-:Y:S01]  /*607e0*/  IMAD.WIDE R2, R17, 0x4, R236 ;  /* 0x0000000411027825 */ /* 0x008fe200078e02ec */
[----:B------:R-:W-:Y:S01]  /*607f0*/  ISETP.LT.AND P4, PT, R211, UR10, !P0 ;  /* 0x0000000ad3007c0c */ /* 0x000fe2000c781270 */
[----:B------:R-:W-:Y:S01]  /*60800*/  ULDC UR4, c[0x0][0x248] ;  /* 0x0000920000047ab9 */ /* 0x000fe20000000800 */
[----:B------:R-:W-:Y:S01]  /*60810*/  ISETP.LT.AND P3, PT, R147, UR12, !P0 ;  /* 0x0000000c93007c0c */ /* 0x000fe2000c761270 */
[----:B--2---:R-:W-:Y:S01]  /*60820*/  IMAD.WIDE R4, R17, 0x4, R180 ;  /* 0x0000000411047825 */ /* 0x004fe200078e02b4 */
[----:B------:R-:W-:Y:S01]  /*60830*/  ISETP.LT.AND P0, PT, R39, UR6, !P0 ;  /* 0x0000000627007c0c */ /* 0x000fe2000c701270 */
[----:B------:R-:W-:Y:S01]  /*60840*/  ULDC UR6, c[0x0][0x228] ;  /* 0x00008a0000067ab9 */ /* 0x000fe20000000800 */
[----:B------:R-:W-:Y:S01]  /*60850*/  ULDC UR8, c[0x0][0x228] ;  /* 0x00008a0000087ab9 */ /* 0x000fe20000000800 */
[----:B-1----:R-:W-:Y:S01]  /*60860*/  IMAD.WIDE R6, R17, 0x4, R226 ;  /* 0x0000000411067825 */ /* 0x002fe200078e02e2 */
[----:B------:R1:W-:Y:S01]  /*60870*/  @P1 STG.E desc[UR14][R2.64], R126 ;  /* 0x0000007e02001986 */ /* 0x0003e2000c10190e */
[----:B------:R-:W-:-:S02]  /*60880*/  ULDC UR10, c[0x0][0x228] ;  /* 0x00008a00000a7ab9 */ /* 0x000fc40000000800 */
[----:B------:R-:W-:Y:S02]  /*60890*/  VIADD R0, R179, 0x35 ;  /* 0x00000035b3007836 */ /* 0x000fe40000000000 */
[C---:B----4-:R-:W-:Y:S01]  /*608a0*/  IMAD.WIDE R8, R17.reuse, 0x4, R224 ;  /* 0x0000000411087825 */ /* 0x050fe200078e02e0 */
[----:B------:R2:W-:Y:S03]  /*608b0*/  @P2 STG.E desc[UR14][R4.64], R118 ;  /* 0x0000007604002986 */ /* 0x0005e6000c10190e */
[C---:B------:R-:W-:Y:S01]  /*608c0*/  IMAD.WIDE R10, R17.reuse, 0x4, R202 ;  /* 0x00000004110a7825 */ /* 0x040fe200078e02ca */
[----:B------:R3:W-:Y:S03]  /*608d0*/  @P6 STG.E desc[UR14][R6.64], R110 ;  /* 0x0000006e06006986 */ /* 0x0007e6000c10190e */
[C---:B------:R-:W-:Y:S01]  /*608e0*/  IMAD.WIDE R12, R17.reuse, 0x4, R200 ;  /* 0x00000004110c7825 */ /* 0x040fe200078e02c8 */
[----:B------:R-:W-:Y:S01]  /*608f0*/  ISETP.GE.AND P1, PT, R0, UR5, PT ;  /* 0x0000000500007c0c */ /* 0x000fe2000bf26270 */
[----:B------:R4:W-:Y:S01]  /*60900*/  @P5 STG.E desc[UR14][R8.64], R122 ;  /* 0x0000007a08005986 */ /* 0x0009e2000c10190e */
[----:B------:R-:W-:Y:S01]  /*60910*/  ULDC UR5, c[0x0][0x228] ;  /* 0x00008a0000057ab9 */ /* 0x000fe20000000800 */
[----:B------:R-:W-:-:S02]  /*60920*/  IMAD.WIDE R14, R17, 0x4, R182 ;  /* 0x00000004110e7825 */ /* 0x000fc400078e02b6 */
[----:B------:R4:W-:Y:S04]  /*60930*/  @P4 STG.E desc[UR14][R10.64], R114 ;  /* 0x000000720a004986 */ /* 0x0009e8000c10190e */
[----:B------:R4:W-:Y:S01]  /*60940*/  @P3 STG.E desc[UR14][R12.64], R106 ;  /* 0x0000006a0c003986 */ /* 0x0009e2000c10190e */
[----:B------:R-:W-:Y:S01]  /*60950*/  IADD3 R17, R17, UR4, RZ ;  /* 0x0000000411117c10 */ /* 0x000fe2000fffe0ff */
[----:B------:R-:W-:Y:S02]  /*60960*/  ULDC UR4, c[0x0][0x228] ;  /* 0x00008a0000047ab9 */ /* 0x000fe40000000800 */
[----:B------:R4:W-:Y:S01]  /*60970*/  @P0 STG.E desc[UR14][R14.64], R162 ;  /* 0x000000a20e000986 */ /* 0x0009e2000c10190e */
[----:B------:R-:W-:Y:S01]  /*60980*/  ISETP.LT.AND P0, PT, R199, UR5, !P1 ;  /* 0x00000005c7007c0c */ /* 0x000fe2000cf01270 */
[----:B------:R-:W-:Y:S01]  /*60990*/  ULDC UR5, c[0x0][0x228] ;  /* 0x00008a0000057ab9 */ /* 0x000fe20000000800 */
[----:B------:R-:W-:-:S02]  /*609a0*/  ISETP.LT.AND P2, PT, R215, UR6, !P1 ;  /* 0x00000006d7007c0c */ /* 0x000fc4000cf41270 */
[----:B------:R-:W-:Y:S02]  /*609b0*/  ISETP.LT.AND P4, PT, R71, UR8, !P1 ;  /* 0x0000000847007c0c */ /* 0x000fe4000cf81270 */
[----:B------:R-:W-:Y:S01]  /*609c0*/  ISETP.LT.AND P6, PT, R211, UR10, !P1 ;  /* 0x0000000ad3007c0c */ /* 0x000fe2000cfc1270 */
[----:B-1----:R-:W-:Y:S01]  /*609d0*/  IMAD.WIDE R2, R17, 0x4, R238 ;  /* 0x0000000411027825 */ /* 0x002fe200078e02ee */
[----:B------:R-:W-:Y:S01]  /*609e0*/  ISETP.LT.AND P3, PT, R223, UR5, !P1 ;  /* 0x00000005df007c0c */ /* 0x000fe2000cf61270 */
[----:B------:R-:W-:Y:S01]  /*609f0*/  ULDC UR5, c[0x0][0x228] ;  /* 0x00008a0000057ab9 */ /* 0x000fe20000000800 */
[----:B------:R-:W-:Y:S01]  /*60a00*/  ISETP.LT.AND P5, PT, R143, UR4, !P1 ;  /* 0x000000048f007c0c */ /* 0x000fe2000cfa1270 */
[----:B--2---:R-:W-:Y:S01]  /*60a10*/  IMAD.WIDE R4, R17, 0x4, R236 ;  /* 0x0000000411047825 */ /* 0x004fe200078e02ec */
[----:B------:R-:W-:-:S03]  /*60a20*/  ULDC UR6, c[0x0][0x228] ;  /* 0x00008a0000067ab9 */ /* 0x000fc60000000800 */
[----:B------:R-:W-:Y:S02]  /*60a30*/  VIADD R0, R179, 0x36 ;  /* 0x00000036b3007836 */ /* 0x000fe40000000000 */
[C---:B---3--:R-:W-:Y:S01]  /*60a40*/  IMAD.WIDE R6, R17.reuse, 0x4, R180 ;  /* 0x0000000411067825 */ /* 0x048fe200078e02b4 */
[----:B------:R1:W-:Y:S01]  /*60a50*/  @P0 STG.E desc[UR14][R2.64], R62 ;  /* 0x0000003e02000986 */ /* 0x0003e2000c10190e */
[----:B------:R-:W-:Y:S02]  /*60a60*/  ULDC UR8, c[0x0][0x228] ;  /* 0x00008a0000087ab9 */ /* 0x000fe40000000800 */
[C---:B----4-:R-:W-:Y:S01]  /*60a70*/  IMAD.WIDE R8, R17.reuse, 0x4, R226 ;  /* 0x0000000411087825 */ /* 0x050fe200078e02e2 */
[----:B------:R2:W-:Y:S03]  /*60a80*/  @P2 STG.E desc[UR14][R4.64], R158 ;  /* 0x0000009e04002986 */ /* 0x0005e6000c10190e */
[C---:B------:R-:W-:Y:S01]  /*60a90*/  IMAD.WIDE R10, R17.reuse, 0x4, R224 ;  /* 0x00000004110a7825 */ /* 0x040fe200078e02e0 */
[----:B------:R-:W-:Y:S01]  /*60aa0*/  ISETP.GE.AND P0, PT, R0, UR7, PT ;  /* 0x0000000700007c0c */ /* 0x000fe2000bf06270 */
[----:B------:R3:W-:Y:S02]  /*60ab0*/  @P3 STG.E desc[UR14][R6.64], R150 ;  /* 0x0000009606003986 */ /* 0x0007e4000c10190e */
[----:B------:R-:W-:Y:S01]  /*60ac0*/  IMAD.WIDE R12, R17, 0x4, R202 ;  /* 0x00000004110c7825 */ /* 0x000fe200078e02ca */
[----:B------:R-:W-:Y:S01]  /*60ad0*/  ISETP.LT.AND P2, PT, R147, UR5, !P1 ;  /* 0x0000000593007c0c */ /* 0x000fe2000cf41270 */
[----:B------:R4:W-:Y:S01]  /*60ae0*/  @P4 STG.E desc[UR14][R8.64], R166 ;  /* 0x000000a608004986 */ /* 0x0009e2000c10190e */
[----:B------:R-:W-:Y:S01]  /*60af0*/  ULDC UR5, c[0x0][0x228] ;  /* 0x00008a0000057ab9 */ /* 0x000fe20000000800 */
[----:B------:R-:W-:Y:S01]  /*60b00*/  ULDC UR7, c[0x0][0x228] ;  /* 0x00008a0000077ab9 */ /* 0x000fe20000000800 */
[----:B------:R-:W-:Y:S01]  /*60b10*/  ISETP.LT.AND P1, PT, R39, UR6, !P1 ;  /* 0x0000000627007c0c */ /* 0x000fe2000cf21270 */
[----:B------:R4:W-:Y:S01]  /*60b20*/  @P5 STG.E desc[UR14][R10.64], R42 ;  /* 0x0000002a0a005986 */ /* 0x0009e2000c10190e */
[----:B------:R-:W-:Y:S01]  /*60b30*/  ULDC UR10, c[0x0][0x228] ;  /* 0x00008a00000a7ab9 */ /* 0x000fe20000000800 */
[----:B------:R-:W-:Y:S01]  /*60b40*/  ISETP.LT.AND P5, PT, R215, UR7, !P0 ;  /* 0x00000007d7007c0c */ /* 0x000fe2000c7a1270 */
[----:B------:R-:W-:Y:S01]  /*60b50*/  ULDC UR4, c[0x0][0x248] ;  /* 0x0000920000047ab9 */ /* 0x000fe20000000800 */
[----:B------:R4:W-:Y:S01]  /*60b60*/  @P6 STG.E desc[UR14][R12.64], R66 ;  /* 0x000000420c006986 */ /* 0x0009e2000c10190e */
[----:B------:R-:W-:-:S02]  /*60b70*/  ISETP.LT.AND P6, PT, R199, UR5, !P0 ;  /* 0x00000005c7007c0c */ /* 0x000fc4000c7c1270 */
[----:B------:R-:W-:Y:S01]  /*60b80*/  ISETP.LT.AND P4, PT, R223, UR8, !P0 ;  /* 0x00000008df007c0c */ /* 0x000fe2000c781270 */
[----:B------:R-:W-:Y:S01]  /*60b90*/  VIADD R15, R17, UR4 ;  /* 0x00000004110f7c36 */ /* 0x000fe20008000000 */
[----:B------:R-:W-:Y:S01]  /*60ba0*/  ISETP.LT.AND P3, PT, R71, UR10, !P0 ;  /* 0x0000000a47007c0c */ /* 0x000fe2000c761270 */
[----:B-1----:R-:W-:-:S04]  /*60bb0*/  IMAD.WIDE R2, R17, 0x4, R200 ;  /* 0x0000000411027825 */ /* 0x002fc800078e02c8 */
[----:B--2---:R-:W-:Y:S01]  /*60bc0*/  IMAD.WIDE R4, R17, 0x4, R182 ;  /* 0x0000000411047825 */ /* 0x004fe200078e02b6 */
[----:B------:R1:W-:Y:S01]  /*60bd0*/  @P2 STG.E desc[UR14][R2.64], R170 ;  /* 0x000000aa02002986 */ /* 0x0003e2000c10190e */
[----:B------:R-:W-:Y:S01]  /*60be0*/  IADD3 R0, R179, 0x37, RZ ;  /* 0x00000037b3007810 */ /* 0x000fe20007ffe0ff */
[----:B------:R-:W-:Y:S01]  /*60bf0*/  ULDC UR4, c[0x0][0x228] ;  /* 0x00008a0000047ab9 */ /* 0x000fe20000000800 */
[C---:B---3--:R-:W-:Y:S01]  /*60c00*/  IMAD.WIDE R6, R15.reuse, 0x4, R238 ;  /* 0x000000040f067825 */ /* 0x048fe200078e02ee */
[----:B------:R2:W-:Y:S01]  /*60c10*/  @P1 STG.E desc[UR14][R4.64], R174 ;  /* 0x000000ae04001986 */ /* 0x0005e2000c10190e */
[----:B------:R-:W-:Y:S01]  /*60c20*/  ULDC UR5, c[0x0][0x228] ;  /* 0x00008a0000057ab9 */ /* 0x000fe20000000800 */
[----:B------:R-:W-:Y:S01]  /*60c30*/  ULDC UR6, c[0x0][0x228] ;  /* 0x00008a0000067ab9 */ /* 0x000fe20000000800 */
[C---:B----4-:R-:W-:Y:S01]  /*60c40*/  IMAD.WIDE R8, R15.reuse, 0x4, R236 ;  /* 0x000000040f087825 */ /* 0x050fe200078e02ec */
[----:B------:R3:W-:Y:S01]  /*60c50*/  @P6 STG.E desc[UR14][R6.64], R131 ;  /* 0x0000008306006986 */ /* 0x0007e2000c10190e */
[----:B------:R-:W-:Y:S01]  /*60c60*/  ULDC UR7, c[0x0][0x228] ;  /* 0x00008a0000077ab9 */ /* 0x000fe20000000800 */
[----:B------:R-:W-:Y:S01]  /*60c70*/  ULDC UR8, c[0x0][0x228] ;  /* 0x00008a0000087ab9 */ /* 0x000fe20000000800 */
[C---:B------:R-:W-:Y:S01]  /*60c80*/  IMAD.WIDE R10, R15.reuse, 0x4, R180 ;  /* 0x000000040f0a7825 */ /* 0x040fe200078e02b4 */
[----:B------:R4:W-:Y:S03]  /*60c90*/  @P5 STG.E desc[UR14][R8.64], R127 ;  /* 0x0000007f08005986 */ /* 0x0009e6000c10190e */
[----:B------:R-:W-:Y:S01]  /*60ca0*/  IMAD.WIDE R12, R15, 0x4, R226 ;  /* 0x000000040f0c7825 */ /* 0x000fe200078e02e2 */
[----:B------:R4:W-:Y:S01]  /*60cb0*/  @P4 STG.E desc[UR14][R10.64], R119 ;  /* 0x000000770a004986 */ /* 0x0009e2000c10190e */
[----:B------:R-:W-:Y:S01]  /*60cc0*/  ISETP.LT.AND P1, PT, R143, UR4, !P0 ;  /* 0x000000048f007c0c */ /* 0x000fe2000c721270 */
[----:B------:R-:W-:Y:S01]  /*60cd0*/  ULDC UR4, c[0x0][0x228] ;  /* 0x00008a0000047ab9 */ /* 0x000fe20000000800 */
[----:B------:R-:W-:Y:S01]  /*60ce0*/  ISETP.GE.AND P2, PT, R0, UR9, PT ;  /* 0x0000000900007c0c */ /* 0x000fe2000bf46270 */
[----:B------:R-:W-:Y:S01]  /*60cf0*/  @P3 STG.E desc[UR14][R12.64], R111 ;  /* 0x0000006f0c003986 */ /* 0x000fe2000c10190e */
[----:B------:R-:W-:Y:S01]  /*60d00*/  ISETP.LT.AND P3, PT, R211, UR5, !P0 ;  /* 0x00000005d3007c0c */ /* 0x000fe2000c761270 */
[----:B------:R-:W-:Y:S01]  /*60d10*/  ULDC UR5, c[0x0][0x228] ;  /* 0x00008a0000057ab9 */ /* 0x000fe20000000800 */
[----:B------:R-:W-:Y:S01]  /*60d20*/  ISETP.LT.AND P4, PT, R147, UR6, !P0 ;  /* 0x0000000693007c0c */ /* 0x000fe2000c781270 */
[----:B-1----:R-:W-:Y:S01]  /*60d30*/  IMAD.WIDE R2, R15, 0x4, R224 ;  /* 0x000000040f027825 */ /* 0x002fe200078e02e0 */
[----:B------:R-:W-:Y:S01]  /*60d40*/  ISETP.LT.AND P0, PT, R39, UR4, !P0 ;  /* 0x0000000427007c0c */ /* 0x000fe2000c701270 */
[----:B------:R-:W-:Y:S01]  /*60d50*/  ULDC UR4, c[0x0][0x248] ;  /* 0x0000920000047ab9 */ /* 0x000fe20000000800 */
[----:B------:R-:W-:Y:S01]  /*60d60*/  ISETP.LT.AND P5, PT, R199, UR5, !P2 ;  /* 0x00000005c7007c0c */ /* 0x000fe2000d7a1270 */
[C---:B--2---:R-:W-:Y:S01]  /*60d70*/  IMAD.WIDE R4, R15.reuse, 0x4, R202 ;  /* 0x000000040f047825 */ /* 0x044fe200078e02ca */
[----:B------:R-:W-:-:S03]  /*60d80*/  IADD3 R17, R15, UR4, RZ ;  /* 0x000000040f117c10 */ /* 0x000fc6000fffe0ff */
[C---:B---3--:R-:W-:Y:S01]  /*60d90*/  IMAD.WIDE R6, R15.reuse, 0x4, R200 ;  /* 0x000000040f067825 */ /* 0x048fe200078e02c8 */
[----:B------:R1:W-:Y:S01]  /*60da0*/  @P1 STG.E desc[UR14][R2.64], R123 ;  /* 0x0000007b02001986 */ /* 0x0003e2000c10190e */
[----:B------:R-:W-:Y:S01]  /*60db0*/  ULDC UR4, c[0x0][0x228] ;  /* 0x00008a0000047ab9 */ /* 0x000fe20000000800 */
[----:B------:R-:W-:Y:S01]  /*60dc0*/  ULDC UR5, c[0x0][0x228] ;  /* 0x00008a0000057ab9 */ /* 0x000fe20000000800 */
[----:B----4-:R-:W-:Y:S01]  /*60dd0*/  IMAD.WIDE R8, R15, 0x4, R182 ;  /* 0x000000040f087825 */ /* 0x010fe200078e02b6 */
[----:B------:R2:W-:Y:S01]  /*60de0*/  @P3 STG.E desc[UR14][R4.64], R115 ;  /* 0x0000007304003986 */ /* 0x0005e2000c10190e */
[----:B------:R-:W-:Y:S01]  /*60df0*/  ULDC UR6, c[0x0][0x228] ;  /* 0x00008a0000067ab9 */ /* 0x000fe20000000800 */
[----:B------:R-:W-:Y:S01]  /*60e00*/  ULDC UR9, c[0x0][0x228] ;  /* 0x00008a0000097ab9 */ /* 0x000fe20000000800 */
[----:B------:R-:W-:Y:S01]  /*60e10*/  IMAD.WIDE R10, R17, 0x4, R238 ;  /* 0x00000004110a7825 */ /* 0x000fe200078e02ee */
        /* <DEDUP_REMOVED lines=9> */
[----:B-1----:R-:W-:Y:S01]  /*60eb0*/  IMAD.WIDE R2, R17, 0x4, R236 ;  /* 0x0000000411027825 */ /* 0x002fe200078e02ec */
[----:B------:R-:W-:Y:S01]  /*60ec0*/  ISETP.LT.AND P4, PT, R211, UR7, !P2 ;  /* 0x00000007d3007c0c */ /* 0x000fe2000d781270 */
[----:B------:R-:W-:Y:S01]  /*60ed0*/  ULDC UR6, c[0x0][0x228] ;  /* 0x00008a0000067ab9 */ /* 0x000fe20000000800 */
[----:B------:R-:W-:Y:S01]  /*60ee0*/  ISETP.LT.AND P3, PT, R147, UR8, !P2 ;  /* 0x0000000893007c0c */ /* 0x000fe2000d761270 */
[----:B------:R-:W-:Y:S01]  /*60ef0*/  VIADD R0, R179, 0x38 ;  /* 0x00000038b3007836 */ /* 0x000fe20000000000 */
[----:B------:R-:W-:Y:S01]  /*60f00*/  ISETP.LT.AND P2, PT, R39, UR5, !P2 ;  /* 0x0000000527007c0c */ /* 0x000fe2000d741270 */
[----:B--2---:R-:W-:Y:S01]  /*60f10*/  IMAD.WIDE R4, R17, 0x4, R180 ;  /* 0x0000000411047825 */ /* 0x004fe200078e02b4 */
[----:B------:R1:W-:Y:S01]  /*60f20*/  @P1 STG.E desc[UR14][R2.64], R159 ;  /* 0x0000009f02001986 */ /* 0x0003e2000c10190e */
[----:B------:R-:W-:-:S02]  /*60f30*/  ULDC UR5, c[0x0][0x228] ;  /* 0x00008a0000057ab9 */ /* 0x000fc40000000800 */
[----:B---3--:R-:W-:Y:S01]  /*60f40*/  IMAD.WIDE R6, R17, 0x4, R226 ;  /* 0x0000000411067825 */ /* 0x008fe200078e02e2 */
[----:B------:R-:W-:-:S03]  /*60f50*/  ISETP.GE.AND P1, PT, R0, UR11, PT ;  /* 0x0000000b00007c0c */ /* 0x000fc6000bf26270 */
[C---:B----4-:R-:W-:Y:S01]  /*60f60*/  IMAD.WIDE R8, R17.reuse, 0x4, R224 ;  /* 0x0000000411087825 */ /* 0x050fe200078e02e0 */
[----:B------:R2:W-:Y:S03]  /*60f70*/  @P0 STG.E desc[UR14][R4.64], R151 ;  /* 0x0000009704000986 */ /* 0x0005e6000c10190e */
[C---:B------:R-:W-:Y:S01]  /*60f80*/  IMAD.WIDE R10, R17.reuse, 0x4, R202 ;  /* 0x00000004110a7825 */ /* 0x040fe200078e02ca */
[----:B------:R3:W-:Y:S03]  /*60f90*/  @P6 STG.E desc[UR14][R6.64], R167 ;  /* 0x000000a706006986 */ /* 0x0007e6000c10190e */
[C---:B------:R-:W-:Y:S01]  /*60fa0*/  IMAD.WIDE R12, R17.reuse, 0x4, R200 ;  /* 0x00000004110c7825 */ /* 0x040fe200078e02c8 */
[----:B------:R4:W-:Y:S03]  /*60fb0*/  @P5 STG.E desc[UR14][R8.64], R43 ;  /* 0x0000002b08005986 */ /* 0x0009e6000c10190e */
[----:B------:R-:W-:Y:S01]  /*60fc0*/  IMAD.WIDE R14, R17, 0x4, R182 ;  /* 0x00000004110e7825 */ /* 0x000fe200078e02b6 */
[----:B------:R4:W-:Y:S01]  /*60fd0*/  @P4 STG.E desc[UR14][R10.64], R67 ;  /* 0x000000430a004986 */ /* 0x0009e2000c10190e */
[----:B------:R-:W-:Y:S01]  /*60fe0*/  ISETP.LT.AND P0, PT, R199, UR5, !P1 ;  /* 0x00000005c7007c0c */ /* 0x000fe2000cf01270 */
[----:B------:R-:W-:Y:S01]  /*60ff0*/  ULDC UR5, c[0x0][0x228] ;  /* 0x00008a0000057ab9 */ /* 0x000fe20000000800 */
[----:B------:R-:W-:Y:S01]  /*61000*/  ULDC UR4, c[0x0][0x248] ;  /* 0x0000920000047ab9 */ /* 0x000fe20000000800 */
[----:B------:R4:W-:Y:S01]  /*61010*/  @P3 STG.E desc[UR14][R12.64], R171 ;  /* 0x000000ab0c003986 */ /* 0x0009e2000c10190e */
[----:B------:R-:W-:Y:S01]  /*61020*/  ISETP.LT.AND P3, PT, R223, UR5, !P1 ;  /* 0x00000005df007c0c */ /* 0x000fe2000cf61270 */
[----:B------:R-:W-:Y:S01]  /*61030*/  ULDC UR7, c[0x0][0x228] ;  /* 0x00008a0000077ab9 */ /* 0x000fe20000000800 */
[----:B------:R-:W-:Y:S01]  /*61040*/  IADD3 R17, R17, UR4, RZ ;  /* 0x0000000411117c10 */ /* 0x000fe2000fffe0ff */
[----:B------:R-:W-:Y:S01]  /*61050*/  @P2 STG.E desc[UR14][R14.64], R175 ;  /* 0x000000af0e002986 */ /* 0x000fe2000c10190e */
[----:B------:R-:W-:Y:S01]  /*61060*/  ISETP.LT.AND P2, PT, R215, UR6, !P1 ;  /* 0x00000006d7007c0c */ /* 0x000fe2000cf41270 */
[----:B------:R-:W-:Y:S01]  /*61070*/  ULDC UR4, c[0x0][0x228] ;  /* 0x00008a0000047ab9 */ /* 0x000fe20000000800 */
[----:B------:R-:W-:Y:S01]  /*61080*/  ULDC UR8, c[0x0][0x228] ;  /* 0x00008a0000087ab9 */ /* 0x000fe20000000800 */
[----:B-1----:R-:W-:Y:S01]  /*61090*/  IMAD.WIDE R2, R17, 0x4, R238 ;  /* 0x0000000411027825 */ /* 0x002fe200078e02ee */
[----:B------:R-:W-:Y:S01]  /*610a0*/  ISETP.LT.AND P4, PT, R71, UR7, !P1 ;  /* 0x0000000747007c0c */ /* 0x000fe2000cf81270 */
[----:B------:R-:W-:Y:S01]  /*610b0*/  ULDC UR5, c[0x0][0x228] ;  /* 0x00008a0000057ab9 */ /* 0x000fe20000000800 */
[----:B------:R-:W-:Y:S01]  /*610c0*/  ISETP.LT.AND P5, PT, R143, UR4, !P1 ;  /* 0x000000048f007c0c */ /* 0x000fe2000cfa1270 */
[----:B--2---:R-:W-:Y:S01]  /*610d0*/  IMAD.WIDE R4, R17, 0x4, R236 ;  /* 0x0000000411047825 */ /* 0x004fe200078e02ec */
[----:B------:R-:W-:-:S03]  /*610e0*/  ISETP.LT.AND P6, PT, R211, UR8, !P1 ;  /* 0x00000008d3007c0c */ /* 0x000fc6000cfc1270 */
[----:B---3--:R-:W-:Y:S01]  /*610f0*/  IMAD.WIDE R6, R17, 0x4, R180 ;  /* 0x0000000411067825 */ /* 0x008fe200078e02b4 */
[----:B------:R1:W-:Y:S01]  /*61100*/  @P0 STG.E desc[UR14][R2.64], R176 ;  /* 0x000000b002000986 */ /* 0x0003e2000c10190e */
[----:B------:R-:W-:Y:S01]  /*61110*/  ULDC UR6, c[0x0][0x228] ;  /* 0x00008a0000067ab9 */ /* 0x000fe20000000800 */
[----:B------:R-:W-:Y:S01]  /*61120*/  ULDC UR7, c[0x0][0x228] ;  /* 0x00008a0000077ab9 */ /* 0x000fe20000000800 */
[----:B------:R-:W-:Y:S01]  /*61130*/  VIADD R0, R179, 0x39 ;  /* 0x00000039b3007836 */ /* 0x000fe20000000000 */
[----:B------:R-:W-:Y:S01]  /*61140*/  @P2 STG.E desc[UR14][R4.64], R184 ;  /* 0x000000b804002986 */ /* 0x000fe2000c10190e */
[C---:B----4-:R-:W-:Y:S01]  /*61150*/  IMAD.WIDE R8, R17.reuse, 0x4, R226 ;  /* 0x0000000411087825 */ /* 0x050fe200078e02e2 */
[----:B------:R-:W-:Y:S01]  /*61160*/  ULDC UR8, c[0x0][0x228] ;  /* 0x00008a0000087ab9 */ /* 0x000fe20000000800 */
[----:B------:R-:W-:Y:S01]  /*61170*/  ULDC UR4, c[0x0][0x248] ;  /* 0x0000920000047ab9 */ /* 0x000fe20000000800 */
[----:B------:R-:W-:Y:S01]  /*61180*/  @P3 STG.E desc[UR14][R6.64], R188 ;  /* 0x000000bc06003986 */ /* 0x000fe2000c10190e */
[----:B------:R-:W-:-:S03]  /*61190*/  IMAD.WIDE R10, R17, 0x4, R224 ;  /* 0x00000004110a7825 */ /* 0x000fc600078e02e0 */
[----:B------:R-:W2:Y:S01]  /*611a0*/  LDS.128 R4, [R252] ;  /* 0x00000000fc047984 */ /* 0x000ea20000000c00 */
[----:B------:R-:W-:Y:S01]  /*611b0*/  IMAD.WIDE R12, R17, 0x4, R202 ;  /* 0x00000004110c7825 */ /* 0x000fe200078e02ca */
[----:B------:R-:W-:Y:S02]  /*611c0*/  ISETP.GE.AND P0, PT, R0, UR13, PT ;  /* 0x0000000d00007c0c */ /* 0x000fe4000bf06270 */
[----:B------:R3:W-:Y:S01]  /*611d0*/  @P4 STG.E desc[UR14][R8.64], R192 ;  /* 0x000000c008004986 */ /* 0x0007e2000c10190e */
[----:B------:R-:W-:Y:S01]  /*611e0*/  ISETP.LT.AND P2, PT, R147, UR5, !P1 ;  /* 0x0000000593007c0c */ /* 0x000fe2000cf41270 */
[----:B------:R-:W-:Y:S01]  /*611f0*/  ULDC UR5, c[0x0][0x228] ;  /* 0x00008a0000057ab9 */ /* 0x000fe20000000800 */
[----:B------:R-:W-:Y:S01]  /*61200*/  ISETP.LT.AND P1, PT, R39, UR6, !P1 ;  /* 0x0000000627007c0c */ /* 0x000fe2000cf21270 */
[----:B------:R4:W-:Y:S01]  /*61210*/  @P5 STG.E desc[UR14][R10.64], R196 ;  /* 0x000000c40a005986 */ /* 0x0009e2000c10190e */
[----:B------:R-:W-:Y:S01]  /*61220*/  ISETP.LT.AND P5, PT, R215, UR8, !P0 ;  /* 0x00000008d7007c0c */ /* 0x000fe2000c7a1270 */
[----:B------:R-:W-:Y:S01]  /*61230*/  VIADD R19, R17, UR4 ;  /* 0x0000000411137c36 */ /* 0x000fe20008000000 */
[----:B------:R-:W-:Y:S01]  /*61240*/  ISETP.LT.AND P4, PT, R223, UR5, !P0 ;  /* 0x00000005df007c0c */ /* 0x000fe2000c781270 */
[----:B------:R4:W-:Y:S01]  /*61250*/  @P6 STG.E desc[UR14][R12.64], R204 ;  /* 0x000000cc0c006986 */ /* 0x0009e2000c10190e */
[----:B------:R-:W-:-:S02]  /*61260*/  ISETP.LT.AND P6, PT, R199, UR7, !P0 ;  /* 0x00000007c7007c0c */ /* 0x000fc4000c7c1270 */
[----:B------:R-:W-:Y:S01]  /*61270*/  ISETP.LT.AND P3, PT, R71, UR9, !P0 ;  /* 0x0000000947007c0c */ /* 0x000fe2000c761270 */
[----:B-1----:R-:W-:Y:S01]  /*61280*/  IMAD.WIDE R2, R17, 0x4, R200 ;  /* 0x0000000411027825 */ /* 0x002fe200078e02c8 */
[----:B------:R-:W-:Y:S01]  /*61290*/  IADD3 R0, R179, 0x3a, RZ ;  /* 0x0000003ab3007810 */ /* 0x000fe20007ffe0ff */
[----:B------:R-:W-:Y:S01]  /*612a0*/  ULDC UR4, c[0x0][0x228] ;  /* 0x00008a0000047ab9 */ /* 0x000fe20000000800 */
[----:B------:R-:W-:Y:S01]  /*612b0*/  ULDC UR5, c[0x0][0x228] ;  /* 0x00008a0000057ab9 */ /* 0x000fe20000000800 */
[----:B---3--:R-:W-:Y:S01]  /*612c0*/  IMAD.WIDE R8, R17, 0x4, R182 ;  /* 0x0000000411087825 */ /* 0x008fe200078e02b6 */
[----:B------:R1:W-:Y:S01]  /*612d0*/  @P2 STG.E desc[UR14][R2.64], R212 ;  /* 0x000000d402002986 */ /* 0x0003e2000c10190e */
[----:B------:R-:W-:Y:S01]  /*612e0*/  ULDC UR6, c[0x0][0x228] ;  /* 0x00008a0000067ab9 */ /* 0x000fe20000000800 */
[----:B------:R-:W-:Y:S01]  /*612f0*/  ULDC UR7, c[0x0][0x228] ;  /* 0x00008a0000077ab9 */ /* 0x000fe20000000800 */
[----:B----4-:R-:W-:Y:S01]  /*61300*/  IMAD.WIDE R10, R19, 0x4, R238 ;  /* 0x00000004130a7825 */ /* 0x010fe200078e02ee */
[----:B------:R3:W-:Y:S01]  /*61310*/  @P1 STG.E desc[UR14][R8.64], R220 ;  /* 0x000000dc08001986 */ /* 0x0007e2000c10190e */
[----:B------:R-:W-:-:S02]  /*61320*/  ULDC UR8, c[0x0][0x228] ;  /* 0x00008a0000087ab9 */ /* 0x000fc40000000800 */
[C---:B------:R-:W-:Y:S01]  /*61330*/  IMAD.WIDE R12, R19.reuse, 0x4, R236 ;  /* 0x00000004130c7825 */ /* 0x040fe200078e02ec */
[----:B------:R4:W-:Y:S03]  /*61340*/  @P6 STG.E desc[UR14][R10.64], R56 ;  /* 0x000000380a006986 */ /* 0x0009e6000c10190e */
[C---:B------:R-:W-:Y:S01]  /*61350*/  IMAD.WIDE R14, R19.reuse, 0x4, R180 ;  /* 0x00000004130e7825 */ /* 0x040fe200078e02b4 */
[----:B------:R2:W-:Y:S03]  /*61360*/  @P5 STG.E desc[UR14][R12.64], R208 ;  /* 0x000000d00c005986 */ /* 0x0005e6000c10190e */
[----:B------:R-:W-:Y:S01]  /*61370*/  IMAD.WIDE R16, R19, 0x4, R226 ;  /* 0x0000000413107825 */ /* 0x000fe200078e02e2 */
[----:B------:R2:W-:Y:S01]  /*61380*/  @P4 STG.E desc[UR14][R14.64], R144 ;  /* 0x000000900e004986 */ /* 0x0005e2000c10190e */
[----:B------:R-:W-:Y:S01]  /*61390*/  ISETP.LT.AND P1, PT, R143, UR4, !P0 ;  /* 0x000000048f007c0c */ /* 0x000fe2000c721270 */
[----:B------:R-:W-:-:S02]  /*613a0*/  ULDC UR4, c[0x0][0x228] ;  /* 0x00008a0000047ab9 */ /* 0x000fc40000000800 */
[----:B------:R-:W-:Y:S01]  /*613b0*/  @P3 STG.E desc[UR14][R16.64], R140 ;  /* 0x0000008c10003986 */ /* 0x000fe2000c10190e */
[----:B------:R-:W-:Y:S01]  /*613c0*/  ISETP.LT.AND P3, PT, R211, UR5, !P0 ;  /* 0x00000005d3007c0c */ /* 0x000fe2000c761270 */
[----:B------:R-:W-:Y:S01]  /*613d0*/  ULDC UR5, c[0x0][0x228] ;  /* 0x00008a0000057ab9 */ /* 0x000fe20000000800 */
[----:B------:R-:W-:Y:S02]  /*613e0*/  ISETP.GE.AND P2, PT, R0, UR17, PT ;  /* 0x0000001100007c0c */ /* 0x000fe4000bf46270 */
[----:B------:R-:W-:Y:S01]  /*613f0*/  ISETP.LT.AND P4, PT, R147, UR6, !P0 ;  /* 0x0000000693007c0c */ /* 0x000fe2000c781270 */
[----:B-1----:R-:W-:Y:S01]  /*61400*/  IMAD.WIDE R2, R19, 0x4, R224 ;  /* 0x0000000413027825 */ /* 0x002fe200078e02e0 */
[----:B------:R-:W-:Y:S01]  /*61410*/  ISETP.LT.AND P0, PT, R39, UR4, !P0 ;  /* 0x0000000427007c0c */ /* 0x000fe2000c701270 */
[----:B------:R-:W-:Y:S01]  /*61420*/  ULDC UR4, c[0x0][0x248] ;  /* 0x0000920000047ab9 */ /* 0x000fe20000000800 */
[----:B------:R-:W-:Y:S01]  /*61430*/  ISETP.LT.AND P5, PT, R199, UR5, !P2 ;  /* 0x00000005c7007c0c */ /* 0x000fe2000d7a1270 */
[C---:B---3--:R-:W-:Y:S01]  /*61440*/  IMAD.WIDE R8, R19.reuse, 0x4, R202 ;  /* 0x0000000413087825 */ /* 0x048fe200078e02ca */
[----:B------:R-:W-:-:S03]  /*61450*/  IADD3 R21, R19, UR4, RZ ;  /* 0x0000000413157c10 */ /* 0x000fc6000fffe0ff */
[C---:B----4-:R-:W-:Y:S01]  /*61460*/  IMAD.WIDE R10, R19.reuse, 0x4, R200 ;  /* 0x00000004130a7825 */ /* 0x050fe200078e02c8 */
[----:B------:R1:W-:Y:S01]  /*61470*/  @P1 STG.E desc[UR14][R2.64], R36 ;  /* 0x0000002402001986 */ /* 0x0003e2000c10190e */
[----:B------:R-:W-:Y:S01]  /*61480*/  ULDC UR4, c[0x0][0x228] ;  /* 0x00008a0000047ab9 */ /* 0x000fe20000000800 */
[----:B------:R-:W-:Y:S01]  /*61490*/  ULDC UR5, c[0x0][0x228] ;  /* 0x00008a0000057ab9 */ /* 0x000fe20000000800 */
[----:B--2---:R-:W-:Y:S01]  /*614a0*/  IMAD.WIDE R12, R19, 0x4, R182 ;  /* 0x00000004130c7825 */ /* 0x004fe200078e02b6 */
[----:B------:R2:W-:Y:S01]  /*614b0*/  @P3 STG.E desc[UR14][R8.64], R68 ;  /* 0x0000004408003986 */ /* 0x0005e2000c10190e */
[----:B------:R-:W-:Y:S02]  /*614c0*/  ULDC UR6, c[0x0][0x228] ;  /* 0x00008a0000067ab9 */ /* 0x000fe40000000800 */
        /* <DEDUP_REMOVED lines=17> */
[----:B------:R-:W-:-:S03]  /*615e0*/  ULDC UR5, c[0x0][0x228] ;  /* 0x00008a0000057ab9 */ /* 0x000fc60000000800 */
[C---:B---3--:R-:W-:Y:S01]  /*615f0*/  IMAD.WIDE R10, R21.reuse, 0x4, R226 ;  /* 0x00000004150a7825 */ /* 0x048fe200078e02e2 */
[----:B------:R1:W-:Y:S03]  /*61600*/  @P0 STG.E desc[UR14][R2.64], R185 ;  /* 0x000000b902000986 */ /* 0x0003e6000c10190e */
[C---:B----4-:R-:W-:Y:S01]  /*61610*/  IMAD.WIDE R12, R21.reuse, 0x4, R224 ;  /* 0x00000004150c7825 */ /* 0x050fe200078e02e0 */
[----:B------:R-:W-:Y:S01]  /*61620*/  ISETP.GE.AND P0, PT, R0, UR19, PT ;  /* 0x0000001300007c0c */ /* 0x000fe2000bf06270 */
[----:B------:R2:W-:Y:S01]  /*61630*/  @P1 STG.E desc[UR14][R8.64], R189 ;  /* 0x000000bd08001986 */ /* 0x0005e2000c10190e */
[----:B------:R-:W-:Y:S01]  /*61640*/  ULDC UR6, c[0x0][0x228] ;  /* 0x00008a0000067ab9 */ /* 0x000fe20000000800 */
[C---:B------:R-:W-:Y:S01]  /*61650*/  IMAD.WIDE R14, R21.reuse, 0x4, R202 ;  /* 0x00000004150e7825 */ /* 0x040fe200078e02ca */
[----:B------:R-:W-:Y:S01]  /*61660*/  ULDC UR7, c[0x0][0x228] ;  /* 0x00008a0000077ab9 */ /* 0x000fe20000000800 */
[----:B------:R3:W-:Y:S02]  /*61670*/  @P6 STG.E desc[UR14][R10.64], R193 ;  /* 0x000000c10a006986 */ /* 0x0007e4000c10190e */
[C---:B------:R-:W-:Y:S01]  /*61680*/  IMAD.WIDE R16, R21.reuse, 0x4, R200 ;  /* 0x0000000415107825 */ /* 0x040fe200078e02c8 */
[----:B------:R-:W-:Y:S01]  /*61690*/  ULDC UR8, c[0x0][0x228] ;  /* 0x00008a0000087ab9 */ /* 0x000fe20000000800 */
[----:B------:R4:W-:Y:S02]  /*616a0*/  @P5 STG.E desc[UR14][R12.64], R197 ;  /* 0x000000c50c005986 */ /* 0x0009e4000c10190e */
[----:B------:R-:W-:Y:S01]  /*616b0*/  IMAD.WIDE R18, R21, 0x4, R182 ;  /* 0x0000000415127825 */ /* 0x000fe200078e02b6 */
[----:B------:R-:W-:Y:S01]  /*616c0*/  ISETP.LT.AND P1, PT, R199, UR5, !P0 ;  /* 0x00000005c7007c0c */ /* 0x000fe2000c721270 */
[----:B------:R4:W-:Y:S01]  /*616d0*/  @P4 STG.E desc[UR14][R14.64], R205 ;  /* 0x000000cd0e004986 */ /* 0x0009e2000c10190e */
[----:B------:R-:W-:Y:S01]  /*616e0*/  ULDC UR5, c[0x0][0x228] ;  /* 0x00008a0000057ab9 */ /* 0x000fe20000000800 */
[----:B------:R-:W-:Y:S01]  /*616f0*/  IADD3 R21, R21, UR4, RZ ;  /* 0x0000000415157c10 */ /* 0x000fe2000fffe0ff */
[----:B------:R-:W-:Y:S01]  /*61700*/  ULDC UR4, c[0x0][0x228] ;  /* 0x00008a0000047ab9 */ /* 0x000fe20000000800 */
[----:B------:R4:W-:Y:S01]  /*61710*/  @P3 STG.E desc[UR14][R16.64], R213 ;  /* 0x000000d510003986 */ /* 0x0009e2000c10190e */
[----:B------:R-:W-:Y:S01]  /*61720*/  ISETP.LT.AND P3, PT, R223, UR5, !P0 ;  /* 0x00000005df007c0c */ /* 0x000fe2000c761270 */
[----:B------:R-:W-:Y:S01]  /*61730*/  VIADD R0, R179, 0x3c ;  /* 0x0000003cb3007836 */ /* 0x000fe20000000000 */
[----:B------:R-:W-:Y:S01]  /*61740*/  ISETP.LT.AND P4, PT, R71, UR7, !P0 ;  /* 0x0000000747007c0c */ /* 0x000fe2000c781270 */
[----:B------:R-:W-:Y:S01]  /*61750*/  @P2 STG.E desc[UR14][R18.64], R221 ;  /* 0x000000dd12002986 */ /* 0x000fe2000c10190e */
[----:B------:R-:W-:-:S02]  /*61760*/  ISETP.LT.AND P2, PT, R215, UR6, !P0 ;  /* 0x00000006d7007c0c */ /* 0x000fc4000c741270 */
[----:B------:R-:W-:Y:S01]  /*61770*/  ISETP.LT.AND P6, PT, R211, UR8, !P0 ;  /* 0x00000008d3007c0c */ /* 0x000fe2000c7c1270 */
[----:B-1----:R-:W-:Y:S01]  /*61780*/  IMAD.WIDE R2, R21, 0x4, R238 ;  /* 0x0000000415027825 */ /* 0x002fe200078e02ee */
[----:B------:R-:W-:Y:S01]  /*61790*/  ISETP.LT.AND P5, PT, R143, UR4, !P0 ;  /* 0x000000048f007c0c */ /* 0x000fe2000c7a1270 */
[----:B------:R-:W-:Y:S01]  /*617a0*/  ULDC UR4, c[0x0][0x228] ;  /* 0x00008a0000047ab9 */ /* 0x000fe20000000800 */
[----:B------:R-:W-:Y:S01]  /*617b0*/  ULDC UR5, c[0x0][0x228] ;  /* 0x00008a0000057ab9 */ /* 0x000fe20000000800 */
[C---:B--2---:R-:W-:Y:S01]  /*617c0*/  IMAD.WIDE R8, R21.reuse, 0x4, R236 ;  /* 0x0000000415087825 */ /* 0x044fe200078e02ec */
[----:B------:R1:W-:Y:S03]  /*617d0*/  @P1 STG.E desc[UR14][R2.64], R57 ;  /* 0x0000003902001986 */ /* 0x0003e6000c10190e */
[----:B---3--:R-:W-:-:S04]  /*617e0*/  IMAD.WIDE R10, R21, 0x4, R180 ;  /* 0x00000004150a7825 */ /* 0x008fc800078e02b4 */
[C---:B----4-:R-:W-:Y:S01]  /*617f0*/  IMAD.WIDE R12, R21.reuse, 0x4, R226 ;  /* 0x00000004150c7825 */ /* 0x050fe200078e02e2 */
[----:B------:R2:W-:Y:S03]  /*61800*/  @P2 STG.E desc[UR14][R8.64], R209 ;  /* 0x000000d108002986 */ /* 0x0005e6000c10190e */
[C---:B------:R-:W-:Y:S01]  /*61810*/  IMAD.WIDE R14, R21.reuse, 0x4, R224 ;  /* 0x00000004150e7825 */ /* 0x040fe200078e02e0 */
[----:B------:R-:W-:Y:S01]  /*61820*/  ISETP.GE.AND P1, PT, R0, UR21, PT ;  /* 0x0000001500007c0c */ /* 0x000fe2000bf26270 */
[----:B------:R-:W-:Y:S02]  /*61830*/  @P3 STG.E desc[UR14][R10.64], R145 ;  /* 0x000000910a003986 */ /* 0x000fe4000c10190e */
[----:B------:R-:W-:Y:S01]  /*61840*/  IMAD.WIDE R16, R21, 0x4, R202 ;  /* 0x0000000415107825 */ /* 0x000fe200078e02ca */
[----:B------:R-:W-:Y:S01]  /*61850*/  ISETP.LT.AND P3, PT, R147, UR4, !P0 ;  /* 0x0000000493007c0c */ /* 0x000fe2000c761270 */
[----:B------:R-:W-:Y:S01]  /*61860*/  @P4 STG.E desc[UR14][R12.64], R141 ;  /* 0x0000008d0c004986 */ /* 0x000fe2000c10190e */
[----:B------:R-:W-:Y:S01]  /*61870*/  ULDC UR6, c[0x0][0x228] ;  /* 0x00008a0000067ab9 */ /* 0x000fe20000000800 */
[----:B------:R-:W-:Y:S01]  /*61880*/  ULDC UR7, c[0x0][0x228] ;  /* 0x00008a0000077ab9 */ /* 0x000fe20000000800 */
[----:B------:R-:W-:Y:S01]  /*61890*/  ISETP.LT.AND P2, PT, R39, UR5, !P0 ;  /* 0x0000000527007c0c */ /* 0x000fe2000c741270 */
[----:B------:R-:W-:Y:S01]  /*618a0*/  @P5 STG.E desc[UR14][R14.64], R37 ;  /* 0x000000250e005986 */ /* 0x000fe2000c10190e */
[----:B------:R-:W-:Y:S01]  /*618b0*/  ULDC UR8, c[0x0][0x228] ;  /* 0x00008a0000087ab9 */ /* 0x000fe20000000800 */
[----:B------:R-:W-:Y:S01]  /*618c0*/  ISETP.LT.AND P5, PT, R215, UR7, !P1 ;  /* 0x00000007d7007c0c */ /* 0x000fe2000cfa1270 */
[----:B------:R-:W-:Y:S01]  /*618d0*/  ULDC UR4, c[0x0][0x248] ;  /* 0x0000920000047ab9 */ /* 0x000fe20000000800 */
[----:B------:R3:W-:Y:S01]  /*618e0*/  @P6 STG.E desc[UR14][R16.64], R69 ;  /* 0x0000004510006986 */ /* 0x0007e2000c10190e */
[----:B------:R-:W-:Y:S01]  /*618f0*/  ISETP.LT.AND P6, PT, R199, UR6, !P1 ;  /* 0x00000006c7007c0c */ /* 0x000fe2000cfc1270 */
[----:B-1----:R-:W-:Y:S01]  /*61900*/  IMAD.WIDE R2, R21, 0x4, R200 ;  /* 0x0000000415027825 */ /* 0x002fe200078e02c8 */
[----:B------:R-:W-:Y:S01]  /*61910*/  ISETP.LT.AND P4, PT, R223, UR8, !P1 ;  /* 0x00000008df007c0c */ /* 0x000fe2000cf81270 */
[----:B------:R-:W-:Y:S01]  /*61920*/  ULDC UR5, c[0x0][0x228] ;  /* 0x00008a0000057ab9 */ /* 0x000fe20000000800 */
[----:B------:R-:W-:Y:S01]  /*61930*/  ULDC UR6, c[0x0][0x228] ;  /* 0x00008a0000067ab9 */ /* 0x000fe20000000800 */
[----:B--2---:R-:W-:Y:S01]  /*61940*/  IMAD.WIDE R8, R21, 0x4, R182 ;  /* 0x0000000415087825 */ /* 0x004fe200078e02b6 */
[----:B------:R-:W-:-:S03]  /*61950*/  ULDC UR7, c[0x0][0x228] ;  /* 0x00008a0000077ab9 */ /* 0x000fc60000000800 */
[----:B---3--:R-:W-:Y:S01]  /*61960*/  VIADD R17, R21, UR4 ;  /* 0x0000000415117c36 */ /* 0x008fe20008000000 */
[----:B------:R-:W-:Y:S01]  /*61970*/  ULDC UR4, c[0x0][0x228] ;  /* 0x00008a0000047ab9 */ /* 0x000fe20000000800 */
[----:B------:R1:W-:Y:S01]  /*61980*/  @P3 STG.E desc[UR14][R2.64], R153 ;  /* 0x0000009902003986 */ /* 0x0003e2000c10190e */
[----:B------:R-:W-:Y:S01]  /*61990*/  IADD3 R0, R179, 0x3d, RZ ;  /* 0x0000003db3007810 */ /* 0x000fe20007ffe0ff */
[----:B------:R-:W-:Y:S01]  /*619a0*/  IMAD.WIDE R10, R17, 0x4, R238 ;  /* 0x00000004110a7825 */ /* 0x000fe200078e02ee */
[----:B------:R-:W-:Y:S01]  /*619b0*/  ISETP.LT.AND P3, PT, R71, UR4, !P1 ;  /* 0x0000000447007c0c */ /* 0x000fe2000cf61270 */
[----:B------:R-:W-:Y:S02]  /*619c0*/  ULDC UR8, c[0x0][0x228] ;  /* 0x00008a0000087ab9 */ /* 0x000fe40000000800 */
[----:B------:R-:W-:Y:S01]  /*619d0*/  IMAD.WIDE R12, R17, 0x4, R236 ;  /* 0x00000004110c7825 */ /* 0x000fe200078e02ec */
[----:B------:R2:W-:Y:S01]  /*619e0*/  @P2 STG.E desc[UR14][R8.64], R5 ;  /* 0x0000000508002986 */ /* 0x0005e2000c10190e */
[----:B------:R-:W-:-:S02]  /*619f0*/  ULDC UR4, c[0x0][0x228] ;  /* 0x00008a0000047ab9 */ /* 0x000fc40000000800 */
[----:B------:R-:W-:Y:S01]  /*61a00*/  IMAD.WIDE R14, R17, 0x4, R180 ;  /* 0x00000004110e7825 */ /* 0x000fe200078e02b4 */
[----:B------:R3:W-:Y:S01]  /*61a10*/  @P6 STG.E desc[UR14][R10.64], R178 ;  /* 0x000000b20a006986 */ /* 0x0007e2000c10190e */
[----:B------:R-:W-:Y:S01]  /*61a20*/  ISETP.LT.AND P2, PT, R147, UR6, !P1 ;  /* 0x0000000693007c0c */ /* 0x000fe2000cf41270 */
[----:B------:R-:W-:Y:S02]  /*61a30*/  ULDC UR6, c[0x0][0x228] ;  /* 0x00008a0000067ab9 */ /* 0x000fe40000000800 */
[----:B------:R4:W-:Y:S01]  /*61a40*/  @P5 STG.E desc[UR14][R12.64], R186 ;  /* 0x000000ba0c005986 */ /* 0x0009e2000c10190e */
[----:B------:R-:W-:Y:S01]  /*61a50*/  ISETP.LT.AND P5, PT, R143, UR4, !P1 ;  /* 0x000000048f007c0c */ /* 0x000fe2000cfa1270 */
[----:B-1----:R-:W-:Y:S01]  /*61a60*/  IMAD.WIDE R2, R17, 0x4, R226 ;  /* 0x0000000411027825 */ /* 0x002fe200078e02e2 */
[----:B------:R-:W-:Y:S01]  /*61a70*/  ISETP.GE.AND P0, PT, R0, UR27, PT ;  /* 0x0000001b00007c0c */ /* 0x000fe2000bf06270 */
[----:B------:R-:W-:Y:S01]  /*61a80*/  @P4 STG.E desc[UR14][R14.64], R190 ;  /* 0x000000be0e004986 */ /* 0x000fe2000c10190e */
[----:B------:R-:W-:Y:S01]  /*61a90*/  ISETP.LT.AND P4, PT, R211, UR5, !P1 ;  /* 0x00000005d3007c0c */ /* 0x000fe2000cf81270 */
[----:B--2---:R-:W-:Y:S01]  /*61aa0*/  IMAD.WIDE R4, R17, 0x4, R224 ;  /* 0x0000000411047825 */ /* 0x004fe200078e02e0 */
[----:B------:R-:W-:-:S03]  /*61ab0*/  ISETP.LT.AND P1, PT, R39, UR7, !P1 ;  /* 0x0000000727007c0c */ /* 0x000fc6000cf21270 */
[C---:B------:R-:W-:Y:S01]  /*61ac0*/  IMAD.WIDE R8, R17.reuse, 0x4, R202 ;  /* 0x0000000411087825 */ /* 0x040fe200078e02ca */
[----:B------:R1:W-:Y:S01]  /*61ad0*/  @P3 STG.E desc[UR14][R2.64], R194 ;  /* 0x000000c202003986 */ /* 0x0003e2000c10190e */
[----:B------:R-:W-:Y:S01]  /*61ae0*/  ULDC UR4, c[0x0][0x248] ;  /* 0x0000920000047ab9 */ /* 0x000fe20000000800 */
[----:B------:R-:W-:Y:S01]  /*61af0*/  ULDC UR5, c[0x0][0x228] ;  /* 0x00008a0000057ab9 */ /* 0x000fe20000000800 */
[C---:B---3--:R-:W-:Y:S01]  /*61b00*/  IMAD.WIDE R10, R17.reuse, 0x4, R200 ;  /* 0x00000004110a7825 */ /* 0x048fe200078e02c8 */
[----:B------:R2:W-:Y:S03]  /*61b10*/  @P5 STG.E desc[UR14][R4.64], R198 ;  /* 0x000000c604005986 */ /* 0x0005e6000c10190e */
[C---:B----4-:R-:W-:Y:S01]  /*61b20*/  IMAD.WIDE R12, R17.reuse, 0x4, R182 ;  /* 0x00000004110c7825 */ /* 0x050fe200078e02b6 */
[----:B------:R-:W-:Y:S01]  /*61b30*/  IADD3 R19, R17, UR4, RZ ;  /* 0x0000000411137c10 */ /* 0x000fe2000fffe0ff */
[----:B------:R-:W-:Y:S01]  /*61b40*/  @P4 STG.E desc[UR14][R8.64], R206 ;  /* 0x000000ce08004986 */ /* 0x000fe2000c10190e */
[----:B------:R-:W-:Y:S01]  /*61b50*/  ULDC UR4, c[0x0][0x228] ;  /* 0x00008a0000047ab9 */ /* 0x000fe20000000800 */
[----:B------:R-:W-:Y:S01]  /*61b60*/  ISETP.LT.AND P3, PT, R199, UR5, !P0 ;  /* 0x00000005c7007c0c */ /* 0x000fe2000c761270 */
[----:B------:R-:W-:Y:S01]  /*61b70*/  VIADD R0, R179, 0x3e ;  /* 0x0000003eb3007836 */ /* 0x000fe20000000000 */
[----:B------:R-:W-:Y:S01]  /*61b80*/  @P2 STG.E desc[UR14][R10.64], R214 ;  /* 0x000000d60a002986 */ /* 0x000fe2000c10190e */
[----:B-1----:R-:W-:Y:S01]  /*61b90*/  IMAD.WIDE R2, R19, 0x4, R238 ;  /* 0x0000000413027825 */ /* 0x002fe200078e02ee */
[----:B------:R-:W-:Y:S01]  /*61ba0*/  ULDC UR5, c[0x0][0x228] ;  /* 0x00008a0000057ab9 */ /* 0x000fe20000000800 */
[----:B------:R-:W-:Y:S01]  /*61bb0*/  ULDC UR7, c[0x0][0x228] ;  /* 0x00008a0000077ab9 */ /* 0x000fe20000000800 */
[----:B------:R-:W-:Y:S01]  /*61bc0*/  @P1 STG.E desc[UR14][R12.64], R222 ;  /* 0x000000de0c001986 */ /* 0x000fe2000c10190e */
[----:B------:R-:W-:Y:S01]  /*61bd0*/  ISETP.LT.AND P1, PT, R215, UR4, !P0 ;  /* 0x00000004d7007c0c */ /* 0x000fe2000c721270 */
[----:B--2---:R-:W-:Y:S01]  /*61be0*/  IMAD.WIDE R4, R19, 0x4, R236 ;  /* 0x0000000413047825 */ /* 0x004fe200078e02ec */
[----:B------:R-:W-:-:S04]  /*61bf0*/  ULDC UR4, c[0x0][0x228] ;  /* 0x00008a0000047ab9 */ /* 0x000fc80000000800 */
[----:B------:R1:W-:Y:S07]  /*61c00*/  @P3 STG.E desc[UR14][R2.64], R58 ;  /* 0x0000003a02003986 */ /* 0x0003ee000c10190e */
[----:B------:R-:W-:Y:S01]  /*61c10*/  @P1 STG.E desc[UR14][R4.64], R210 ;  /* 0x000000d204001986 */ /* 0x000fe2000c10190e */
[----:B------:R-:W-:Y:S02]  /*61c20*/  ISETP.GE.AND P1, PT, R0, UR25, PT ;  /* 0x0000001900007c0c */ /* 0x000fe4000bf26270 */
[----:B------:R-:W-:-:S02]  /*61c30*/  IADD3 R0, R179, 0x3f, RZ ;  /* 0x0000003fb3007810 */ /* 0x000fc40007ffe0ff */
[----:B------:R-:W2:Y:S01]  /*61c40*/  LDL.LU R179, [R1+0x1f58] ;  /* 0x001f580001b37983 */ /* 0x000ea20000300800 */
[----:B------:R-:W-:Y:S02]  /*61c50*/  ISETP.LT.AND P2, PT, R223, UR5, !P0 ;  /* 0x00000005df007c0c */ /* 0x000fe4000c741270 */
[----:B------:R-:W-:Y:S02]  /*61c60*/  ISETP.LT.AND P4, PT, R143, UR6, !P0 ;  /* 0x000000068f007c0c */ /* 0x000fe4000c781270 */
[----:B------:R-:W-:Y:S02]  /*61c70*/  ISETP.LT.AND P5, PT, R211, UR7, !P0 ;  /* 0x00000007d3007c0c */ /* 0x000fe4000c7a1270 */
[----:B------:R-:W-:Y:S01]  /*61c80*/  ISETP.LT.AND P6, PT, R147, UR8, !P0 ;  /* 0x0000000893007c0c */ /* 0x000fe2000c7c1270 */
[----:B-1----:R-:W-:Y:S01]  /*61c90*/  IMAD.WIDE R2, R19, 0x4, R180 ;  /* 0x0000000413027825 */ /* 0x002fe200078e02b4 */
[----:B------:R-:W-:Y:S01]  /*61ca0*/  ISETP.LT.AND P3, PT, R71, UR4, !P0 ;  /* 0x0000000447007c0c */ /* 0x000fe2000c761270 */
[----:B------:R-:W-:Y:S01]  /*61cb0*/  ULDC UR5, c[0x0][0x228] ;  /* 0x00008a0000057ab9 */ /* 0x000fe20000000800 */
[----:B------:R-:W-:Y:S01]  /*61cc0*/  ULDC UR6, c[0x0][0x228] ;  /* 0x00008a0000067ab9 */ /* 0x000fe20000000800 */
[----:B------:R-:W-:Y:S01]  /*61cd0*/  IMAD.WIDE R8, R19, 0x4, R226 ;  /* 0x0000000413087825 */ /* 0x000fe200078e02e2 */
[----:B------:R-:W-:-:S03]  /*61ce0*/  ULDC UR4, c[0x0][0x248] ;  /* 0x0000920000047ab9 */ /* 0x000fc60000000800 */
[C---:B------:R-:W-:Y:S01]  /*61cf0*/  IMAD.WIDE R10, R19.reuse, 0x4, R224 ;  /* 0x00000004130a7825 */ /* 0x040fe200078e02e0 */
[----:B------:R1:W-:Y:S01]  /*61d00*/  @P2 STG.E desc[UR14][R2.64], R146 ;  /* 0x0000009202002986 */ /* 0x0003e2000c10190e */
[----:B------:R-:W-:Y:S02]  /*61d10*/  ULDC UR7, c[0x0][0x228] ;  /* 0x00008a0000077ab9 */ /* 0x000fe40000000800 */
[C---:B------:R-:W-:Y:S02]  /*61d20*/  IMAD.WIDE R12, R19.reuse, 0x4, R202 ;  /* 0x00000004130c7825 */ /* 0x040fe400078e02ca */
[----:B------:R3:W-:Y:S02]  /*61d30*/  @P3 STG.E desc[UR14][R8.64], R142 ;  /* 0x0000008e08003986 */ /* 0x0007e4000c10190e */
[----:B------:R-:W-:Y:S02]  /*61d40*/  IMAD.WIDE R14, R19, 0x4, R200 ;  /* 0x00000004130e7825 */ /* 0x000fe400078e02c8 */
[----:B------:R4:W-:Y:S01]  /*61d50*/  @P4 STG.E desc[UR14][R10.64], R38 ;  /* 0x000000260a004986 */ /* 0x0009e2000c10190e */
[----:B------:R-:W-:Y:S01]  /*61d60*/  ISETP.LT.AND P3, PT, R199, UR6, !P1 ;  /* 0x00000006c7007c0c */ /* 0x000fe2000cf61270 */
[C---:B------:R-:W-:Y:S01]  /*61d70*/  VIADD R17, R19.reuse, UR4 ;  /* 0x0000000413117c36 */ /* 0x040fe20008000000 */
[----:B------:R-:W-:Y:S01]  /*61d80*/  ULDC UR6, c[0x0][0x228] ;  /* 0x00008a0000067ab9 */ /* 0x000fe20000000800 */
[----:B------:R4:W-:Y:S01]  /*61d90*/  @P5 STG.E desc[UR14][R12.64], R70 ;  /* 0x000000460c005986 */ /* 0x0009e2000c10190e */
[----:B-1----:R-:W-:Y:S01]  /*61da0*/  IMAD.WIDE R2, R19, 0x4, R182 ;  /* 0x0000000413027825 */ /* 0x002fe200078e02b6 */
[----:B------:R-:W-:Y:S01]  /*61db0*/  ISETP.LT.AND P2, PT, R223, UR7, !P1 ;  /* 0x00000007df007c0c */ /* 0x000fe2000cf41270 */
[----:B------:R-:W-:Y:S01]  /*61dc0*/  ULDC UR4, c[0x0][0x248] ;  /* 0x0000920000047ab9 */ /* 0x000fe20000000800 */
[----:B------:R1:W-:Y:S01]  /*61dd0*/  @P6 STG.E desc[UR14][R14.64], R154 ;  /* 0x0000009a0e006986 */ /* 0x0003e2000c10190e */
[----:B------:R-:W-:Y:S01]  /*61de0*/  ISETP.LT.AND P6, PT, R39, UR5, !P0 ;  /* 0x0000000527007c0c */ /* 0x000fe2000c7c1270 */
[----:B------:R-:W-:Y:S01]  /*61df0*/  IMAD.WIDE R4, R17, 0x4, R238 ;  /* 0x0000000411047825 */ /* 0x000fe200078e02ee */
[----:B------:R-:W-:Y:S01]  /*61e00*/  ISETP.GE.AND P0, PT, R0, UR23, PT ;  /* 0x0000001700007c0c */ /* 0x000fe2000bf06270 */
[----:B------:R-:W-:-:S10]  /*61e10*/  ULDC UR5, c[0x0][0x228] ;  /* 0x00008a0000057ab9 */ /* 0x000fd40000000800 */
[----:B------:R1:W-:Y:S04]  /*61e20*/  @P6 STG.E desc[UR14][R2.64], R6 ;  /* 0x0000000602006986 */ /* 0x0003e8000c10190e */
[----:B--2---:R2:W-:Y:S01]  /*61e30*/  @P3 STG.E desc[UR14][R4.64], R179 ;  /* 0x000000b304003986 */ /* 0x0045e2000c10190e */
[----:B------:R-:W-:-:S03]  /*61e40*/  ISETP.LT.AND P3, PT, R199, UR6, !P0 ;  /* 0x00000006c7007c0c */ /* 0x000fc6000c761270 */
[----:B------:R-:W2:Y:S01]  /*61e50*/  LDL.LU R199, [R1+0x1f54] ;  /* 0x001f540001c77983 */ /* 0x000ea20000300800 */
[----:B------:R-:W-:Y:S02]  /*61e60*/  ISETP.LT.AND P5, PT, R215, UR5, !P1 ;  /* 0x00000005d7007c0c */ /* 0x000fe4000cfa1270 */
[----:B------:R-:W-:Y:S02]  /*61e70*/  ISETP.LT.AND P4, PT, R71, UR6, !P1 ;  /* 0x0000000647007c0c */ /* 0x000fe4000cf81270 */
[----:B------:R-:W-:Y:S01]  /*61e80*/  ISETP.LT.AND P6, PT, R143, UR6, !P1 ;  /* 0x000000068f007c0c */ /* 0x000fe2000cfc1270 */
[----:B---3--:R-:W-:-:S04]  /*61e90*/  IMAD.WIDE R8, R17, 0x4, R236 ;  /* 0x0000000411087825 */ /* 0x008fc800078e02ec */
[----:B----4-:R-:W-:-:S04]  /*61ea0*/  IMAD.WIDE R10, R17, 0x4, R180 ;  /* 0x00000004110a7825 */ /* 0x010fc800078e02b4 */
[C---:B------:R-:W-:Y:S01]  /*61eb0*/  IMAD.WIDE R12, R17.reuse, 0x4, R226 ;  /* 0x00000004110c7825 */ /* 0x040fe200078e02e2 */
[----:B------:R3:W-:Y:S03]  /*61ec0*/  @P5 STG.E desc[UR14][R8.64], R187 ;  /* 0x000000bb08005986 */ /* 0x0007e6000c10190e */
[----:B-1----:R-:W-:Y:S01]  /*61ed0*/  IMAD.WIDE R14, R17, 0x4, R224 ;  /* 0x00000004110e7825 */ /* 0x002fe200078e02e0 */
[----:B------:R1:W-:Y:S01]  /*61ee0*/  @P2 STG.E desc[UR14][R10.64], R191 ;  /* 0x000000bf0a002986 */ /* 0x0003e2000c10190e */
[----:B------:R-:W-:-:S03]  /*61ef0*/  ISETP.LT.AND P2, PT, R215, UR6, !P0 ;  /* 0x00000006d7007c0c */ /* 0x000fc6000c741270 */
[----:B------:R1:W-:Y:S04]  /*61f00*/  @P4 STG.E desc[UR14][R12.64], R195 ;  /* 0x000000c30c004986 */ /* 0x0003e8000c10190e */
[----:B------:R-:W4:Y:S04]  /*61f10*/  LDL.LU R215, [R1+0x1f50] ;  /* 0x001f500001d77983 */ /* 0x000f280000300800 */
[----:B--2---:R1:W-:Y:S01]  /*61f20*/  @P6 STG.E desc[UR14][R14.64], R199 ;  /* 0x000000c70e006986 */ /* 0x0043e2000c10190e */
[----:B------:R-:W-:-:S03]  /*61f30*/  ISETP.LT.AND P6, PT, R223, UR6, !P0 ;  /* 0x00000006df007c0c */ /* 0x000fc6000c7c1270 */
[----:B------:R-:W2:Y:S01]  /*61f40*/  LDL.LU R223, [R1+0x1f4c] ;  /* 0x001f4c0001df7983 */ /* 0x000ea20000300800 */
[----:B------:R-:W-:Y:S02]  /*61f50*/  ISETP.LT.AND P5, PT, R211, UR6, !P1 ;  /* 0x00000006d3007c0c */ /* 0x000fe4000cfa1270 */
[----:B------:R-:W-:Y:S02]  /*61f60*/  ISETP.LT.AND P4, PT, R147, UR6, !P1 ;  /* 0x0000000693007c0c */ /* 0x000fe4000cf81270 */
[----:B------:R-:W-:Y:S02]  /*61f70*/  ISETP.LT.AND P1, PT, R39, UR6, !P1 ;  /* 0x0000000627007c0c */ /* 0x000fe4000cf21270 */
[C---:B------:R-:W-:Y:S01]  /*61f80*/  IADD3 R19, R17.reuse, UR4, RZ ;  /* 0x0000000411137c10 */ /* 0x040fe2000fffe0ff */
[----:B------:R-:W-:-:S04]  /*61f90*/  IMAD.WIDE R2, R17, 0x4, R202 ;  /* 0x0000000411027825 */ /* 0x000fc800078e02ca */
[----:B------:R-:W-:-:S04]  /*61fa0*/  IMAD.WIDE R4, R17, 0x4, R200 ;  /* 0x0000000411047825 */ /* 0x000fc800078e02c8 */
[----:B---3--:R-:W-:Y:S01]  /*61fb0*/  IMAD.WIDE R8, R17, 0x4, R182 ;  /* 0x0000000411087825 */ /* 0x008fe200078e02b6 */
[----:B------:R1:W-:Y:S03]  /*61fc0*/  @P5 STG.E desc[UR14][R2.64], R207 ;  /* 0x000000cf02005986 */ /* 0x0003e6000c10190e */
[----:B------:R-:W-:Y:S01]  /*61fd0*/  IMAD.WIDE R238, R19, 0x4, R238 ;  /* 0x0000000413ee7825 */ /* 0x000fe200078e02ee */
[----:B------:R-:W-:Y:S01]  /*61fe0*/  ISETP.LT.AND P5, PT, R71, UR6, !P0 ;  /* 0x0000000647007c0c */ /* 0x000fe2000c7a1270 */
[----:B----4-:R1:W-:Y:S01]  /*61ff0*/  @P4 STG.E desc[UR14][R4.64], R215 ;  /* 0x000000d704004986 */ /* 0x0103e2000c10190e */
[----:B------:R-:W-:-:S03]  /*62000*/  ISETP.LT.AND P4, PT, R143, UR6, !P0 ;  /* 0x000000068f007c0c */ /* 0x000fc6000c781270 */
[----:B------:R-:W3:Y:S04]  /*62010*/  LDL.LU R71, [R1+0x1f48] ;  /* 0x001f480001477983 */ /* 0x000ee80000300800 */
[----:B------:R-:W4:Y:S04]  /*62020*/  LDL.LU R143, [R1+0x1f44] ;  /* 0x001f4400018f7983 */ /* 0x000f280000300800 */
[----:B--2---:R1:W-:Y:S01]  /*62030*/  @P1 STG.E desc[UR14][R8.64], R223 ;  /* 0x000000df08001986 */ /* 0x0043e2000c10190e */
[----:B------:R-:W-:-:S03]  /*62040*/  ISETP.LT.AND P1, PT, R211, UR6, !P0 ;  /* 0x00000006d3007c0c */ /* 0x000fc6000c721270 */
[----:B------:R1:W-:Y:S01]  /*62050*/  @P3 STG.E desc[UR14][R238.64], R59 ;  /* 0x0000003bee003986 */ /* 0x0003e2000c10190e */
[----:B------:R-:W-:-:S03]  /*62060*/  ISETP.LT.AND P3, PT, R147, UR6, !P0 ;  /* 0x0000000693007c0c */ /* 0x000fc6000c761270 */
[----:B------:R-:W2:Y:S01]  /*62070*/  LDL.LU R211, [R1+0x1f40] ;  /* 0x001f400001d37983 */ /* 0x000ea20000300800 */
[----:B------:R-:W-:-:S03]  /*62080*/  ISETP.LT.AND P0, PT, R39, UR6, !P0 ;  /* 0x0000000627007c0c */ /* 0x000fc6000c701270 */
[----:B------:R-:W3:Y:S04]  /*62090*/  LDL.LU R147, [R1+0x1f3c] ;  /* 0x001f3c0001937983 */ /* 0x000ee80000300800 */
[----:B------:R-:W4:Y:S01]  /*620a0*/  LDL.LU R39, [R1+0x1f38] ;  /* 0x001f380001277983 */ /* 0x000f220000300800 */
[----:B------:R-:W-:-:S04]  /*620b0*/  IMAD.WIDE R236, R19, 0x4, R236 ;  /* 0x0000000413ec7825 */ /* 0x000fc800078e02ec */
[----:B------:R-:W-:-:S04]  /*620c0*/  IMAD.WIDE R180, R19, 0x4, R180 ;  /* 0x0000000413b47825 */ /* 0x000fc800078e02b4 */
[----:B------:R-:W-:-:S04]  /*620d0*/  IMAD.WIDE R226, R19, 0x4, R226 ;  /* 0x0000000413e27825 */ /* 0x000fc800078e02e2 */
[----:B------:R-:W-:-:S04]  /*620e0*/  IMAD.WIDE R224, R19, 0x4, R224 ;  /* 0x0000000413e07825 */ /* 0x000fc800078e02e0 */
[----:B------:R-:W-:-:S04]  /*620f0*/  IMAD.WIDE R202, R19, 0x4, R202 ;  /* 0x0000000413ca7825 */ /* 0x000fc800078e02ca */
[----:B------:R-:W-:-:S04]  /*62100*/  IMAD.WIDE R200, R19, 0x4, R200 ;  /* 0x0000000413c87825 */ /* 0x000fc800078e02c8 */
[----:B------:R-:W-:Y:S01]  /*62110*/  IMAD.WIDE R182, R19, 0x4, R182 ;  /* 0x0000000413b67825 */ /* 0x000fe200078e02b6 */
[----:B--2---:R1:W-:Y:S04]  /*62120*/  @P2 STG.E desc[UR14][R236.64], R211 ;  /* 0x000000d3ec002986 */ /* 0x0043e8000c10190e */
[----:B---3--:R1:W-:Y:S04]  /*62130*/  @P6 STG.E desc[UR14][R180.64], R147 ;  /* 0x00000093b4006986 */ /* 0x0083e8000c10190e */
[----:B----4-:R1:W-:Y:S04]  /*62140*/  @P5 STG.E desc[UR14][R226.64], R143 ;  /* 0x0000008fe2005986 */ /* 0x0103e8000c10190e */
[----:B------:R1:W-:Y:S04]  /*62150*/  @P4 STG.E desc[UR14][R224.64], R39 ;  /* 0x00000027e0004986 */ /* 0x0003e8000c10190e */
[----:B------:R1:W-:Y:S04]  /*62160*/  @P1 STG.E desc[UR14][R202.64], R71 ;  /* 0x00000047ca001986 */ /* 0x0003e8000c10190e */
[----:B------:R1:W-:Y:S01]  /*62170*/  @P3 STG.E desc[UR14][R200.64], R155 ;  /* 0x0000009bc8003986 */ /* 0x0003e2000c10190e */
[----:B------:R-:W-:Y:S05]  /*62180*/  @!P0 EXIT ;  /* 0x000000000000894d */ /* 0x000fea0003800000 */
[----:B------:R-:W-:Y:S01]  /*62190*/  STG.E desc[UR14][R182.64], R7 ;  /* 0x00000007b6007986 */ /* 0x000fe2000c10190e */
[----:B------:R-:W-:Y:S05]  /*621a0*/  EXIT ;  /* 0x000000000000794d */ /* 0x000fea0003800000 */
.L_x_2:
[----:B------:R-:W-:-:S00]  /*621b0*/  BRA `(.L_x_2) ;  /* 0xfffffffc00fc7947 */ /* 0x000fc0000383ffff */
[----:B------:R-:W-:-:S00]  /*621c0*/  NOP ;  /* 0x0000000000007918 */ /* 0x000fc00000000000 */
        /* <DEDUP_REMOVED lines=11> */
.L_x_3:


//--------------------- .nv.shared.matmul_kernel  --------------------------
	.section	.nv.shared.matmul_kernel,"aw",@nobits
	.sectionflags	@""
	.align	16
	.zero		1024


//--------------------- .nv.shared.reserved.0     --------------------------
	.section	.nv.shared.reserved.0,"aw",@nobits
	.weak		__nv_reservedSMEM_offset_0_alias
	.size		__nv_reservedSMEM_offset_0_alias, 0, 0
	.other		__nv_reservedSMEM_offset_0_alias,@"STO_CUDA_RESERVED_SHARED STV_DEFAULT"
__nv_reservedSMEM_offset_0_alias:
	.zero		0


//--------------------- .nv.constant0.matmul_kernel --------------------------
	.section	.nv.constant0.matmul_kernel,"a",@progbits
	.sectionflags	@""
	.align	4
.nv.constant0.matmul_kernel:
	.zero		608


//--------------------- SYMBOLS --------------------------

	.type		.nv.reservedSmem.offset0,@object
	.size		.nv.reservedSmem.offset0,0x4
